	.target	sm_90a

	.elftype	@"ET_EXEC"


//--------------------- .note.nv.tkinfo           --------------------------
	.section	.note.nv.tkinfo,"",@"SHT_NOTE"
	.sectionflags	@"SHF_NOTE_NV_TKINFO"
	.tkinfo
        /*0018*/ 	.word	0x00000002
        /*0030*/ 	.string	""
        /*0030*/ 	.string	"ptxas"
        /*0030*/ 	.string	"Cuda compilation tools, release 13.0, V13.0.88"
        /*0030*/ 	.string	"Build cuda_13.0.r13.0/compiler.36424714_0"
        /*0030*/ 	.string	"-arch sm_90a -m 64 "



//--------------------- .note.nv.cuinfo           --------------------------
	.section	.note.nv.cuinfo,"",@"SHT_NOTE"
	.sectionflags	@"SHF_NOTE_NV_CUINFO"
        /*0018*/ 	.short	0x0002
        /*001a*/ 	.short	0x005a
        /*001c*/ 	.short	0x0082
	.zero		2


//--------------------- .nv.info                  --------------------------
	.section	.nv.info,"",@"SHT_CUDA_INFO"
	.align	4


	//----- nvinfo : EIATTR_REGCOUNT
	.align		4
        /*0000*/ 	.byte	0x04, 0x2f
        /*0002*/ 	.short	(.L_16 - .L_15)
	.align		4
.L_15:
        /*0004*/ 	.word	index@(_ZN7cutlass13device_kernelINS_4fmha6kernel13FmhaKernelTmaINS1_10collective15FmhaMainloopTmaINS_10bfloat16_tEfN4cute5tupleIJNS7_1CILi64EEENS9_ILi256EEENS9_ILi80EEEEEENS4_12CausalFusionEJEEENS4_15FmhaFwdEpilogueIS6_fNS8_IJSA_SC_SB_EEEEEJEEEEEvNT_6ParamsE)
        /*0008*/ 	.word	0x000000d3


	//----- nvinfo : EIATTR_FRAME_SIZE
	.align		4
.L_16:
        /*000c*/ 	.byte	0x04, 0x11
        /*000e*/ 	.short	(.L_18 - .L_17)
	.align		4
.L_17:
        /*0010*/ 	.word	index@($__internal_0_$__cuda_sm20_rcp_rn_f32_slowpath)
        /*0014*/ 	.word	0x00000000


	//----- nvinfo : EIATTR_FRAME_SIZE
	.align		4
.L_18:
        /*0018*/ 	.byte	0x04, 0x11
        /*001a*/ 	.short	(.L_20 - .L_19)
	.align		4
.L_19:
        /*001c*/ 	.word	index@(_ZN7cutlass13device_kernelINS_4fmha6kernel13FmhaKernelTmaINS1_10collective15FmhaMainloopTmaINS_10bfloat16_tEfN4cute5tupleIJNS7_1CILi64EEENS9_ILi256EEENS9_ILi80EEEEEENS4_12CausalFusionEJEEENS4_15FmhaFwdEpilogueIS6_fNS8_IJSA_SC_SB_EEEEEJEEEEEvNT_6ParamsE)
        /*0020*/ 	.word	0x00000000


	//----- nvinfo : EIATTR_MIN_STACK_SIZE
	.align		4
.L_20:
        /*0024*/ 	.byte	0x04, 0x12
        /*0026*/ 	.short	(.L_22 - .L_21)
	.align		4
.L_21:
        /*0028*/ 	.word	index@(_ZN7cutlass13device_kernelINS_4fmha6kernel13FmhaKernelTmaINS1_10collective15FmhaMainloopTmaINS_10bfloat16_tEfN4cute5tupleIJNS7_1CILi64EEENS9_ILi256EEENS9_ILi80EEEEEENS4_12CausalFusionEJEEENS4_15FmhaFwdEpilogueIS6_fNS8_IJSA_SC_SB_EEEEEJEEEEEvNT_6ParamsE)
        /*002c*/ 	.word	0x00000000
.L_22:


//--------------------- .nv.compat                --------------------------
	.section	.nv.compat,"",@"SHT_CUDA_COMPAT_INFO"
	.align	4
        /*0000*/ 	.byte	0x02, 0x09, 0x01, 0x00, 0x02, 0x02, 0x04, 0x00, 0x02, 0x05, 0x05, 0x00, 0x03, 0x07, 0x01, 0x01
        /*0010*/ 	.byte	0x02, 0x03, 0x01, 0x00, 0x02, 0x06, 0x01, 0x00, 0x04, 0x0b, 0x08, 0x00, 0x00, 0x00, 0x00, 0x00
        /*0020*/ 	.byte	0x00, 0x00, 0x00, 0x00


//--------------------- .nv.info._ZN7cutlass13device_kernelINS_4fmha6kernel13FmhaKernelTmaINS1_10collective15FmhaMainloopTmaINS_10bfloat16_tEfN4cute5tupleIJNS7_1CILi64EEENS9_ILi256EEENS9_ILi80EEEEEENS4_12CausalFusionEJEEENS4_15FmhaFwdEpilogueIS6_fNS8_IJSA_SC_SB_EEEEEJEEEEEvNT_6ParamsE --------------------------
	.section	.nv.info._ZN7cutlass13device_kernelINS_4fmha6kernel13FmhaKernelTmaINS1_10collective15FmhaMainloopTmaINS_10bfloat16_tEfN4cute5tupleIJNS7_1CILi64EEENS9_ILi256EEENS9_ILi80EEEEEENS4_12CausalFusionEJEEENS4_15FmhaFwdEpilogueIS6_fNS8_IJSA_SC_SB_EEEEEJEEEEEvNT_6ParamsE,"",@"SHT_CUDA_INFO"
	.sectionflags	@""
	.align	4


	//----- nvinfo : EIATTR_CUDA_API_VERSION
	.align		4
        /*0000*/ 	.byte	0x04, 0x37
        /*0002*/ 	.short	(.L_24 - .L_23)
.L_23:
        /*0004*/ 	.word	0x00000082


	//----- nvinfo : EIATTR_KPARAM_INFO
	.align		4
.L_24:
        /*0008*/ 	.byte	0x04, 0x17
        /*000a*/ 	.short	(.L_26 - .L_25)
.L_25:
        /*000c*/ 	.word	0x00000000
        /*0010*/ 	.short	0x0000
        /*0012*/ 	.short	0x0070
        /*0014*/ 	.byte	0x00, 0xf0, 0x01, 0x20


	//----- nvinfo : EIATTR_SPARSE_MMA_MASK
	.align		4
.L_26:
        /*0018*/ 	.byte	0x03, 0x50
        /*001a*/ 	.short	0x0000


	//----- nvinfo : EIATTR_MAXREG_COUNT
	.align		4
        /*001c*/ 	.byte	0x03, 0x1b
        /*001e*/ 	.short	0x00ff


	//----- nvinfo : EIATTR_NUM_BARRIERS
	.align		4
        /*0020*/ 	.byte	0x02, 0x4c
        /*0022*/ 	.byte	0x02
	.zero		1


	//----- nvinfo : EIATTR_EXTERNS
	.align		4
        /*0024*/ 	.byte	0x04, 0x0f
        /*0026*/ 	.short	(.L_28 - .L_27)


	//   ....[0]....
	.align		4
.L_27:
        /*0028*/ 	.word	index@(__assertfail)


	//----- nvinfo : EIATTR_MERCURY_ISA_VERSION
	.align		4
.L_28:
        /*002c*/ 	.byte	0x03, 0x5f
        /*002e*/ 	.short	0x0101


	//----- nvinfo : EIATTR_COOP_GROUP_MASK_REGIDS
	.align		4
        /*0030*/ 	.byte	0x04, 0x29
        /*0032*/ 	.short	(.L_30 - .L_29)


	//   ....[0]....
.L_29:
        /*0034*/ 	.word	0xffffffff


	//   ....[1]....
        /*0038*/ 	.word	0xffffffff


	//   ....[2]....
        /*003c*/ 	.word	0xffffffff


	//   ....[3]....
        /*0040*/ 	.word	0xffffffff


	//   ....[4]....
        /*0044*/ 	.word	0xffffffff


	//   ....[5]....
        /*0048*/ 	.word	0xffffffff


	//   ....[6]....
        /*004c*/ 	.word	0xffffffff


	//   ....[7]....
        /*0050*/ 	.word	0xffffffff


	//   ....[8]....
        /*0054*/ 	.word	0xffffffff


	//   ....[9]....
        /*0058*/ 	.word	0xffffffff


	//   ....[10]....
        /*005c*/ 	.word	0xffffffff


	//   ....[11]....
        /*0060*/ 	.word	0xffffffff


	//   ....[12]....
        /*0064*/ 	.word	0xffffffff


	//   ....[13]....
        /*0068*/ 	.word	0xffffffff


	//   ....[14]....
        /*006c*/ 	.word	0xffffffff


	//   ....[15]....
        /*0070*/ 	.word	0xffffffff


	//   ....[16]....
        /*0074*/ 	.word	0xffffffff


	//   ....[17]....
        /*0078*/ 	.word	0xffffffff


	//   ....[18]....
        /*007c*/ 	.word	0xffffffff


	//   ....[19]....
        /*0080*/ 	.word	0xffffffff


	//   ....[20]....
        /*0084*/ 	.word	0xffffffff


	//----- nvinfo : EIATTR_COOP_GROUP_INSTR_OFFSETS
	.align		4
.L_30:
        /*0088*/ 	.byte	0x04, 0x28
        /*008a*/ 	.short	(.L_32 - .L_31)


	//   ....[0]....
.L_31:
        /*008c*/ 	.word	0x00000050


	//   ....[1]....
        /*0090*/ 	.word	0x00000140


	//   ....[2]....
        /*0094*/ 	.word	0x00000270


	//   ....[3]....
        /*0098*/ 	.word	0x00000410


	//   ....[4]....
        /*009c*/ 	.word	0x000005c0


	//   ....[5]....
        /*00a0*/ 	.word	0x00003800


	//   ....[6]....
        /*00a4*/ 	.word	0x00003920


	//   ....[7]....
        /*00a8*/ 	.word	0x00003990


	//   ....[8]....
        /*00ac*/ 	.word	0x00003a60


	//   ....[9]....
        /*00b0*/ 	.word	0x0000a140


	//   ....[10]....
        /*00b4*/ 	.word	0x0000a150


	//   ....[11]....
        /*00b8*/ 	.word	0x0000a180


	//   ....[12]....
        /*00bc*/ 	.word	0x0000a190


	//   ....[13]....
        /*00c0*/ 	.word	0x00011f30


	//   ....[14]....
        /*00c4*/ 	.word	0x00011f40


	//   ....[15]....
        /*00c8*/ 	.word	0x00011f70


	//   ....[16]....
        /*00cc*/ 	.word	0x00011f80


	//   ....[17]....
        /*00d0*/ 	.word	0x000181d0


	//   ....[18]....
        /*00d4*/ 	.word	0x00018210


	//   ....[19]....
        /*00d8*/ 	.word	0x00018250


	//   ....[20]....
        /*00dc*/ 	.word	0x00018270


	//----- nvinfo : EIATTR_SYSCALL_OFFSETS
	.align		4
.L_32:
        /*00e0*/ 	.byte	0x04, 0x46
        /*00e2*/ 	.short	(.L_34 - .L_33)


	//   ....[0]....
.L_33:
        /*00e4*/ 	.word	0x00018c10


	//   ....[1]....
        /*00e8*/ 	.word	0x00018d30


	//----- nvinfo : EIATTR_MBARRIER_INSTR_OFFSETS
	.align		4
.L_34:
        /*00ec*/ 	.byte	0x04, 0x39
        /*00ee*/ 	.short	(.L_36 - .L_35)


	//   ....[0]....
.L_35:
        /*00f0*/ 	.word	0x00000240
        /*00f4*/ 	.word	0x000000ff
        /*00f8*/ 	.word	0x0002a840
        /*00fc*/ 	.short	0x0100
        /*00fe*/ 	.byte	0x08
	.zero		1


	//   ....[1]....
        /*0100*/ 	.word	0x00000250
        /*0104*/ 	.word	0x000000ff
        /*0108*/ 	.word	0x0002a848
        /*010c*/ 	.short	0x0100
        /*010e*/ 	.byte	0x08
	.zero		1


	//   ....[2]....
        /*0110*/ 	.word	0x00000380
        /*0114*/ 	.word	0x000000ff
        /*0118*/ 	.word	0x0002a800
        /*011c*/ 	.short	0x0100
        /*011e*/ 	.byte	0x08
	.zero		1


	//   ....[3]....
        /*0120*/ 	.word	0x00000390
        /*0124*/ 	.word	0x000000ff
        /*0128*/ 	.word	0x0002a820
        /*012c*/ 	.short	0x0100
        /*012e*/ 	.byte	0x08
	.zero		1


	//   ....[4]....
        /*0130*/ 	.word	0x000003a0
        /*0134*/ 	.word	0x000000ff
        /*0138*/ 	.word	0x0002a808
        /*013c*/ 	.short	0x0100
        /*013e*/ 	.byte	0x08
	.zero		1


	//   ....[5]....
        /*0140*/ 	.word	0x000003b0
        /*0144*/ 	.word	0x000000ff
        /*0148*/ 	.word	0x0002a828
        /*014c*/ 	.short	0x0100
        /*014e*/ 	.byte	0x08
	.zero		1


	//   ....[6]....
        /*0150*/ 	.word	0x000003c0
        /*0154*/ 	.word	0x000000ff
        /*0158*/ 	.word	0x0002a810
        /*015c*/ 	.short	0x0100
        /*015e*/ 	.byte	0x08
	.zero		1


	//   ....[7]....
        /*0160*/ 	.word	0x000003d0
        /*0164*/ 	.word	0x000000ff
        /*0168*/ 	.word	0x0002a830
        /*016c*/ 	.short	0x0100
        /*016e*/ 	.byte	0x08
	.zero		1


	//   ....[8]....
        /*0170*/ 	.word	0x000003e0
        /*0174*/ 	.word	0x000000ff
        /*0178*/ 	.word	0x0002a818
        /*017c*/ 	.short	0x0100
        /*017e*/ 	.byte	0x08
	.zero		1


	//   ....[9]....
        /*0180*/ 	.word	0x000003f0
        /*0184*/ 	.word	0x000000ff
        /*0188*/ 	.word	0x0002a838
        /*018c*/ 	.short	0x0100
        /*018e*/ 	.byte	0x08
	.zero		1


	//   ....[10]....
        /*0190*/ 	.word	0x00000520
        /*0194*/ 	.word	0x000000ff
        /*0198*/ 	.word	0x0002a850
        /*019c*/ 	.short	0x0100
        /*019e*/ 	.byte	0x08
	.zero		1


	//   ....[11]....
        /*01a0*/ 	.word	0x00000530
        /*01a4*/ 	.word	0x000000ff
        /*01a8*/ 	.word	0x0002a870
        /*01ac*/ 	.short	0x0100
        /*01ae*/ 	.byte	0x08
	.zero		1


	//   ....[12]....
        /*01b0*/ 	.word	0x00000540
        /*01b4*/ 	.word	0x000000ff
        /*01b8*/ 	.word	0x0002a858
        /*01bc*/ 	.short	0x0100
        /*01be*/ 	.byte	0x08
	.zero		1


	//   ....[13]....
        /*01c0*/ 	.word	0x00000550
        /*01c4*/ 	.word	0x000000ff
        /*01c8*/ 	.word	0x0002a878
        /*01cc*/ 	.short	0x0100
        /*01ce*/ 	.byte	0x08
	.zero		1


	//   ....[14]....
        /*01d0*/ 	.word	0x00000560
        /*01d4*/ 	.word	0x000000ff
        /*01d8*/ 	.word	0x0002a860
        /*01dc*/ 	.short	0x0100
        /*01de*/ 	.byte	0x08
	.zero		1


	//   ....[15]....
        /*01e0*/ 	.word	0x00000570
        /*01e4*/ 	.word	0x000000ff
        /*01e8*/ 	.word	0x0002a880
        /*01ec*/ 	.short	0x0100
        /*01ee*/ 	.byte	0x08
	.zero		1


	//   ....[16]....
        /*01f0*/ 	.word	0x00000580
        /*01f4*/ 	.word	0x000000ff
        /*01f8*/ 	.word	0x0002a868
        /*01fc*/ 	.short	0x0100
        /*01fe*/ 	.byte	0x08
	.zero		1


	//   ....[17]....
        /*0200*/ 	.word	0x00000590
        /*0204*/ 	.word	0x000000ff
        /*0208*/ 	.word	0x0002a888
        /*020c*/ 	.short	0x0100
        /*020e*/ 	.byte	0x08
	.zero		1


	//   ....[18]....
        /*0210*/ 	.word	0x000007a0
        /*0214*/ 	.word	0x00000004
        /*0218*/ 	.word	0x0002a848
        /*021c*/ 	.short	0x010a
        /*021e*/ 	.byte	0x3f
	.zero		1


	//   ....[19]....
        /*0220*/ 	.word	0x00000bd0
        /*0224*/ 	.word	0x00000004
        /*0228*/ 	.word	0x0002a820
        /*022c*/ 	.short	0x010a
        /*022e*/ 	.byte	0x3f
	.zero		1


	//   ....[20]....
        /*0230*/ 	.word	0x00000f70
        /*0234*/ 	.word	0x00000003
        /*0238*/ 	.word	0x0002a820
        /*023c*/ 	.short	0x010a
        /*023e*/ 	.byte	0x3f
	.zero		1


	//   ....[21]....
        /*0240*/ 	.word	0x00001360
        /*0244*/ 	.word	0x00000003
        /*0248*/ 	.word	0x0002a820
        /*024c*/ 	.short	0x010a
        /*024e*/ 	.byte	0x3f
	.zero		1


	//   ....[22]....
        /*0250*/ 	.word	0x00001760
        /*0254*/ 	.word	0x00000008
        /*0258*/ 	.word	0x0002a820
        /*025c*/ 	.short	0x010a
        /*025e*/ 	.byte	0x3f
	.zero		1


	//   ....[23]....
        /*0260*/ 	.word	0x00001ba0
        /*0264*/ 	.word	0x00000002
        /*0268*/ 	.word	0x0002a840
        /*026c*/ 	.short	0x010a
        /*026e*/ 	.byte	0x3f
	.zero		1


	//   ....[24]....
        /*0270*/ 	.word	0x00001c80
        /*0274*/ 	.word	0x00000002
        /*0278*/ 	.word	0x0002a800
        /*027c*/ 	.short	0x010a
        /*027e*/ 	.byte	0x3f
	.zero		1


	//   ....[25]....
        /*0280*/ 	.word	0x000075d0
        /*0284*/ 	.word	0x00000002
        /*0288*/ 	.word	0x0002a808
        /*028c*/ 	.short	0x010a
        /*028e*/ 	.byte	0x3f
	.zero		1


	//   ....[26]....
        /*0290*/ 	.word	0x00009160
        /*0294*/ 	.word	0x00000016
        /*0298*/ 	.word	0x00000000
        /*029c*/ 	.short	0x0101
        /*029e*/ 	.byte	0x3f
	.zero		1


	//   ....[27]....
        /*02a0*/ 	.word	0x00009220
        /*02a4*/ 	.word	0x00000019
        /*02a8*/ 	.word	0x0002a800
        /*02ac*/ 	.short	0x010a
        /*02ae*/ 	.byte	0x3f
	.zero		1


	//   ....[28]....
        /*02b0*/ 	.word	0x00009520
        /*02b4*/ 	.word	0x00000016
        /*02b8*/ 	.word	0x0002a820
        /*02bc*/ 	.short	0x010a
        /*02be*/ 	.byte	0x3f
	.zero		1


	//   ....[29]....
        /*02c0*/ 	.word	0x0000a280
        /*02c4*/ 	.word	0x00000016
        /*02c8*/ 	.word	0x00000000
        /*02cc*/ 	.short	0x0101
        /*02ce*/ 	.byte	0x3f
	.zero		1


	//   ....[30]....
        /*02d0*/ 	.word	0x0000a5a0
        /*02d4*/ 	.word	0x000000c8
        /*02d8*/ 	.word	0x0002a800
        /*02dc*/ 	.short	0x010a
        /*02de*/ 	.byte	0x3f
	.zero		1


	//   ....[31]....
        /*02e0*/ 	.word	0x0000f6c0
        /*02e4*/ 	.word	0x00000016
        /*02e8*/ 	.word	0x00000000
        /*02ec*/ 	.short	0x0101
        /*02ee*/ 	.byte	0x3f
	.zero		1


	//   ....[32]....
        /*02f0*/ 	.word	0x0000f750
        /*02f4*/ 	.word	0x00000016
        /*02f8*/ 	.word	0x0002a820
        /*02fc*/ 	.short	0x010a
        /*02fe*/ 	.byte	0x3f
	.zero		1


	//   ....[33]....
        /*0300*/ 	.word	0x0000fbc0
        /*0304*/ 	.word	0x00000019
        /*0308*/ 	.word	0x0002a800
        /*030c*/ 	.short	0x010a
        /*030e*/ 	.byte	0x3f
	.zero		1


	//   ....[34]....
        /*0310*/ 	.word	0x0000ff40
        /*0314*/ 	.word	0x000000c2
        /*0318*/ 	.word	0x0002a820
        /*031c*/ 	.short	0x010a
        /*031e*/ 	.byte	0x3f
	.zero		1


	//   ....[35]....
        /*0320*/ 	.word	0x000120b0
        /*0324*/ 	.word	0x000000c4
        /*0328*/ 	.word	0x00000000
        /*032c*/ 	.short	0x0101
        /*032e*/ 	.byte	0x3f
	.zero		1


	//   ....[36]....
        /*0330*/ 	.word	0x000123e0
        /*0334*/ 	.word	0x000000c4
        /*0338*/ 	.word	0x0002a800
        /*033c*/ 	.short	0x010a
        /*033e*/ 	.byte	0x3f
	.zero		1


	//   ....[37]....
        /*0340*/ 	.word	0x00017c90
        /*0344*/ 	.word	0x00000007
        /*0348*/ 	.word	0x00000000
        /*034c*/ 	.short	0x0101
        /*034e*/ 	.byte	0x3f
	.zero		1


	//   ....[38]....
        /*0350*/ 	.word	0x00017d10
        /*0354*/ 	.word	0x00000007
        /*0358*/ 	.word	0x0002a820
        /*035c*/ 	.short	0x010a
        /*035e*/ 	.byte	0x3f
	.zero		1


	//----- nvinfo : EIATTR_NUM_MBARRIERS
	.align		4
.L_36:
        /*0360*/ 	.byte	0x03, 0x38
        /*0362*/ 	.short	0x0012


	//----- nvinfo : EIATTR_EXIT_INSTR_OFFSETS
	.align		4
        /*0364*/ 	.byte	0x04, 0x1c
        /*0366*/ 	.short	(.L_38 - .L_37)


	//   ....[0]....
.L_37:
        /*0368*/ 	.word	0x00019990


	//----- nvinfo : EIATTR_MAX_THREADS
	.align		4
.L_38:
        /*036c*/ 	.byte	0x04, 0x05
        /*036e*/ 	.short	(.L_40 - .L_39)
.L_39:
        /*0370*/ 	.word	0x00000080
        /*0374*/ 	.word	0x00000001
        /*0378*/ 	.word	0x00000001


	//----- nvinfo : EIATTR_CRS_STACK_SIZE
	.align		4
.L_40:
        /*037c*/ 	.byte	0x04, 0x1e
        /*037e*/ 	.short	(.L_42 - .L_41)
.L_41:
        /*0380*/ 	.word	0x00000000


	//----- nvinfo : EIATTR_CBANK_PARAM_SIZE
	.align		4
.L_42:
        /*0384*/ 	.byte	0x03, 0x19
        /*0386*/ 	.short	0x0870


	//----- nvinfo : EIATTR_PARAM_CBANK
	.align		4
        /*0388*/ 	.byte	0x04, 0x0a
        /*038a*/ 	.short	(.L_44 - .L_43)
	.align		4
.L_43:
        /*038c*/ 	.word	index@(.nv.constant0._ZN7cutlass13device_kernelINS_4fmha6kernel13FmhaKernelTmaINS1_10collective15FmhaMainloopTmaINS_10bfloat16_tEfN4cute5tupleIJNS7_1CILi64EEENS9_ILi256EEENS9_ILi80EEEEEENS4_12CausalFusionEJEEENS4_15FmhaFwdEpilogueIS6_fNS8_IJSA_SC_SB_EEEEEJEEEEEvNT_6ParamsE)
        /*0390*/ 	.short	0x0210
        /*0392*/ 	.short	0x0870


	//----- nvinfo : EIATTR_SW_WAR
	.align		4
.L_44:
        /*0394*/ 	.byte	0x04, 0x36
        /*0396*/ 	.short	(.L_46 - .L_45)
.L_45:
        /*0398*/ 	.word	0x00000008
.L_46:


//--------------------- .nv.callgraph             --------------------------
	.section	.nv.callgraph,"",@"SHT_CUDA_CALLGRAPH"
	.align	4
	.sectionentsize	8
	.align		4
        /*0000*/ 	.word	0x00000000
	.align		4
        /*0004*/ 	.word	0xffffffff
	.align		4
        /*0008*/ 	.word	index@(_ZN7cutlass13device_kernelINS_4fmha6kernel13FmhaKernelTmaINS1_10collective15FmhaMainloopTmaINS_10bfloat16_tEfN4cute5tupleIJNS7_1CILi64EEENS9_ILi256EEENS9_ILi80EEEEEENS4_12CausalFusionEJEEENS4_15FmhaFwdEpilogueIS6_fNS8_IJSA_SC_SB_EEEEEJEEEEEvNT_6ParamsE)
	.align		4
        /*000c*/ 	.word	index@(__assertfail)
	.align		4
        /*0010*/ 	.word	0x00000000
	.align		4
        /*0014*/ 	.word	0xfffffffe
	.align		4
        /*0018*/ 	.word	0x00000000
	.align		4
        /*001c*/ 	.word	0xfffffffd
	.align		4
        /*0020*/ 	.word	0x00000000
	.align		4
        /*0024*/ 	.word	0xfffffffc


//--------------------- .nv.constant4             --------------------------
	.section	.nv.constant4,"a",@progbits
	.align	8
	.align		8
.nv.constant4:
        /*0000*/ 	.dword	__assertfail
	.align		8
        /*0008*/ 	.dword	__unnamed_1
	.align		8
        /*0010*/ 	.dword	__unnamed_2
	.align		8
        /*0018*/ 	.dword	_ZN39_INTERNAL_35746cb4_4_k_cu_727aac82_29464cuda3std3__45__cpo5beginE
	.align		8
        /*0020*/ 	.dword	_ZN39_INTERNAL_35746cb4_4_k_cu_727aac82_29464cuda3std3__45__cpo3endE
	.align		8
        /*0028*/ 	.dword	_ZN39_INTERNAL_35746cb4_4_k_cu_727aac82_29464cuda3std3__45__cpo6cbeginE
	.align		8
        /*0030*/ 	.dword	_ZN39_INTERNAL_35746cb4_4_k_cu_727aac82_29464cuda3std3__45__cpo4cendE
	.align		8
        /*0038*/ 	.dword	_ZN39_INTERNAL_35746cb4_4_k_cu_727aac82_29464cuda3std3__441_GLOBAL__N__35746cb4_4_k_cu_727aac82_29466ignoreE
	.align		8
        /*0040*/ 	.dword	_ZN39_INTERNAL_35746cb4_4_k_cu_727aac82_29464cuda3std3__419piecewise_constructE
	.align		8
        /*0048*/ 	.dword	_ZN39_INTERNAL_35746cb4_4_k_cu_727aac82_29464cuda3std3__48in_placeE
	.align		8
        /*0050*/ 	.dword	_ZN39_INTERNAL_35746cb4_4_k_cu_727aac82_29464cuda3std6ranges3__45__cpo4swapE
	.align		8
        /*0058*/ 	.dword	_ZN39_INTERNAL_35746cb4_4_k_cu_727aac82_29464cuda3std6ranges3__45__cpo9iter_moveE
	.align		8
        /*0060*/ 	.dword	_ZN39_INTERNAL_35746cb4_4_k_cu_727aac82_29464cute7productE
	.align		8
        /*0068*/ 	.dword	_ZN39_INTERNAL_35746cb4_4_k_cu_727aac82_29464cute1_E
	.align		8
        /*0070*/ 	.dword	$str$23
	.align		8
        /*0078*/ 	.dword	$str$24


//--------------------- .text._ZN7cutlass13device_kernelINS_4fmha6kernel13FmhaKernelTmaINS1_10collective15FmhaMainloopTmaINS_10bfloat16_tEfN4cute5tupleIJNS7_1CILi64EEENS9_ILi256EEENS9_ILi80EEEEEENS4_12CausalFusionEJEEENS4_15FmhaFwdEpilogueIS6_fNS8_IJSA_SC_SB_EEEEEJEEEEEvNT_6ParamsE --------------------------
	.section	.text._ZN7cutlass13device_kernelINS_4fmha6kernel13FmhaKernelTmaINS1_10collective15FmhaMainloopTmaINS_10bfloat16_tEfN4cute5tupleIJNS7_1CILi64EEENS9_ILi256EEENS9_ILi80EEEEEENS4_12CausalFusionEJEEENS4_15FmhaFwdEpilogueIS6_fNS8_IJSA_SC_SB_EEEEEJEEEEEvNT_6ParamsE,"ax",@progbits
	.align	128
.text._ZN7cutlass13device_kernelINS_4fmha6kernel13FmhaKernelTmaINS1_10collective15FmhaMainloopTmaINS_10bfloat16_tEfN4cute5tupleIJNS7_1CILi64EEENS9_ILi256EEENS9_ILi80EEEEEENS4_12CausalFusionEJEEENS4_15FmhaFwdEpilogueIS6_fNS8_IJSA_SC_SB_EEEEEJEEEEEvNT_6ParamsE:
        .type           _ZN7cutlass13device_kernelINS_4fmha6kernel13FmhaKernelTmaINS1_10collective15FmhaMainloopTmaINS_10bfloat16_tEfN4cute5tupleIJNS7_1CILi64EEENS9_ILi256EEENS9_ILi80EEEEEENS4_12CausalFusionEJEEENS4_15FmhaFwdEpilogueIS6_fNS8_IJSA_SC_SB_EEEEEJEEEEEvNT_6ParamsE,@function
        .size           _ZN7cutlass13device_kernelINS_4fmha6kernel13FmhaKernelTmaINS1_10collective15FmhaMainloopTmaINS_10bfloat16_tEfN4cute5tupleIJNS7_1CILi64EEENS9_ILi256EEENS9_ILi80EEEEEENS4_12CausalFusionEJEEENS4_15FmhaFwdEpilogueIS6_fNS8_IJSA_SC_SB_EEEEEJEEEEEvNT_6ParamsE,(.L_x_84 - _ZN7cutlass13device_kernelINS_4fmha6kernel13FmhaKernelTmaINS1_10collective15FmhaMainloopTmaINS_10bfloat16_tEfN4cute5tupleIJNS7_1CILi64EEENS9_ILi256EEENS9_ILi80EEEEEENS4_12CausalFusionEJEEENS4_15FmhaFwdEpilogueIS6_fNS8_IJSA_SC_SB_EEEEEJEEEEEvNT_6ParamsE)
        .other          _ZN7cutlass13device_kernelINS_4fmha6kernel13FmhaKernelTmaINS1_10collective15FmhaMainloopTmaINS_10bfloat16_tEfN4cute5tupleIJNS7_1CILi64EEENS9_ILi256EEENS9_ILi80EEEEEENS4_12CausalFusionEJEEENS4_15FmhaFwdEpilogueIS6_fNS8_IJSA_SC_SB_EEEEEJEEEEEvNT_6ParamsE,@"STO_CUDA_ENTRY STV_DEFAULT"
_ZN7cutlass13device_kernelINS_4fmha6kernel13FmhaKernelTmaINS1_10collective15FmhaMainloopTmaINS_10bfloat16_tEfN4cute5tupleIJNS7_1CILi64EEENS9_ILi256EEENS9_ILi80EEEEEENS4_12CausalFusionEJEEENS4_15FmhaFwdEpilogueIS6_fNS8_IJSA_SC_SB_EEEEEJEEEEEvNT_6ParamsE:
[----:B------:R-:W1:Y:S01]  /*0000*/  LDC R1, c[0x0][0x28] ;  /* 0x00000a00ff017b82 */ /* 0x000e620000000800 */
[----:B------:R-:W2:Y:S01]  /*0010*/  S2R R16, SR_TID.X ;  /* 0x0000000000107919 */ /* 0x000ea20000002100 */
[----:B------:R-:W-:Y:S01]  /*0020*/  ELECT P0, URZ, PT ;  /* 0x00000000003f782f */ /* 0x000fe20003800000 */
[----:B------:R-:W-:Y:S01]  /*0030*/  BSSY B0, `(.L_x_0) ;  /* 0x0000010000007945 */ /* 0x000fe20003800000 */
[----:B--2---:R-:W-:-:S05]  /*0040*/  SHF.R.U32.HI R10, RZ, 0x5, R16 ;  /* 0x00000005ff0a7819 */ /* 0x004fca0000011610 */
[----:B------:R-:W2:Y:S02]  /*0050*/  SHFL.IDX PT, R0, R10, RZ, 0x1f ;  /* 0x00001fff0a007589 */ /* 0x000ea400000e0000 */
[----:B--2---:R-:W-:-:S13]  /*0060*/  ISETP.NE.OR P0, PT, R0, RZ, !P0 ;  /* 0x000000ff0000720c */ /* 0x004fda0004705670 */
[----:B-1----:R-:W-:Y:S05]  /*0070*/  @P0 BRA `(.L_x_1) ;  /* 0x00000000002c0947 */ /* 0x002fea0003800000 */
[----:B------:R-:W-:Y:S02]  /*0080*/  ULDC.64 UR4, c[0x0][0x198] ;  /* 0x0000660000047ab9 */ /* 0x000fe40000000a00 */
[----:B------:R-:W-:Y:S02]  /*0090*/  UIADD3 UR6, UP0, UR4, 0xf0, URZ ;  /* 0x000000f004067890 */ /* 0x000fe4000ff1e03f */
[----:B------:R-:W-:Y:S02]  /*00a0*/  UIADD3 UR8, UP1, UR4, 0x1f0, URZ ;  /* 0x000001f004087890 */ /* 0x000fe4000ff3e03f */
[----:B------:R-:W-:Y:S02]  /*00b0*/  UIADD3 UR4, UP2, UR4, 0x2f0, URZ ;  /* 0x000002f004047890 */ /* 0x000fe4000ff5e03f */
[----:B------:R-:W-:Y:S02]  /*00c0*/  UIADD3.X UR7, URZ, UR5, URZ, UP0, !UPT ;  /* 0x000000053f077290 */ /* 0x000fe400087fe43f */
[----:B------:R-:W-:-:S02]  /*00d0*/  UIADD3.X UR9, URZ, UR5, URZ, UP1, !UPT ;  /* 0x000000053f097290 */ /* 0x000fc40008ffe43f */
[----:B------:R-:W-:-:S05]  /*00e0*/  UIADD3.X UR5, URZ, UR5, URZ, UP2, !UPT ;  /* 0x000000053f057290 */ /* 0x000fca00097fe43f */
[----:B------:R1:W-:Y:S02]  /*00f0*/  UTMACCTL.PF [UR6] ;  /* 0x00000000060079b9 */ /* 0x0003e40008040000 */
[----:B------:R1:W-:Y:S02]  /*0100*/  UTMACCTL.PF [UR8] ;  /* 0x00000000080079b9 */ /* 0x0003e40008040000 */
[----:B------:R1:W-:Y:S02]  /*0110*/  UTMACCTL.PF [UR4] ;  /* 0x00000000040079b9 */ /* 0x0003e40008040000 */
[----:B-1----:R-:W-:Y:S01]  /*0120*/  NOP ;  /* 0x0000000000007918 */ /* 0x002fe20000000000 */
.L_x_1:
[----:B------:R-:W-:Y:S05]  /*0130*/  BSYNC B0 ;  /* 0x0000000000007941 */ /* 0x000fea0003800000 */
.L_x_0:
[----:B------:R-:W1:Y:S02]  /*0140*/  SHFL.IDX PT, R0, R10, RZ, 0x1f ;  /* 0x00001fff0a007589 */ /* 0x000e6400000e0000 */
[----:B-1----:R-:W-:-:S13]  /*0150*/  ISETP.NE.AND P0, PT, R0, RZ, PT ;  /* 0x000000ff0000720c */ /* 0x002fda0003f05270 */
[----:B------:R-:W-:Y:S05]  /*0160*/  @P0 BRA `(.L_x_2) ;  /* 0x0000000000400947 */ /* 0x000fea0003800000 */
[----:B------:R-:W1:Y:S01]  /*0170*/  S2UR UR8, SR_CgaCtaId ;  /* 0x00000000000879c3 */ /* 0x000e620000008800 */
[----:B------:R-:W-:Y:S01]  /*0180*/  UMOV UR4, 0x400 ;  /* 0x0000040000047882 */ /* 0x000fe20000000000 */
[----:B------:R-:W-:Y:S01]  /*0190*/  UMOV UR5, 0x1 ;  /* 0x0000000100057882 */ /* 0x000fe20000000000 */
[----:B------:R-:W-:Y:S01]  /*01a0*/  UMOV UR6, 0x80 ;  /* 0x0000008000067882 */ /* 0x000fe20000000000 */
[----:B------:R-:W-:Y:S01]  /*01b0*/  ELECT P0, URZ, PT ;  /* 0x00000000003f782f */ /* 0x000fe20003800000 */
[----:B------:R-:W-:-:S04]  /*01c0*/  UIADD3 UR6, -UR6, 0x100000, URZ ;  /* 0x0010000006067890 */ /* 0x000fc8000fffe13f */
[----:B------:R-:W-:Y:S02]  /*01d0*/  USHF.L.U32 UR7, UR6, 0xb, URZ ;  /* 0x0000000b06077899 */ /* 0x000fe4000800063f */
[----:B------:R-:W-:Y:S02]  /*01e0*/  USHF.L.U32 UR6, UR6, 0x1, URZ ;  /* 0x0000000106067899 */ /* 0x000fe4000800063f */
[----:B-1----:R-:W-:Y:S02]  /*01f0*/  ULEA UR8, UR8, UR4, 0x18 ;  /* 0x0000000408087291 */ /* 0x002fe4000f8ec03f */
[----:B------:R-:W-:-:S04]  /*0200*/  UIADD3 UR4, -UR5, 0x100000, URZ ;  /* 0x0010000005047890 */ /* 0x000fc8000fffe13f */
[----:B------:R-:W-:Y:S02]  /*0210*/  USHF.L.U32 UR5, UR4, 0xb, URZ ;  /* 0x0000000b04057899 */ /* 0x000fe4000800063f */
[----:B------:R-:W-:Y:S01]  /*0220*/  USHF.L.U32 UR4, UR4, 0x1, URZ ;  /* 0x0000000104047899 */ /* 0x000fe2000800063f */
[----:B------:R-:W1:Y:S11]  /*0230*/  FENCE.VIEW.ASYNC.S ;  /* 0x00000000000073c6 */ /* 0x000e760000000000 */
[----:B-1----:R1:W2:Y:S01]  /*0240*/  SYNCS.EXCH.64 URZ, [UR8+0x2a840], UR4 ;  /* 0x02a84004083f75b2 */ /* 0x0022a20008000100 */
[----:B------:R1:W3:Y:S01]  /*0250*/  SYNCS.EXCH.64 URZ, [UR8+0x2a848], UR6 ;  /* 0x02a84806083f75b2 */ /* 0x0002e20008000100 */
[----:B------:R-:W-:Y:S01]  /*0260*/  NOP ;  /* 0x0000000000007918 */ /* 0x000fe20000000000 */
.L_x_2:
[----:B------:R-:W4:Y:S01]  /*0270*/  SHFL.IDX PT, R0, R10, RZ, 0x1f ;  /* 0x00001fff0a007589 */ /* 0x000f2200000e0000 */
[----:B------:R-:W-:Y:S01]  /*0280*/  NOP ;  /* 0x0000000000007918 */ /* 0x000fe20000000000 */
[----:B----4-:R-:W-:-:S13]  /*0290*/  ISETP.NE.AND P0, PT, R0, RZ, PT ;  /* 0x000000ff0000720c */ /* 0x010fda0003f05270 */
[----:B------:R-:W-:Y:S05]  /*02a0*/  @P0 BRA `(.L_x_3) ;  /* 0x0000000000580947 */ /* 0x000fea0003800000 */
[----:B-1----:R-:W1:Y:S01]  /*02b0*/  S2UR UR5, SR_CgaCtaId ;  /* 0x00000000000579c3 */ /* 0x002e620000008800 */
[----:B------:R-:W-:Y:S01]  /*02c0*/  UMOV UR4, 0x400 ;  /* 0x0000040000047882 */ /* 0x000fe20000000000 */
[----:B------:R-:W-:Y:S01]  /*02d0*/  UMOV UR6, 0x1 ;  /* 0x0000000100067882 */ /* 0x000fe20000000000 */
[----:B------:R-:W-:Y:S01]  /*02e0*/  UMOV UR7, 0x80 ;  /* 0x0000008000077882 */ /* 0x000fe20000000000 */
[----:B------:R-:W-:Y:S01]  /*02f0*/  ELECT P0, URZ, PT ;  /* 0x00000000003f782f */ /* 0x000fe20003800000 */
[----:B-1----:R-:W-:Y:S02]  /*0300*/  ULEA UR8, UR5, UR4, 0x18 ;  /* 0x0000000405087291 */ /* 0x002fe4000f8ec03f */
[----:B------:R-:W-:-:S04]  /*0310*/  UIADD3 UR4, -UR6, 0x100000, URZ ;  /* 0x0010000006047890 */ /* 0x000fc8000fffe13f */
[----:B------:R-:W-:Y:S02]  /*0320*/  USHF.L.U32 UR5, UR4, 0xb, URZ ;  /* 0x0000000b04057899 */ /* 0x000fe4000800063f */
[----:B------:R-:W-:Y:S02]  /*0330*/  USHF.L.U32 UR4, UR4, 0x1, URZ ;  /* 0x0000000104047899 */ /* 0x000fe4000800063f */
[----:B------:R-:W-:-:S04]  /*0340*/  UIADD3 UR6, -UR7, 0x100000, URZ ;  /* 0x0010000007067890 */ /* 0x000fc8000fffe13f */
[----:B------:R-:W-:Y:S02]  /*0350*/  USHF.L.U32 UR7, UR6, 0xb, URZ ;  /* 0x0000000b06077899 */ /* 0x000fe4000800063f */
[----:B------:R-:W-:Y:S01]  /*0360*/  USHF.L.U32 UR6, UR6, 0x1, URZ ;  /* 0x0000000106067899 */ /* 0x000fe2000800063f */
[----:B------:R-:W1:Y:S03]  /*0370*/  FENCE.VIEW.ASYNC.S ;  /* 0x00000000000073c6 */ /* 0x000e660000000000 */
[----:B-1----:R4:W1:Y:S08]  /*0380*/  SYNCS.EXCH.64 URZ, [UR8+0x2a800], UR4 ;  /* 0x02a80004083f75b2 */ /* 0x0028700008000100 */
[----:B------:R4:W1:Y:S01]  /*0390*/  SYNCS.EXCH.64 URZ, [UR8+0x2a820], UR6 ;  /* 0x02a82006083f75b2 */ /* 0x0008620008000100 */
[----:B------:R4:W1:Y:S01]  /*03a0*/  SYNCS.EXCH.64 URZ, [UR8+0x2a808], UR4 ;  /* 0x02a80804083f75b2 */ /* 0x0008620008000100 */
[----:B------:R4:W1:Y:S01]  /*03b0*/  SYNCS.EXCH.64 URZ, [UR8+0x2a828], UR6 ;  /* 0x02a82806083f75b2 */ /* 0x0008620008000100 */
[----:B------:R4:W1:Y:S01]  /*03c0*/  SYNCS.EXCH.64 URZ, [UR8+0x2a810], UR4 ;  /* 0x02a81004083f75b2 */ /* 0x0008620008000100 */
[----:B------:R4:W1:Y:S01]  /*03d0*/  SYNCS.EXCH.64 URZ, [UR8+0x2a830], UR6 ;  /* 0x02a83006083f75b2 */ /* 0x0008620008000100 */
[----:B------:R4:W1:Y:S01]  /*03e0*/  SYNCS.EXCH.64 URZ, [UR8+0x2a818], UR4 ;  /* 0x02a81804083f75b2 */ /* 0x0008620008000100 */
[----:B------:R4:W1:Y:S02]  /*03f0*/  SYNCS.EXCH.64 URZ, [UR8+0x2a838], UR6 ;  /* 0x02a83806083f75b2 */ /* 0x0008640008000100 */
[----:B----4-:R-:W-:Y:S01]  /*0400*/  NOP ;  /* 0x0000000000007918 */ /* 0x010fe20000000000 */
.L_x_3:
        /* <DEDUP_REMOVED lines=26> */
.L_x_4:
[----:B------:R-:W4:Y:S01]  /*05b0*/  S2UR UR43, SR_CTAID.X ;  /* 0x00000000002b79c3 */ /* 0x000f220000002500 */
[----:B------:R-:W5:Y:S01]  /*05c0*/  SHFL.IDX PT, R10, R10, RZ, 0x1f ;  /* 0x00001fff0a0a7589 */ /* 0x000f6200000e0000 */
[----:B-1----:R-:W-:Y:S01]  /*05d0*/  ULDC UR4, c[0x0][0x28c] ;  /* 0x0000a30000047ab9 */ /* 0x002fe20000000800 */
[----:B------:R-:W-:Y:S02]  /*05e0*/  ELECT P0, URZ, PT ;  /* 0x00000000003f782f */ /* 0x000fe40003800000 */
[----:B------:R-:W-:Y:S01]  /*05f0*/  SHF.R.S32.HI R3, RZ, 0x1f, R16 ;  /* 0x0000001fff037819 */ /* 0x000fe20000011410 */
[----:B------:R-:W-:Y:S01]  /*0600*/  UIADD3 UR4, UR4, 0xff, URZ ;  /* 0x000000ff04047890 */ /* 0x000fe2000fffe03f */
[----:B------:R-:W-:Y:S01]  /*0610*/  NOP ;  /* 0x0000000000007918 */ /* 0x000fe20000000000 */
[----:B------:R-:W-:Y:S01]  /*0620*/  BSSY B0, `(.L_x_5) ;  /* 0x0000048000007945 */ /* 0x000fe20003800000 */
[----:B------:R-:W-:Y:S01]  /*0630*/  LEA.HI R3, R3, R16, RZ, 0x7 ;  /* 0x0000001003037211 */ /* 0x000fe200078f38ff */
[----:B------:R-:W-:Y:S01]  /*0640*/  USHF.R.S32.HI UR5, URZ, 0x1f, UR4 ;  /* 0x0000001f3f057899 */ /* 0x000fe20008011404 */
[----:B------:R-:W1:Y:S01]  /*0650*/  S2UR UR52, SR_CTAID.Y ;  /* 0x00000000003479c3 */ /* 0x000e620000002600 */
[----:B------:R-:W-:-:S02]  /*0660*/  MOV R9, RZ ;  /* 0x000000ff00097202 */ /* 0x000fc40000000f00 */
[----:B------:R-:W-:Y:S01]  /*0670*/  ULEA.HI UR5, UR5, UR4, URZ, 0x8 ;  /* 0x0000000405057291 */ /* 0x000fe2000f8f403f */
[----:B------:R-:W-:-:S03]  /*0680*/  LOP3.LUT R3, R3, 0xffffff80, RZ, 0xc0, !PT ;  /* 0xffffff8003037812 */ /* 0x000fc600078ec0ff */
[----:B------:R-:W-:Y:S01]  /*0690*/  USHF.R.S32.HI UR5, URZ, 0x8, UR5 ;  /* 0x000000083f057899 */ /* 0x000fe20008011405 */
[----:B------:R-:W1:Y:S01]  /*06a0*/  S2UR UR53, SR_CTAID.Z ;  /* 0x00000000003579c3 */ /* 0x000e620000002700 */
[----:B----4-:R-:W-:-:S07]  /*06b0*/  USHF.L.U32 UR43, UR43, 0x6, URZ ;  /* 0x000000062b2b7899 */ /* 0x010fce000800063f */
[----:B--23--:R-:W-:Y:S01]  /*06c0*/  BAR.SYNC.DEFER_BLOCKING 0x0 ;  /* 0x0000000000007b1d */ /* 0x00cfe20000010000 */
[----:B-----5:R-:W-:Y:S01]  /*06d0*/  ISETP.EQ.AND P1, PT, R10, RZ, P0 ;  /* 0x000000ff0a00720c */ /* 0x020fe20000722270 */
[----:B------:R-:W-:-:S04]  /*06e0*/  IMAD.U32 R0, RZ, RZ, UR43 ;  /* 0x0000002bff007e24 */ /* 0x000fc8000f8e00ff */
[----:B------:R-:W-:-:S05]  /*06f0*/  VIADD R0, R0, 0x13f ;  /* 0x0000013f00007836 */ /* 0x000fca0000000000 */
[----:B------:R-:W-:Y:S01]  /*0700*/  SHF.R.U32.HI R193, RZ, 0x8, R0 ;  /* 0x00000008ffc17819 */ /* 0x000fe20000011600 */
[----:B------:R-:W-:-:S03]  /*0710*/  IMAD.IADD R0, R16, 0x1, -R3 ;  /* 0x0000000110007824 */ /* 0x000fc600078e0a03 */
[----:B------:R-:W-:Y:S01]  /*0720*/  VIMNMX R2, R193, UR5, PT ;  /* 0x00000005c1027c48 */ /* 0x000fe2000bfe0100 */
[----:B-1----:R-:W-:Y:S06]  /*0730*/  @!P1 BRA `(.L_x_6) ;  /* 0x0000000000d89947 */ /* 0x002fec0003800000 */
[----:B------:R-:W1:Y:S01]  /*0740*/  S2R R4, SR_CgaCtaId ;  /* 0x0000000000047919 */ /* 0x000e620000008800 */
[----:B------:R-:W-:Y:S01]  /*0750*/  MOV R3, 0x400 ;  /* 0x0000040000037802 */ /* 0x000fe20000000f00 */
[----:B------:R-:W-:Y:S01]  /*0760*/  IMAD.MOV.U32 R5, RZ, RZ, 0x1 ;  /* 0x00000001ff057424 */ /* 0x000fe200078e00ff */
[----:B------:R-:W-:Y:S02]  /*0770*/  ISETP.NE.AND P3, PT, R0, RZ, PT ;  /* 0x000000ff0000720c */ /* 0x000fe40003f65270 */
[----:B-1----:R-:W-:Y:S02]  /*0780*/  LEA R4, R4, R3, 0x18 ;  /* 0x0000000304047211 */ /* 0x002fe400078ec0ff */
[----:B------:R-:W-:-:S09]  /*0790*/  SHF.L.U32 R3, R5, 0x1f, RZ ;  /* 0x0000001f05037819 */ /* 0x000fd200000006ff */
.L_x_7:
[----:B-1----:R1:W2:Y:S02]  /*07a0*/  SYNCS.PHASECHK.TRANS64.TRYWAIT P2, [R4+URZ+0x2a848], R3 ;  /* 0x02a84803040075a7 */ /* 0x0022a4000804017f */
[----:B--2---:R-:W-:Y:S05]  /*07b0*/  @!P2 NANOSLEEP.SYNCS 0x989680 ;  /* 0x009896800000a95d */ /* 0x004fea0003900000 */
[----:B------:R-:W2:Y:S02]  /*07c0*/  @!P2 SYNCS.PHASECHK.TRANS64 P2, [R4+URZ+0x2a848], R3 ;  /* 0x02a848030400a5a7 */ /* 0x000ea4000804007f */
[----:B--2---:R-:W-:Y:S05]  /*07d0*/  @!P2 BRA `(.L_x_7) ;  /* 0xfffffffc00f0a947 */ /* 0x004fea000383ffff */
[----:B------:R-:W-:Y:S05]  /*07e0*/  @P3 BRA `(.L_x_8) ;  /* 0x0000000000143947 */ /* 0x000fea0003800000 */
[----:B------:R-:W-:Y:S02]  /*07f0*/  LOP3.LUT P2, RZ, R16, 0x1f, RZ, 0xc0, !PT ;  /* 0x0000001f10ff7812 */ /* 0x000fe4000784c0ff */
[----:B-1----:R-:W-:-:S04]  /*0800*/  MOV R3, 0x2800 ;  /* 0x0000280000037802 */ /* 0x002fc80000000f00 */
[----:B------:R2:W-:Y:S07]  /*0810*/  SYNCS.ARRIVE.TRANS64 RZ, [R4+URZ+0x2a840], R3 ;  /* 0x02a8400304ff79a7 */ /* 0x0005ee000800003f */
[----:B------:R-:W-:Y:S05]  /*0820*/  @!P2 BRA `(.L_x_8) ;  /* 0x000000000004a947 */ /* 0x000fea0003800000 */
[----:B------:R-:W-:Y:S01]  /*0830*/  BPT.TRAP 0x1 ;  /* 0x000000040000795c */ /* 0x000fe20000300000 */
.L_x_8:
[----:B------:R-:W-:Y:S01]  /*0840*/  R2UR UR40, R4 ;  /* 0x00000000042872ca */ /* 0x000fe200000e0000 */
[----:B------:R-:W-:Y:S01]  /*0850*/  ULDC.64 UR4, c[0x0][0x198] ;  /* 0x0000660000047ab9 */ /* 0x000fe20000000a00 */
[----:B------:R-:W-:Y:S01]  /*0860*/  UMOV UR6, 0x0 ;  /* 0x0000000000067882 */ /* 0x000fe20000000000 */
[----:B------:R-:W-:Y:S01]  /*0870*/  UIADD3 UR4, UP0, UR4, 0xf0, URZ ;  /* 0x000000f004047890 */ /* 0x000fe2000ff1e03f */
[----:B------:R-:W-:Y:S01]  /*0880*/  UMOV UR7, 0x10000000 ;  /* 0x1000000000077882 */ /* 0x000fe20000000000 */
[----:B------:R-:W-:Y:S02]  /*0890*/  UMOV UR42, URZ ;  /* 0x0000003f002a7c82 */ /* 0x000fe40008000000 */
[----:B------:R-:W-:Y:S01]  /*08a0*/  UIADD3.X UR5, URZ, UR5, URZ, UP0, !UPT ;  /* 0x000000053f057290 */ /* 0x000fe200087fe43f */
[----:B------:R-:W-:Y:S01]  /*08b0*/  UMOV UR44, UR52 ;  /* 0x00000034002c7c82 */ /* 0x000fe20008000000 */
[----:B------:R-:W-:Y:S01]  /*08c0*/  UMOV UR45, UR53 ;  /* 0x00000035002d7c82 */ /* 0x000fe20008000000 */
[----:B------:R-:W-:Y:S01]  /*08d0*/  UMOV UR26, 0x10 ;  /* 0x00000010001a7882 */ /* 0x000fe20000000000 */
[----:B------:R-:W-:-:S02]  /*08e0*/  UMOV UR27, UR43 ;  /* 0x0000002b001b7c82 */ /* 0x000fc40008000000 */
[----:B------:R-:W-:Y:S02]  /*08f0*/  UIADD3 UR41, UR40, 0x2a840, URZ ;  /* 0x0002a84028297890 */ /* 0x000fe4000fffe03f */
[----:B------:R-:W-:Y:S02]  /*0900*/  UIADD3 UR24, UR40, 0x800, URZ ;  /* 0x0000080028187890 */ /* 0x000fe4000fffe03f */
[----:B------:R-:W-:Y:S02]  /*0910*/  UIADD3 UR16, UR40, 0x1000, URZ ;  /* 0x0000100028107890 */ /* 0x000fe4000fffe03f */
[----:B------:R-:W-:Y:S02]  /*0920*/  UIADD3 UR8, UR40, 0x1800, URZ ;  /* 0x0000180028087890 */ /* 0x000fe4000fffe03f */
[----:B------:R-:W-:Y:S02]  /*0930*/  UIADD3 UR48, UR40, 0x2000, URZ ;  /* 0x0000200028307890 */ /* 0x000fe4000fffe03f */
[----:B------:R3:W-:Y:S01]  /*0940*/  UTMALDG.4D [UR40], [UR4], desc[UR6] ;  /* 0x00000628040075b4 */ /* 0x0007e20008019000 */
[----:B------:R-:W-:Y:S01]  /*0950*/  UMOV UR28, UR52 ;  /* 0x00000034001c7c82 */ /* 0x000fe20008000000 */
[----:B------:R-:W-:Y:S01]  /*0960*/  UMOV UR29, UR53 ;  /* 0x00000035001d7c82 */ /* 0x000fe20008000000 */
[----:B------:R-:W-:Y:S01]  /*0970*/  UMOV UR25, UR41 ;  /* 0x0000002900197c82 */ /* 0x000fe20008000000 */
[----:B------:R-:W-:Y:S01]  /*0980*/  UMOV UR18, 0x20 ;  /* 0x0000002000127882 */ /* 0x000fe20000000000 */
[----:B------:R-:W-:Y:S01]  /*0990*/  UMOV UR19, UR43 ;  /* 0x0000002b00137c82 */ /* 0x000fe20008000000 */
[----:B------:R-:W-:Y:S01]  /*09a0*/  UMOV UR20, UR52 ;  /* 0x0000003400147c82 */ /* 0x000fe20008000000 */
[----:B------:R-:W-:Y:S01]  /*09b0*/  UMOV UR21, UR53 ;  /* 0x0000003500157c82 */ /* 0x000fe20008000000 */
[----:B------:R-:W-:Y:S01]  /*09c0*/  UMOV UR17, UR41 ;  /* 0x0000002900117c82 */ /* 0x000fe20008000000 */
[----:B------:R-:W-:Y:S01]  /*09d0*/  UMOV UR10, 0x30 ;  /* 0x00000030000a7882 */ /* 0x000fe20000000000 */
[----:B------:R-:W-:Y:S01]  /*09e0*/  UMOV UR11, UR43 ;  /* 0x0000002b000b7c82 */ /* 0x000fe20008000000 */
[----:B------:R-:W-:Y:S01]  /*09f0*/  UMOV UR12, UR52 ;  /* 0x00000034000c7c82 */ /* 0x000fe20008000000 */
[----:B------:R3:W-:Y:S01]  /*0a00*/  UTMALDG.4D [UR24], [UR4], desc[UR6] ;  /* 0x00000618040075b4 */ /* 0x0007e20008019000 */
[----:B------:R-:W-:Y:S01]  /*0a10*/  UMOV UR13, UR53 ;  /* 0x00000035000d7c82 */ /* 0x000fe20008000000 */
[----:B------:R-:W-:Y:S01]  /*0a20*/  UMOV UR9, UR41 ;  /* 0x0000002900097c82 */ /* 0x000fe20008000000 */
[----:B------:R-:W-:Y:S01]  /*0a30*/  UMOV UR50, 0x40 ;  /* 0x0000004000327882 */ /* 0x000fe20000000000 */
[----:B------:R-:W-:Y:S01]  /*0a40*/  UMOV UR51, UR43 ;  /* 0x0000002b00337c82 */ /* 0x000fe20008000000 */
[----:B------:R-:W-:Y:S01]  /*0a50*/  UMOV UR49, UR41 ;  /* 0x0000002900317c82 */ /* 0x000fe20008000000 */
[----:B------:R3:W-:Y:S01]  /*0a60*/  UTMALDG.4D [UR16], [UR4], desc[UR6] ;  /* 0x00000610040075b4 */ /* 0x0007e20008019000 */
[----:B------:R3:W-:Y:S01]  /*0a70*/  UTMALDG.4D [UR8], [UR4], desc[UR6] ;  /* 0x00000608040075b4 */ /* 0x0007e20008019000 */
[----:B------:R3:W-:Y:S02]  /*0a80*/  UTMALDG.4D [UR48], [UR4], desc[UR6] ;  /* 0x00000630040075b4 */ /* 0x0007e40008019000 */
[----:B---3--:R-:W-:Y:S01]  /*0a90*/  NOP ;  /* 0x0000000000007918 */ /* 0x008fe20000000000 */
.L_x_6:
[----:B------:R-:W-:Y:S05]  /*0aa0*/  BSYNC B0 ;  /* 0x0000000000007941 */ /* 0x000fea0003800000 */
.L_x_5:
[----:B------:R-:W-:Y:S01]  /*0ab0*/  BSSY B0, `(.L_x_9) ;  /* 0x0000109000007945 */ /* 0x000fe20003800000 */
[----:B------:R-:W-:Y:S01]  /*0ac0*/  IMAD.SHL.U32 R8, R2, 0x2, RZ ;  /* 0x0000000202087824 */ /* 0x000fe200078e00ff */
[----:B------:R-:W-:Y:S01]  /*0ad0*/  MOV R6, 0x1 ;  /* 0x0000000100067802 */ /* 0x000fe20000000f00 */
[----:B------:R-:W-:Y:S02]  /*0ae0*/  IMAD.MOV.U32 R7, RZ, RZ, 0x1 ;  /* 0x00000001ff077424 */ /* 0x000fe400078e00ff */
[----:B------:R-:W-:Y:S01]  /*0af0*/  IMAD.MOV.U32 R5, RZ, RZ, RZ ;  /* 0x000000ffff057224 */ /* 0x000fe200078e00ff */
[----:B------:R-:W-:Y:S06]  /*0b00*/  @!P1 BRA `(.L_x_10) ;  /* 0x00000010000c9947 */ /* 0x000fec0003800000 */
[----:B------:R-:W-:Y:S01]  /*0b10*/  ISETP.GE.AND P1, PT, R2, 0x1, PT ;  /* 0x000000010200780c */ /* 0x000fe20003f26270 */
[----:B------:R-:W-:Y:S01]  /*0b20*/  IMAD.MOV.U32 R9, RZ, RZ, RZ ;  /* 0x000000ffff097224 */ /* 0x000fe200078e00ff */
[----:B------:R-:W-:Y:S02]  /*0b30*/  LOP3.LUT R11, R16, 0x1f, RZ, 0xc0, !PT ;  /* 0x0000001f100b7812 */ /* 0x000fe400078ec0ff */
[----:B------:R-:W-:-:S09]  /*0b40*/  MOV R5, RZ ;  /* 0x000000ff00057202 */ /* 0x000fd20000000f00 */
[----:B------:R-:W-:Y:S05]  /*0b50*/  @!P1 BRA `(.L_x_11) ;  /* 0x0000000400d89947 */ /* 0x000fea0003800000 */
[----:B-12---:R-:W1:Y:S01]  /*0b60*/  S2R R4, SR_CgaCtaId ;  /* 0x0000000000047919 */ /* 0x006e620000008800 */
[----:B------:R-:W-:Y:S01]  /*0b70*/  MOV R3, 0x400 ;  /* 0x0000040000037802 */ /* 0x000fe20000000f00 */
[----:B------:R-:W-:Y:S01]  /*0b80*/  IMAD.MOV.U32 R6, RZ, RZ, 0x1 ;  /* 0x00000001ff067424 */ /* 0x000fe200078e00ff */
[----:B------:R-:W-:Y:S01]  /*0b90*/  ISETP.NE.AND P2, PT, R0, RZ, PT ;  /* 0x000000ff0000720c */ /* 0x000fe20003f45270 */
[----:B------:R-:W-:Y:S01]  /*0ba0*/  IMAD.MOV.U32 R5, RZ, RZ, 0x1 ;  /* 0x00000001ff057424 */ /* 0x000fe200078e00ff */
[----:B-1----:R-:W-:Y:S02]  /*0bb0*/  LEA R4, R4, R3, 0x18 ;  /* 0x0000000304047211 */ /* 0x002fe400078ec0ff */
[----:B------:R-:W-:-:S09]  /*0bc0*/  SHF.L.U32 R3, R6, 0x1f, RZ ;  /* 0x0000001f06037819 */ /* 0x000fd200000006ff */
.L_x_12:
[----:B-1----:R1:W2:Y:S02]  /*0bd0*/  SYNCS.PHASECHK.TRANS64.TRYWAIT P1, [R4+URZ+0x2a820], R3 ;  /* 0x02a82003040075a7 */ /* 0x0022a4000802017f */
[----:B--2---:R-:W-:Y:S05]  /*0be0*/  @!P1 NANOSLEEP.SYNCS 0x989680 ;  /* 0x009896800000995d */ /* 0x004fea0003900000 */
[----:B------:R-:W2:Y:S02]  /*0bf0*/  @!P1 SYNCS.PHASECHK.TRANS64 P1, [R4+URZ+0x2a820], R3 ;  /* 0x02a82003040095a7 */ /* 0x000ea4000802007f */
[----:B--2---:R-:W-:Y:S05]  /*0c00*/  @!P1 BRA `(.L_x_12) ;  /* 0xfffffffc00f09947 */ /* 0x004fea000383ffff */
[----:B------:R-:W-:Y:S05]  /*0c10*/  @P2 BRA `(.L_x_13) ;  /* 0x0000000000142947 */ /* 0x000fea0003800000 */
[----:B------:R-:W-:Y:S02]  /*0c20*/  ISETP.NE.AND P1, PT, R11, RZ, PT ;  /* 0x000000ff0b00720c */ /* 0x000fe40003f25270 */
[----:B-1----:R-:W-:-:S04]  /*0c30*/  MOV R3, 0xa000 ;  /* 0x0000a00000037802 */ /* 0x002fc80000000f00 */
[----:B------:R2:W-:Y:S07]  /*0c40*/  SYNCS.ARRIVE.TRANS64 RZ, [R4+URZ+0x2a800], R3 ;  /* 0x02a8000304ff79a7 */ /* 0x0005ee000800003f */
[----:B------:R-:W-:Y:S05]  /*0c50*/  @!P1 BRA `(.L_x_13) ;  /* 0x0000000000049947 */ /* 0x000fea0003800000 */
[----:B------:R-:W-:Y:S01]  /*0c60*/  BPT.TRAP 0x1 ;  /* 0x000000040000795c */ /* 0x000fe20000300000 */
.L_x_13:
[----:B------:R-:W-:Y:S01]  /*0c70*/  R2UR UR8, R4 ;  /* 0x00000000040872ca */ /* 0x000fe200000e0000 */
[----:B------:R-:W-:Y:S01]  /*0c80*/  ULDC.64 UR4, c[0x0][0x198] ;  /* 0x0000660000047ab9 */ /* 0x000fe20000000a00 */
[----:B-12---:R-:W1:Y:S01]  /*0c90*/  S2R R4, SR_CgaCtaId ;  /* 0x0000000000047919 */ /* 0x006e620000008800 */
[----:B------:R-:W-:Y:S01]  /*0ca0*/  UIADD3 UR4, UP0, UR4, 0x1f0, URZ ;  /* 0x000001f004047890 */ /* 0x000fe2000ff1e03f */
[----:B------:R-:W-:Y:S01]  /*0cb0*/  MOV R3, 0x400 ;  /* 0x0000040000037802 */ /* 0x000fe20000000f00 */
[----:B------:R-:W-:Y:S01]  /*0cc0*/  UMOV UR35, URZ ;  /* 0x0000003f00237c82 */ /* 0x000fe20008000000 */
[----:B------:R-:W-:Y:S01]  /*0cd0*/  UMOV UR6, 0x0 ;  /* 0x0000000000067882 */ /* 0x000fe20000000000 */
[----:B------:R-:W-:Y:S01]  /*0ce0*/  UIADD3.X UR5, URZ, UR5, URZ, UP0, !UPT ;  /* 0x000000053f057290 */ /* 0x000fe200087fe43f */
[----:B------:R-:W-:Y:S01]  /*0cf0*/  IMAD.MOV.U32 R6, RZ, RZ, 0x1 ;  /* 0x00000001ff067424 */ /* 0x000fe200078e00ff */
[----:B------:R-:W-:Y:S01]  /*0d00*/  UMOV UR7, 0x10000000 ;  /* 0x1000000000077882 */ /* 0x000fe20000000000 */
[----:B------:R-:W-:Y:S01]  /*0d10*/  UMOV UR34, URZ ;  /* 0x0000003f00227c82 */ /* 0x000fe20008000000 */
[----:B------:R-:W-:Y:S01]  /*0d20*/  UMOV UR36, UR52 ;  /* 0x0000003400247c82 */ /* 0x000fe20008000000 */
[----:B------:R-:W-:Y:S01]  /*0d30*/  UMOV UR37, UR53 ;  /* 0x0000003500257c82 */ /* 0x000fe20008000000 */
[----:B------:R-:W-:Y:S01]  /*0d40*/  UIADD3 UR32, UR8, 0x2800, URZ ;  /* 0x0000280008207890 */ /* 0x000fe2000fffe03f */
[----:B------:R-:W-:Y:S01]  /*0d50*/  ISETP.NE.AND P2, PT, R0, RZ, PT ;  /* 0x000000ff0000720c */ /* 0x000fe20003f45270 */
[----:B------:R-:W-:Y:S01]  /*0d60*/  UIADD3 UR33, UR8, 0x2a800, URZ ;  /* 0x0002a80008217890 */ /* 0x000fe2000fffe03f */
[----:B------:R-:W-:Y:S01]  /*0d70*/  IMAD.MOV.U32 R9, RZ, RZ, 0x1 ;  /* 0x00000001ff097424 */ /* 0x000fe200078e00ff */
[----:B------:R-:W-:Y:S01]  /*0d80*/  UIADD3 UR24, UR8, 0x4800, URZ ;  /* 0x0000480008187890 */ /* 0x000fe2000fffe03f */
[----:B------:R-:W-:Y:S01]  /*0d90*/  SHF.L.U32 R6, R6, 0x1f, RZ ;  /* 0x0000001f06067819 */ /* 0x000fe200000006ff */
[----:B------:R-:W-:-:S02]  /*0da0*/  UIADD3 UR48, UR8, 0x6800, URZ ;  /* 0x0000680008307890 */ /* 0x000fc4000fffe03f */
[----:B------:R-:W-:Y:S02]  /*0db0*/  UIADD3 UR16, UR8, 0x8800, URZ ;  /* 0x0000880008107890 */ /* 0x000fe4000fffe03f */
[----:B------:R-:W-:Y:S01]  /*0dc0*/  UIADD3 UR8, UR8, 0xa800, URZ ;  /* 0x0000a80008087890 */ /* 0x000fe2000fffe03f */
[----:B------:R2:W-:Y:S01]  /*0dd0*/  UTMALDG.4D [UR32], [UR4], desc[UR6] ;  /* 0x00000620040075b4 */ /* 0x0005e20008019000 */
        /* <DEDUP_REMOVED lines=17> */
[----:B------:R-:W-:Y:S01]  /*0ef0*/  UMOV UR11, UR35 ;  /* 0x00000023000b7c82 */ /* 0x000fe20008000000 */
[----:B------:R-:W-:Y:S01]  /*0f00*/  UMOV UR9, UR33 ;  /* 0x0000002100097c82 */ /* 0x000fe20008000000 */
[----:B------:R2:W-:Y:S01]  /*0f10*/  UTMALDG.4D [UR48], [UR4], desc[UR6] ;  /* 0x00000630040075b4 */ /* 0x0005e20008019000 */
[----:B-1----:R-:W-:-:S04]  /*0f20*/  LEA R4, R4, R3, 0x18 ;  /* 0x0000000304047211 */ /* 0x002fc800078ec0ff */
[----:B------:R-:W-:Y:S01]  /*0f30*/  LEA R3, R5, R4, 0x3 ;  /* 0x0000000405037211 */ /* 0x000fe200078e18ff */
[----:B------:R2:W-:Y:S01]  /*0f40*/  UTMALDG.4D [UR16], [UR4], desc[UR6] ;  /* 0x00000610040075b4 */ /* 0x0005e20008019000 */
[----:B------:R2:W-:Y:S02]  /*0f50*/  UTMALDG.4D [UR8], [UR4], desc[UR6] ;  /* 0x00000608040075b4 */ /* 0x0005e40008019000 */
[----:B--2---:R-:W-:-:S03]  /*0f60*/  NOP ;  /* 0x0000000000007918 */ /* 0x004fc60000000000 */
.L_x_14:
[----:B-1----:R1:W2:Y:S02]  /*0f70*/  SYNCS.PHASECHK.TRANS64.TRYWAIT P1, [R3+URZ+0x2a820], R6 ;  /* 0x02a82006030075a7 */ /* 0x0022a4000802017f */
[----:B--2---:R-:W-:Y:S05]  /*0f80*/  @!P1 NANOSLEEP.SYNCS 0x989680 ;  /* 0x009896800000995d */ /* 0x004fea0003900000 */
[----:B------:R-:W2:Y:S02]  /*0f90*/  @!P1 SYNCS.PHASECHK.TRANS64 P1, [R3+URZ+0x2a820], R6 ;  /* 0x02a82006030095a7 */ /* 0x000ea4000802007f */
[----:B--2---:R-:W-:Y:S05]  /*0fa0*/  @!P1 BRA `(.L_x_14) ;  /* 0xfffffffc00f09947 */ /* 0x004fea000383ffff */
[----:B------:R-:W-:Y:S05]  /*0fb0*/  @P2 BRA `(.L_x_15) ;  /* 0x0000000000142947 */ /* 0x000fea0003800000 */
[----:B------:R-:W-:Y:S01]  /*0fc0*/  ISETP.NE.AND P1, PT, R11, RZ, PT ;  /* 0x000000ff0b00720c */ /* 0x000fe20003f25270 */
[----:B-1----:R-:W-:-:S04]  /*0fd0*/  IMAD.MOV.U32 R6, RZ, RZ, 0xa000 ;  /* 0x0000a000ff067424 */ /* 0x002fc800078e00ff */
[----:B------:R2:W-:Y:S08]  /*0fe0*/  SYNCS.ARRIVE.TRANS64 RZ, [R3+URZ+0x2a800], R6 ;  /* 0x02a8000603ff79a7 */ /* 0x0005f0000800003f */
[----:B------:R-:W-:Y:S05]  /*0ff0*/  @!P1 BRA `(.L_x_15) ;  /* 0x0000000000049947 */ /* 0x000fea0003800000 */
[----:B------:R-:W-:Y:S01]  /*1000*/  BPT.TRAP 0x1 ;  /* 0x000000040000795c */ /* 0x000fe20000300000 */
.L_x_15:
[----:B------:R-:W-:Y:S01]  /*1010*/  IMAD R4, R5, 0xa000, R4 ;  /* 0x0000a00005047824 */ /* 0x000fe200078e0204 */
[----:B------:R-:W-:Y:S01]  /*1020*/  R2UR UR33, R3 ;  /* 0x00000000032172ca */ /* 0x000fe200000e0000 */
[----:B------:R-:W-:Y:S01]  /*1030*/  ULDC.64 UR4, c[0x0][0x198] ;  /* 0x0000660000047ab9 */ /* 0x000fe20000000a00 */
[----:B------:R-:W-:Y:S01]  /*1040*/  UMOV UR35, URZ ;  /* 0x0000003f00237c82 */ /* 0x000fe20008000000 */
[----:B------:R-:W-:Y:S01]  /*1050*/  UIADD3 UR4, UP0, UR4, 0x2f0, URZ ;  /* 0x000002f004047890 */ /* 0x000fe2000ff1e03f */
[----:B------:R-:W-:Y:S01]  /*1060*/  R2UR UR8, R4 ;  /* 0x00000000040872ca */ /* 0x000fe200000e0000 */
[----:B------:R-:W-:Y:S01]  /*1070*/  UMOV UR6, 0x0 ;  /* 0x0000000000067882 */ /* 0x000fe20000000000 */
[----:B------:R-:W-:Y:S01]  /*1080*/  UMOV UR7, 0x10000000 ;  /* 0x1000000000077882 */ /* 0x000fe20000000000 */
[----:B------:R-:W-:Y:S01]  /*1090*/  UIADD3.X UR5, URZ, UR5, URZ, UP0, !UPT ;  /* 0x000000053f057290 */ /* 0x000fe200087fe43f */
[----:B------:R-:W-:Y:S01]  /*10a0*/  VIADD R5, R5, 0x1 ;  /* 0x0000000105057836 */ /* 0x000fe20000000000 */
[----:B------:R-:W-:Y:S01]  /*10b0*/  UMOV UR34, URZ ;  /* 0x0000003f00227c82 */ /* 0x000fe20008000000 */
[----:B------:R-:W-:Y:S01]  /*10c0*/  UMOV UR36, UR52 ;  /* 0x0000003400247c82 */ /* 0x000fe20008000000 */
[----:B------:R-:W-:Y:S01]  /*10d0*/  UMOV UR37, UR53 ;  /* 0x0000003500257c82 */ /* 0x000fe20008000000 */
[----:B------:R-:W-:Y:S01]  /*10e0*/  UMOV UR26, 0x10 ;  /* 0x00000010001a7882 */ /* 0x000fe20000000000 */
[----:B------:R-:W-:Y:S01]  /*10f0*/  UIADD3 UR33, UR33, 0x2a800, URZ ;  /* 0x0002a80021217890 */ /* 0x000fe2000fffe03f */
[----:B------:R-:W-:Y:S01]  /*1100*/  UMOV UR28, UR52 ;  /* 0x00000034001c7c82 */ /* 0x000fe20008000000 */
[----:B------:R-:W-:-:S02]  /*1110*/  UMOV UR29, UR53 ;  /* 0x00000035001d7c82 */ /* 0x000fc40008000000 */
[----:B------:R-:W-:Y:S02]  /*1120*/  UIADD3 UR32, UR8, 0x2800, URZ ;  /* 0x0000280008207890 */ /* 0x000fe4000fffe03f */
[----:B------:R-:W-:Y:S02]  /*1130*/  UIADD3 UR24, UR8, 0x4800, URZ ;  /* 0x0000480008187890 */ /* 0x000fe4000fffe03f */
[----:B------:R-:W-:Y:S02]  /*1140*/  UIADD3 UR48, UR8, 0x6800, URZ ;  /* 0x0000680008307890 */ /* 0x000fe4000fffe03f */
[----:B------:R-:W-:Y:S02]  /*1150*/  UIADD3 UR16, UR8, 0x8800, URZ ;  /* 0x0000880008107890 */ /* 0x000fe4000fffe03f */
[----:B------:R-:W-:Y:S01]  /*1160*/  UIADD3 UR8, UR8, 0xa800, URZ ;  /* 0x0000a80008087890 */ /* 0x000fe2000fffe03f */
[----:B------:R3:W-:Y:S01]  /*1170*/  UTMALDG.4D [UR32], [UR4], desc[UR6] ;  /* 0x00000620040075b4 */ /* 0x0007e20008019000 */
        /* <DEDUP_REMOVED lines=17> */
[----:B------:R3:W-:Y:S01]  /*1290*/  UTMALDG.4D [UR16], [UR4], desc[UR6] ;  /* 0x00000610040075b4 */ /* 0x0007e20008019000 */
[----:B------:R3:W-:Y:S02]  /*12a0*/  UTMALDG.4D [UR8], [UR4], desc[UR6] ;  /* 0x00000608040075b4 */ /* 0x0007e40008019000 */
[----:B---3--:R-:W-:Y:S01]  /*12b0*/  NOP ;  /* 0x0000000000007918 */ /* 0x008fe20000000000 */
.L_x_11:
[----:B------:R-:W-:Y:S02]  /*12c0*/  ISETP.GE.AND P1, PT, R2, 0x2, PT ;  /* 0x000000020200780c */ /* 0x000fe40003f26270 */
[----:B-12---:R-:W-:-:S11]  /*12d0*/  MOV R6, 0x1 ;  /* 0x0000000100067802 */ /* 0x006fd60000000f00 */
[----:B------:R-:W-:Y:S05]  /*12e0*/  @!P1 BRA `(.L_x_16) ;  /* 0x0000000800089947 */ /* 0x000fea0003800000 */
[----:B------:R-:W1:Y:S01]  /*12f0*/  S2R R4, SR_CgaCtaId ;  /* 0x0000000000047919 */ /* 0x000e620000008800 */
[----:B------:R-:W-:Y:S01]  /*1300*/  MOV R3, 0x400 ;  /* 0x0000040000037802 */ /* 0x000fe20000000f00 */
[----:B------:R-:W-:Y:S01]  /*1310*/  IMAD.MOV.U32 R6, RZ, RZ, 0x1 ;  /* 0x00000001ff067424 */ /* 0x000fe200078e00ff */
[----:B------:R-:W-:-:S04]  /*1320*/  ISETP.NE.AND P2, PT, R0, RZ, PT ;  /* 0x000000ff0000720c */ /* 0x000fc80003f45270 */
[----:B------:R-:W-:Y:S02]  /*1330*/  SHF.L.U32 R6, R6, 0x1f, RZ ;  /* 0x0000001f06067819 */ /* 0x000fe400000006ff */
[----:B-1----:R-:W-:-:S05]  /*1340*/  LEA R4, R4, R3, 0x18 ;  /* 0x0000000304047211 */ /* 0x002fca00078ec0ff */
[----:B------:R-:W-:-:S07]  /*1350*/  IMAD R3, R5, 0x8, R4 ;  /* 0x0000000805037824 */ /* 0x000fce00078e0204 */
.L_x_17:
        /* <DEDUP_REMOVED lines=10> */
.L_x_18:
[----:B------:R-:W-:Y:S01]  /*1400*/  IMAD R4, R5, 0xa000, R4 ;  /* 0x0000a00005047824 */ /* 0x000fe200078e0204 */
[----:B------:R-:W-:Y:S01]  /*1410*/  R2UR UR33, R3 ;  /* 0x00000000032172ca */ /* 0x000fe200000e0000 */
[----:B------:R-:W-:Y:S01]  /*1420*/  ULDC.64 UR4, c[0x0][0x198] ;  /* 0x0000660000047ab9 */ /* 0x000fe20000000a00 */
[----:B------:R-:W-:Y:S01]  /*1430*/  R2UR UR35, R9 ;  /* 0x00000000092372ca */ /* 0x000fe200000e0000 */
[----:B------:R-:W-:Y:S01]  /*1440*/  UIADD3 UR4, UP0, UR4, 0x1f0, URZ ;  /* 0x000001f004047890 */ /* 0x000fe2000ff1e03f */
[----:B------:R-:W-:Y:S01]  /*1450*/  R2UR UR8, R4 ;  /* 0x00000000040872ca */ /* 0x000fe200000e0000 */
[----:B------:R-:W-:Y:S01]  /*1460*/  UMOV UR6, 0x0 ;  /* 0x0000000000067882 */ /* 0x000fe20000000000 */
[----:B------:R-:W3:Y:S01]  /*1470*/  S2R R4, SR_CgaCtaId ;  /* 0x0000000000047919 */ /* 0x000ee20000008800 */
[----:B------:R-:W-:Y:S01]  /*1480*/  UIADD3.X UR5, URZ, UR5, URZ, UP0, !UPT ;  /* 0x000000053f057290 */ /* 0x000fe200087fe43f */
[----:B------:R-:W-:Y:S01]  /*1490*/  VIADD R5, R5, 0x1 ;  /* 0x0000000105057836 */ /* 0x000fe20000000000 */
[----:B------:R-:W-:Y:S01]  /*14a0*/  UMOV UR7, 0x10000000 ;  /* 0x1000000000077882 */ /* 0x000fe20000000000 */
[----:B------:R-:W-:Y:S01]  /*14b0*/  UMOV UR34, URZ ;  /* 0x0000003f00227c82 */ /* 0x000fe20008000000 */
[----:B------:R-:W-:Y:S01]  /*14c0*/  UMOV UR36, UR52 ;  /* 0x0000003400247c82 */ /* 0x000fe20008000000 */
[----:B------:R-:W-:Y:S01]  /*14d0*/  UMOV UR37, UR53 ;  /* 0x0000003500257c82 */ /* 0x000fe20008000000 */
[----:B------:R-:W-:Y:S01]  /*14e0*/  UIADD3 UR33, UR33, 0x2a800, URZ ;  /* 0x0002a80021217890 */ /* 0x000fe2000fffe03f */
[----:B-12---:R-:W-:Y:S01]  /*14f0*/  MOV R3, 0x400 ;  /* 0x0000040000037802 */ /* 0x006fe20000000f00 */
[----:B------:R-:W-:Y:S01]  /*1500*/  USHF.L.U32 UR35, UR35, 0x8, URZ ;  /* 0x0000000823237899 */ /* 0x000fe2000800063f */
[C---:B------:R-:W-:Y:S01]  /*1510*/  ISETP.NE.AND P2, PT, R5.reuse, 0x4, PT ;  /* 0x000000040500780c */ /* 0x040fe20003f45270 */
[----:B------:R-:W-:Y:S01]  /*1520*/  UIADD3 UR32, UR8, 0x2800, URZ ;  /* 0x0000280008207890 */ /* 0x000fe2000fffe03f */
[C---:B------:R-:W-:Y:S01]  /*1530*/  ISETP.NE.AND P1, PT, R5.reuse, 0x4, PT ;  /* 0x000000040500780c */ /* 0x040fe20003f25270 */
[----:B------:R-:W-:Y:S01]  /*1540*/  UIADD3 UR24, UR8, 0x4800, URZ ;  /* 0x0000480008187890 */ /* 0x000fe2000fffe03f */
[----:B------:R-:W-:Y:S01]  /*1550*/  SEL R5, R5, RZ, P2 ;  /* 0x000000ff05057207 */ /* 0x000fe20001000000 */
[----:B------:R-:W-:Y:S01]  /*1560*/  UIADD3 UR48, UR8, 0x6800, URZ ;  /* 0x0000680008307890 */ /* 0x000fe2000fffe03f */
[----:B------:R-:W-:Y:S01]  /*1570*/  SEL R6, RZ, 0x1, !P1 ;  /* 0x00000001ff067807 */ /* 0x000fe20004800000 */
[----:B------:R-:W-:Y:S01]  /*1580*/  UIADD3 UR16, UR8, 0x8800, URZ ;  /* 0x0000880008107890 */ /* 0x000fe2000fffe03f */
[----:B------:R-:W-:Y:S01]  /*1590*/  ISETP.NE.AND P3, PT, R0, RZ, PT ;  /* 0x000000ff0000720c */ /* 0x000fe20003f65270 */
        /* <DEDUP_REMOVED lines=22> */
[----:B---3--:R-:W-:-:S02]  /*1700*/  LEA R4, R4, R3, 0x18 ;  /* 0x0000000304047211 */ /* 0x008fc400078ec0ff */
[----:B------:R-:W-:-:S03]  /*1710*/  SHF.L.U32 R3, R6, 0x1f, RZ ;  /* 0x0000001f06037819 */ /* 0x000fc600000006ff */
[----:B------:R-:W-:Y:S01]  /*1720*/  IMAD R8, R5, 0x8, R4 ;  /* 0x0000000805087824 */ /* 0x000fe200078e0204 */
[----:B------:R1:W-:Y:S01]  /*1730*/  UTMALDG.4D [UR16], [UR4], desc[UR6] ;  /* 0x00000610040075b4 */ /* 0x0003e20008019000 */
[----:B------:R1:W-:Y:S02]  /*1740*/  UTMALDG.4D [UR8], [UR4], desc[UR6] ;  /* 0x00000608040075b4 */ /* 0x0003e40008019000 */
[----:B-1----:R-:W-:-:S03]  /*1750*/  NOP ;  /* 0x0000000000007918 */ /* 0x002fc60000000000 */
.L_x_19:
        /* <DEDUP_REMOVED lines=10> */
.L_x_20:
[----:B------:R-:W-:Y:S01]  /*1800*/  IMAD R4, R5, 0xa000, R4 ;  /* 0x0000a00005047824 */ /* 0x000fe200078e0204 */
[----:B------:R-:W-:Y:S01]  /*1810*/  R2UR UR33, R8 ;  /* 0x00000000082172ca */ /* 0x000fe200000e0000 */
[----:B------:R-:W-:Y:S01]  /*1820*/  ULDC.64 UR4, c[0x0][0x198] ;  /* 0x0000660000047ab9 */ /* 0x000fe20000000a00 */
[----:B------:R-:W-:Y:S01]  /*1830*/  R2UR UR35, R9 ;  /* 0x00000000092372ca */ /* 0x000fe200000e0000 */
        /* <DEDUP_REMOVED lines=11> */
[----:B------:R-:W-:Y:S01]  /*18f0*/  ISETP.NE.AND P1, PT, R5, 0x4, PT ;  /* 0x000000040500780c */ /* 0x000fe20003f25270 */
[----:B------:R-:W-:Y:S01]  /*1900*/  USHF.L.U32 UR35, UR35, 0x8, URZ ;  /* 0x0000000823237899 */ /* 0x000fe2000800063f */
[----:B------:R-:W-:Y:S01]  /*1910*/  VIADD R9, R9, 0x1 ;  /* 0x0000000109097836 */ /* 0x000fe20000000000 */
[----:B------:R-:W-:Y:S01]  /*1920*/  UIADD3 UR32, UR8, 0x2800, URZ ;  /* 0x0000280008207890 */ /* 0x000fe2000fffe03f */
[----:B-12---:R-:W-:Y:S01]  /*1930*/  SEL R3, RZ, 0x1, P1 ;  /* 0x00000001ff037807 */ /* 0x006fe20000800000 */
[----:B------:R-:W-:Y:S01]  /*1940*/  UIADD3 UR24, UR8, 0x4800, URZ ;  /* 0x0000480008187890 */ /* 0x000fe2000fffe03f */
[----:B------:R-:W-:Y:S01]  /*1950*/  SEL R5, R5, RZ, P1 ;  /* 0x000000ff05057207 */ /* 0x000fe20000800000 */
[----:B------:R-:W-:Y:S01]  /*1960*/  UIADD3 UR48, UR8, 0x6800, URZ ;  /* 0x0000680008307890 */ /* 0x000fe2000fffe03f */
[----:B------:R-:W-:Y:S01]  /*1970*/  LOP3.LUT R6, R6, R3, RZ, 0x3c, !PT ;  /* 0x0000000306067212 */ /* 0x000fe200078e3cff */
[----:B------:R-:W-:-:S02]  /*1980*/  UIADD3 UR16, UR8, 0x8800, URZ ;  /* 0x0000880008107890 */ /* 0x000fc4000fffe03f */
[----:B------:R-:W-:Y:S01]  /*1990*/  UIADD3 UR8, UR8, 0xa800, URZ ;  /* 0x0000a80008087890 */ /* 0x000fe2000fffe03f */
[----:B------:R1:W-:Y:S01]  /*19a0*/  UTMALDG.4D [UR32], [UR4], desc[UR6] ;  /* 0x00000620040075b4 */ /* 0x0003e20008019000 */
        /* <DEDUP_REMOVED lines=21> */
[----:B-1----:R-:W-:Y:S01]  /*1b00*/  NOP ;  /* 0x0000000000007918 */ /* 0x002fe20000000000 */
.L_x_16:
[----:B------:R-:W-:-:S04]  /*1b10*/  SHF.L.U32 R8, R2, 0x1, RZ ;  /* 0x0000000102087819 */ /* 0x000fc800000006ff */
[----:B------:R-:W-:-:S04]  /*1b20*/  LOP3.LUT R8, R8, 0xfffffffe, RZ, 0x3c, !PT ;  /* 0xfffffffe08087812 */ /* 0x000fc800078e3cff */
[----:B------:R-:W-:-:S07]  /*1b30*/  IADD3 R8, -R8, -0x6, RZ ;  /* 0xfffffffa08087810 */ /* 0x000fce0007ffe1ff */
.L_x_10:
[----:B------:R-:W-:Y:S05]  /*1b40*/  BSYNC B0 ;  /* 0x0000000000007941 */ /* 0x000fea0003800000 */
.L_x_9:
[----:B------:R-:W3:Y:S01]  /*1b50*/  S2R R11, SR_CgaCtaId ;  /* 0x00000000000b7919 */ /* 0x000ee20000008800 */
[----:B------:R-:W-:Y:S01]  /*1b60*/  MOV R2, 0x400 ;  /* 0x0000040000027802 */ /* 0x000fe20000000f00 */
[----:B-12---:R-:W-:Y:S01]  /*1b70*/  IMAD.MOV.U32 R4, RZ, RZ, RZ ;  /* 0x000000ffff047224 */ /* 0x006fe200078e00ff */
[----:B------:R-:W-:Y:S02]  /*1b80*/  SHF.L.U32 R3, RZ, 0x1f, RZ ;  /* 0x0000001fff037819 */ /* 0x000fe400000006ff */
[----:B---3--:R-:W-:-:S07]  /*1b90*/  LEA R2, R11, R2, 0x18 ;  /* 0x000000020b027211 */ /* 0x008fce00078ec0ff */
.L_x_21:
[----:B-1----:R1:W2:Y:S02]  /*1ba0*/  SYNCS.PHASECHK.TRANS64.TRYWAIT P1, [R2+URZ+0x2a840], R3 ;  /* 0x02a84003020075a7 */ /* 0x0022a4000802017f */
[----:B--2---:R-:W-:Y:S05]  /*1bb0*/  @!P1 NANOSLEEP.SYNCS 0x989680 ;  /* 0x009896800000995d */ /* 0x004fea0003900000 */
[----:B------:R-:W2:Y:S02]  /*1bc0*/  @!P1 SYNCS.PHASECHK.TRANS64 P1, [R2+URZ+0x2a840], R3 ;  /* 0x02a84003020095a7 */ /* 0x000ea4000802007f */
[----:B--2---:R-:W-:Y:S05]  /*1bd0*/  @!P1 BRA `(.L_x_21) ;  /* 0xfffffffc00f09947 */ /* 0x004fea000383ffff */
[----:B------:R-:W2:Y:S01]  /*1be0*/  LDC R11, c[0x0][0x28c] ;  /* 0x0000a300ff0b7b82 */ /* 0x000ea20000000800 */
[----:B-1----:R-:W-:Y:S02]  /*1bf0*/  SHF.R.S32.HI R3, RZ, 0x1f, R0 ;  /* 0x0000001fff037819 */ /* 0x002fe40000011400 */
[----:B------:R-:W-:Y:S01]  /*1c00*/  SHF.L.U32 R15, RZ, 0x1f, RZ ;  /* 0x0000001fff0f7819 */ /* 0x000fe200000006ff */
[----:B--2---:R-:W-:Y:S01]  /*1c10*/  VIADD R12, R11, 0xff ;  /* 0x000000ff0b0c7836 */ /* 0x004fe20000000000 */
[----:B------:R-:W-:-:S04]  /*1c20*/  LEA.HI R11, R3, R0, RZ, 0x5 ;  /* 0x00000000030b7211 */ /* 0x000fc800078f28ff */
[----:B------:R-:W-:Y:S02]  /*1c30*/  SHF.R.S32.HI R13, RZ, 0x1f, R12 ;  /* 0x0000001fff0d7819 */ /* 0x000fe4000001140c */
[----:B------:R-:W-:Y:S02]  /*1c40*/  SHF.R.S32.HI R11, RZ, 0x5, R11 ;  /* 0x00000005ff0b7819 */ /* 0x000fe4000001140b */
[----:B------:R-:W-:Y:S02]  /*1c50*/  LEA.HI R13, R13, R12, RZ, 0x8 ;  /* 0x0000000c0d0d7211 */ /* 0x000fe400078f40ff */
[----:B------:R-:W-:Y:S02]  /*1c60*/  LEA R11, R11, UR43, 0x4 ;  /* 0x0000002b0b0b7c11 */ /* 0x000fe4000f8e20ff */
[----:B------:R-:W-:-:S07]  /*1c70*/  SHF.R.S32.HI R18, RZ, 0x8, R13 ;  /* 0x00000008ff127819 */ /* 0x000fce000001140d */
.L_x_22:
[----:B-1----:R1:W2:Y:S02]  /*1c80*/  SYNCS.PHASECHK.TRANS64.TRYWAIT P1, [R2+URZ+0x2a800], R15 ;  /* 0x02a8000f020075a7 */ /* 0x0022a4000802017f */
[----:B--2---:R-:W-:Y:S05]  /*1c90*/  @!P1 NANOSLEEP.SYNCS 0x989680 ;  /* 0x009896800000995d */ /* 0x004fea0003900000 */
[----:B------:R-:W2:Y:S02]  /*1ca0*/  @!P1 SYNCS.PHASECHK.TRANS64 P1, [R2+URZ+0x2a800], R15 ;  /* 0x02a8000f020095a7 */ /* 0x000ea4000802007f */
[----:B--2---:R-:W-:Y:S05]  /*1cb0*/  @!P1 BRA `(.L_x_22) ;  /* 0xfffffffc00f09947 */ /* 0x004fea000383ffff */
[----:B------:R-:W-:Y:S01]  /*1cc0*/  LEA.HI R3, R3, R0, RZ, 0x2 ;  /* 0x0000000003037211 */ /* 0x000fe200078f10ff */
[----:B------:R-:W-:Y:S05]  /*1cd0*/  WARPSYNC.ALL ;  /* 0x0000000000007948 */ /* 0x000fea0003800000 */
[--C-:B------:R-:W-:Y:S02]  /*1ce0*/  SHF.R.S32.HI R14, RZ, 0x2, R3.reuse ;  /* 0x00000002ff0e7819 */ /* 0x100fe40000011403 */
[----:B------:R-:W-:Y:S02]  /*1cf0*/  SHF.R.S32.HI R13, RZ, 0x1f, R3 ;  /* 0x0000001fff0d7819 */ /* 0x000fe40000011403 */
[----:B------:R-:W-:-:S02]  /*1d00*/  LOP3.LUT R3, R3, 0x7ffffffc, RZ, 0xc0, !PT ;  /* 0x7ffffffc03037812 */ /* 0x000fc400078ec0ff */
[----:B------:R-:W-:Y:S02]  /*1d10*/  LEA.HI R13, R13, R14, RZ, 0x3 ;  /* 0x0000000e0d0d7211 */ /* 0x000fe400078f18ff */
[----:B------:R-:W-:Y:S02]  /*1d20*/  IADD3 R12, -R3, R0, RZ ;  /* 0x00000000030c7210 */ /* 0x000fe40007ffe1ff */
[----:B------:R-:W-:Y:S02]  /*1d30*/  LOP3.LUT R3, R13, 0xfffffff8, RZ, 0xc0, !PT ;  /* 0xfffffff80d037812 */ /* 0x000fe400078ec0ff */
[----:B------:R-:W-:Y:S01]  /*1d40*/  VIMNMX R193, R18, R193, PT ;  /* 0x000000c112c17248 */ /* 0x000fe20003fe0100 */
[----:B------:R-:W-:Y:S01]  /*1d50*/  IMAD.SHL.U32 R12, R12, 0x2, RZ ;  /* 0x000000020c0c7824 */ /* 0x000fe200078e00ff */
[----:B------:R-:W-:Y:S02]  /*1d60*/  IADD3 R3, R11, R14, -R3 ;  /* 0x0000000e0b037210 */ /* 0x000fe40007ffe803 */
[C---:B------:R-:W-:Y:S01]  /*1d70*/  R2UR UR40, R2.reuse ;  /* 0x00000000022872ca */ /* 0x040fe200000e0000 */
[----:B------:R-:W-:Y:S01]  /*1d80*/  WARPGROUP.ARRIVE ;  /* 0x00000000000079c5 */ /* 0x000fe20000000000 */
[----:B------:R-:W-:Y:S01]  /*1d90*/  R2UR UR4, R2 ;  /* 0x00000000020472ca */ /* 0x000fe200000e0000 */
[----:B------:R-:W-:Y:S01]  /*1da0*/  UMOV UR7, 0xc0000010 ;  /* 0xc000001000077882 */ /* 0x000fe20000000000 */
[----:B------:R-:W-:Y:S01]  /*1db0*/  UMOV UR11, 0xc0000010 ;  /* 0xc0000010000b7882 */ /* 0x000fe20000000000 */
[----:B------:R-:W-:Y:S01]  /*1dc0*/  UMOV UR5, UR7 ;  /* 0x0000000700057c82 */ /* 0x000fe20008000000 */
[----:B------:R-:W-:Y:S01]  /*1dd0*/  MOV R21, UR7 ;  /* 0x0000000700157c02 */ /* 0x000fe20008000f00 */
[----:B------:R-:W-:Y:S01]  /*1de0*/  UMOV UR57, 0xc0000010 ;  /* 0xc000001000397882 */ /* 0x000fe20000000000 */
[----:B------:R-:W-:Y:S01]  /*1df0*/  UMOV UR59, 0xc0000010 ;  /* 0xc0000010003b7882 */ /* 0x000fe20000000000 */
[----:B------:R-:W-:Y:S01]  /*1e00*/  UMOV UR45, 0xc0000010 ;  /* 0xc0000010002d7882 */ /* 0x000fe20000000000 */
[----:B------:R-:W-:Y:S01]  /*1e10*/  UMOV UR47, 0xc0000010 ;  /* 0xc0000010002f7882 */ /* 0x000fe20000000000 */
[C---:B------:R-:W-:Y:S01]  /*1e20*/  VIADD R22, R12.reuse, 0x9 ;  /* 0x000000090c167836 */ /* 0x040fe20000000000 */
[C---:B------:R-:W-:Y:S01]  /*1e30*/  IADD3 R14, R12.reuse, 0x8, RZ ;  /* 0x000000080c0e7810 */ /* 0x040fe20007ffe0ff */
[----:B------:R-:W-:Y:S01]  /*1e40*/  UIADD3 UR40, UR40, 0x2800, URZ ;  /* 0x0000280028287890 */ /* 0x000fe2000fffe03f */
[C---:B------:R-:W-:Y:S01]  /*1e50*/  ISETP.GT.AND P1, PT, R3.reuse, R12, PT ;  /* 0x0000000c0300720c */ /* 0x040fe20003f24270 */
[----:B------:R-:W-:Y:S01]  /*1e60*/  USHF.R.U32.HI UR4, URZ, 0x4, UR4 ;  /* 0x000000043f047899 */ /* 0x000fe20008011604 */
[C---:B------:R-:W-:Y:S01]  /*1e70*/  ISETP.GE.AND P6, PT, R3.reuse, R22, PT ;  /* 0x000000160300720c */ /* 0x040fe20003fc6270 */
[----:B------:R-:W-:Y:S01]  /*1e80*/  USHF.R.U32.HI UR40, URZ, 0x4, UR40 ;  /* 0x000000043f287899 */ /* 0x000fe20008011628 */
[C---:B------:R-:W-:Y:S01]  /*1e90*/  VIADD R22, R12.reuse, 0x19 ;  /* 0x000000190c167836 */ /* 0x040fe20000000000 */
[----:B------:R-:W-:Y:S01]  /*1ea0*/  ULOP3.LUT UR4, UR4, 0x3fff, URZ, 0xc0, !UPT ;  /* 0x00003fff04047892 */ /* 0x000fe2000f8ec03f */
[C---:B------:R-:W-:Y:S01]  /*1eb0*/  ISETP.GE.AND P4, PT, R3.reuse, R14, PT ;  /* 0x0000000e0300720c */ /* 0x040fe20003f86270 */
[----:B------:R-:W-:Y:S01]  /*1ec0*/  ULOP3.LUT UR40, UR40, 0x3fff, URZ, 0xc0, !UPT ;  /* 0x00003fff28287892 */ /* 0x000fe2000f8ec03f */
[C---:B------:R-:W-:Y:S01]  /*1ed0*/  ISETP.GE.AND P2, PT, R3.reuse, R12, PT ;  /* 0x0000000c0300720c */ /* 0x040fe20003f46270 */
[----:B------:R-:W-:Y:S01]  /*1ee0*/  ULOP3.LUT UR8, UR4, 0x10000, URZ, 0xfc, !UPT ;  /* 0x0001000004087892 */ /* 0x000fe2000f8efc3f */
[C---:B------:R-:W-:Y:S01]  /*1ef0*/  VIADD R14, R12.reuse, 0x18 ;  /* 0x000000180c0e7836 */ /* 0x040fe20000000000 */
[----:B------:R-:W-:Y:S01]  /*1f00*/  ULOP3.LUT UR41, UR40, 0x10000, URZ, 0xfc, !UPT ;  /* 0x0001000028297892 */ /* 0x000fe2000f8efc3f */
[C---:B------:R-:W-:Y:S01]  /*1f10*/  IADD3 R154, R12.reuse, 0x11, RZ ;  /* 0x000000110c9a7810 */ /* 0x040fe20007ffe0ff */
[----:B------:R-:W-:Y:S01]  /*1f20*/  UIADD3 UR56, UR8, 0x100, URZ ;  /* 0x0000010008387890 */ /* 0x000fe2000fffe03f */
[----:B------:R-:W-:Y:S01]  /*1f30*/  VIADD R152, R12, 0x10 ;  /* 0x000000100c987836 */ /* 0x000fe20000000000 */
[----:B------:R-:W-:Y:S01]  /*1f40*/  UIADD3 UR58, UR41, 0x400, URZ ;  /* 0x00000400293a7890 */ /* 0x000fe2000fffe03f */
[C---:B------:R-:W-:Y:S01]  /*1f50*/  ISETP.GE.AND P3, PT, R3.reuse, R154, PT ;  /* 0x0000009a0300720c */ /* 0x040fe20003f66270 */
[----:B------:R-:W-:Y:S01]  /*1f60*/  UMOV UR6, UR8 ;  /* 0x0000000800067c82 */ /* 0x000fe20008000000 */
[----:B------:R-:W-:Y:S01]  /*1f70*/  UIADD3 UR44, UR8, 0x180, URZ ;  /* 0x00000180082c7890 */ /* 0x000fe2000fffe03f */
[----:B------:R-:W-:Y:S01]  /*1f80*/  IMAD.U32 R20, RZ, RZ, UR6 ;  /* 0x00000006ff147e24 */ /* 0x000fe2000f8e00ff */
[----:B------:R-:W-:Y:S01]  /*1f90*/  UMOV UR4, UR6 ;  /* 0x0000000600047c82 */ /* 0x000fe20008000000 */
[----:B------:R-:W-:Y:S01]  /*1fa0*/  UMOV UR6, UR41 ;  /* 0x0000002900067c82 */ /* 0x000fe20008000000 */
[----:B------:R-:W-:Y:S01]  /*1fb0*/  UIADD3 UR46, UR41, 0x600, URZ ;  /* 0x00000600292e7890 */ /* 0x000fe2000fffe03f */
[----:B------:R-:W-:Y:S01]  /*1fc0*/  HGMMA.64x256x16.F32.BF16 R24, gdesc[UR4], RZ, !UPT, gsb0 ;  /* 0x03e00000041879f0 */ /* 0x000fe2000c0018ff */
[----:B------:R-:W-:Y:S01]  /*1fd0*/  UIADD3 UR4, UR8, 0x80, URZ ;  /* 0x0000008008047890 */ /* 0x000fe2000fffe03f */
[C---:B------:R-:W-:Y:S01]  /*1fe0*/  ISETP.GE.AND P5, PT, R3.reuse, R152, PT ;  /* 0x000000980300720c */ /* 0x040fe20003fa6270 */
[----:B------:R-:W-:Y:S01]  /*1ff0*/  UIADD3 UR6, UR41, 0x200, URZ ;  /* 0x0000020029067890 */ /* 0x000fe2000fffe03f */
[----:B------:R-:W-:Y:S01]  /*2000*/  VIADD R11, R3, 0x8 ;  /* 0x00000008030b7836 */ /* 0x000fe20000000000 */
[----:B------:R-:W-:Y:S01]  /*2010*/  UMOV UR5, UR11 ;  /* 0x0000000b00057c82 */ /* 0x000fe20008000000 */
[----:B------:R-:W-:Y:S01]  /*2020*/  UMOV UR7, 0xc0000010 ;  /* 0xc000001000077882 */ /* 0x000fe20000000000 */
[----:B------:R-:W-:Y:S01]  /*2030*/  IMAD.U32 R19, RZ, RZ, UR11 ;  /* 0x0000000bff137e24 */ /* 0x000fe2000f8e00ff */
[----:B------:R-:W-:Y:S01]  /*2040*/  UMOV UR10, UR4 ;  /* 0x00000004000a7c82 */ /* 0x000fe20008000000 */
[----:B------:R-:W-:Y:S01]  /*2050*/  ULDC UR9, c[0x0][0x604] ;  /* 0x0001810000097ab9 */ /* 0x000fe20000000800 */
[----:B------:R-:W-:Y:S01]  /*2060*/  UMOV UR4, UR10 ;  /* 0x0000000a00047c82 */ /* 0x000fe20008000000 */
[----:B------:R-:W-:Y:S01]  /*2070*/  IMAD.U32 R18, RZ, RZ, UR10 ;  /* 0x0000000aff127e24 */ /* 0x000fe2000f8e00ff */
[----:B------:R-:W-:Y:S01]  /*2080*/  ULDC UR10, c[0x0][0x604] ;  /* 0x00018100000a7ab9 */ /* 0x000fe20000000800 */
[----:B------:R-:W-:Y:S01]  /*2090*/  ULDC UR11, c[0x0][0x604] ;  /* 0x00018100000b7ab9 */ /* 0x000fe20000000800 */
[----:B------:R-:W-:Y:S01]  /*20a0*/  ULDC UR12, c[0x0][0x604] ;  /* 0x00018100000c7ab9 */ /* 0x000fe20000000800 */
[----:B------:R-:W-:Y:S01]  /*20b0*/  ULDC UR13, c[0x0][0x604] ;  /* 0x00018100000d7ab9 */ /* 0x000fe20000000800 */
[----:B------:R-:W-:Y:S01]  /*20c0*/  ULDC UR14, c[0x0][0x604] ;  /* 0x00018100000e7ab9 */ /* 0x000fe20000000800 */
[----:B------:R-:W-:-:S02]  /*20d0*/  WARPGROUP.DEPBAR.LE gsb0, 0x0 ;  /* 0x00008000000079c5 */ /* 0x000fc40000010000 */
[----:B------:R-:W-:-:S09]  /*20e0*/  WARPGROUP.ARRIVE ;  /* 0x00000000000079c5 */ /* 0x000fd20000000000 */
[----:B------:R-:W-:Y:S01]  /*20f0*/  HGMMA.64x256x16.F32.BF16 R24, gdesc[UR4], R24, gsb0 ;  /* 0x03e00000041879f0 */ /* 0x000fe20008001818 */
[----:B------:R-:W-:Y:S02]  /*2100*/  UIADD3 UR4, UR8, 0x200, URZ ;  /* 0x0000020008047890 */ /* 0x000fe4000fffe03f */
[----:B------:R-:W-:Y:S01]  /*2110*/  UIADD3 UR6, UR41, 0x800, URZ ;  /* 0x0000080029067890 */ /* 0x000fe2000fffe03f */
[----:B------:R-:W-:Y:S01]  /*2120*/  UMOV UR5, 0xc0000010 ;  /* 0xc000001000057882 */ /* 0x000fe20000000000 */
[----:B------:R-:W-:Y:S01]  /*2130*/  UMOV UR7, 0xc0000010 ;  /* 0xc000001000077882 */ /* 0x000fe20000000000 */
[----:B------:R-:W-:Y:S01]  /*2140*/  ULDC UR8, c[0x0][0x604] ;  /* 0x0001810000087ab9 */ /* 0x000fe20000000800 */
[----:B------:R-:W-:Y:S02]  /*2150*/  WARPGROUP.DEPBAR.LE gsb0, 0x0 ;  /* 0x00008000000079c5 */ /* 0x000fe40000010000 */
[----:B------:R-:W-:-:S15]  /*2160*/  WARPGROUP.ARRIVE ;  /* 0x00000000000079c5 */ /* 0x000fde0000000000 */
[----:B------:R-:W-:-:S04]  /*2170*/  NOP ;  /* 0x0000000000007918 */ /* 0x000fc80000000000 */
[----:B------:R-:W-:Y:S03]  /*2180*/  HGMMA.64x256x16.F32.BF16 R24, gdesc[UR56], R24, gsb0 ;  /* 0x03e00000381879f0 */ /* 0x000fe60008001818 */
[----:B------:R-:W-:Y:S02]  /*2190*/  WARPGROUP.DEPBAR.LE gsb0, 0x0 ;  /* 0x00008000000079c5 */ /* 0x000fe40000010000 */
[----:B------:R-:W-:-:S15]  /*21a0*/  WARPGROUP.ARRIVE ;  /* 0x00000000000079c5 */ /* 0x000fde0000000000 */
[----:B------:R-:W-:-:S08]  /*21b0*/  NOP ;  /* 0x0000000000007918 */ /* 0x000fd00000000000 */
[----:B------:R-:W-:Y:S03]  /*21c0*/  HGMMA.64x256x16.F32.BF16 R24, gdesc[UR44], R24, gsb0 ;  /* 0x03e000002c1879f0 */ /* 0x000fe60008001818 */
[----:B------:R-:W-:Y:S02]  /*21d0*/  WARPGROUP.DEPBAR.LE gsb0, 0x0 ;  /* 0x00008000000079c5 */ /* 0x000fe40000010000 */
[----:B------:R-:W-:-:S15]  /*21e0*/  WARPGROUP.ARRIVE ;  /* 0x00000000000079c5 */ /* 0x000fde0000000000 */
[----:B------:R-:W-:-:S08]  /*21f0*/  NOP ;  /* 0x0000000000007918 */ /* 0x000fd00000000000 */
[----:B------:R-:W-:Y:S01]  /*2200*/  HGMMA.64x256x16.F32.BF16 R24, gdesc[UR4], R24, gsb0 ;  /* 0x03e00000041879f0 */ /* 0x000fe20008001818 */
[----:B------:R-:W-:Y:S01]  /*2210*/  ULDC UR6, c[0x0][0x604] ;  /* 0x0001810000067ab9 */ /* 0x000fe20000000800 */
[----:B------:R-:W-:Y:S01]  /*2220*/  ULDC UR7, c[0x0][0x604] ;  /* 0x0001810000077ab9 */ /* 0x000fe20000000800 */
[----:B------:R-:W-:Y:S02]  /*2230*/  WARPGROUP.DEPBAR.LE gsb0, 0x0 ;  /* 0x00008000000079c5 */ /* 0x000fe40000010000 */
[----:B------:R-:W-:Y:S02]  /*2240*/  FSEL R25, R25, -INF , P1 ;  /* 0xff80000019197808 */ /* 0x000fe40000800000 */
[----:B------:R-:W-:Y:S02]  /*2250*/  FSEL R31, R31, -INF , P1 ;  /* 0xff8000001f1f7808 */ /* 0x000fe40000800000 */
[----:B------:R-:W-:Y:S01]  /*2260*/  ISETP.GE.AND P1, PT, R3, R22, PT ;  /* 0x000000160300720c */ /* 0x000fe20003f26270 */
[----:B------:R-:W-:Y:S01]  /*2270*/  VIADD R22, R12, 0x21 ;  /* 0x000000210c167836 */ /* 0x000fe20000000000 */
[----:B------:R-:W-:-:S02]  /*2280*/  FSEL R24, R24, -INF , P2 ;  /* 0xff80000018187808 */ /* 0x000fc40001000000 */
[----:B------:R-:W-:Y:S02]  /*2290*/  FSEL R30, R30, -INF , P2 ;  /* 0xff8000001e1e7808 */ /* 0x000fe40001000000 */
[----:B------:R-:W-:Y:S02]  /*22a0*/  ISETP.GE.AND P2, PT, R3, R14, PT ;  /* 0x0000000e0300720c */ /* 0x000fe40003f46270 */
[----:B------:R-:W-:Y:S02]  /*22b0*/  IADD3 R14, R12, 0x20, RZ ;  /* 0x000000200c0e7810 */ /* 0x000fe40007ffe0ff */
[----:B------:R-:W-:Y:S02]  /*22c0*/  FSEL R29, R29, -INF , P6 ;  /* 0xff8000001d1d7808 */ /* 0x000fe40003000000 */
[----:B------:R-:W-:Y:S02]  /*22d0*/  FSEL R35, R35, -INF , P6 ;  /* 0xff80000023237808 */ /* 0x000fe40003000000 */
[----:B------:R-:W-:-:S02]  /*22e0*/  FSEL R28, R28, -INF , P4 ;  /* 0xff8000001c1c7808 */ /* 0x000fc40002000000 */
[----:B------:R-:W-:Y:S02]  /*22f0*/  FSEL R34, R34, -INF , P4 ;  /* 0xff80000022227808 */ /* 0x000fe40002000000 */
[C---:B------:R-:W-:Y:S02]  /*2300*/  ISETP.GE.AND P6, PT, R3.reuse, R22, PT ;  /* 0x000000160300720c */ /* 0x040fe40003fc6270 */
[----:B------:R-:W-:Y:S01]  /*2310*/  ISETP.GE.AND P4, PT, R3, R14, PT ;  /* 0x0000000e0300720c */ /* 0x000fe20003f86270 */
[C---:B------:R-:W-:Y:S01]  /*2320*/  VIADD R14, R12.reuse, 0x28 ;  /* 0x000000280c0e7836 */ /* 0x040fe20000000000 */
[----:B------:R-:W-:Y:S02]  /*2330*/  IADD3 R22, R12, 0x29, RZ ;  /* 0x000000290c167810 */ /* 0x000fe40007ffe0ff */
[----:B------:R-:W-:Y:S02]  /*2340*/  FSEL R33, R33, -INF , P3 ;  /* 0xff80000021217808 */ /* 0x000fe40001800000 */
[----:B------:R-:W-:-:S02]  /*2350*/  FSEL R39, R39, -INF , P3 ;  /* 0xff80000027277808 */ /* 0x000fc40001800000 */
[C---:B------:R-:W-:Y:S01]  /*2360*/  ISETP.GE.AND P3, PT, R3.reuse, R22, PT ;  /* 0x000000160300720c */ /* 0x040fe20003f66270 */
[----:B------:R-:W-:Y:S01]  /*2370*/  VIADD R22, R12, 0x31 ;  /* 0x000000310c167836 */ /* 0x000fe20000000000 */
[----:B------:R-:W-:Y:S02]  /*2380*/  FSEL R32, R32, -INF , P5 ;  /* 0xff80000020207808 */ /* 0x000fe40002800000 */
[----:B------:R-:W-:Y:S02]  /*2390*/  FSEL R38, R38, -INF , P5 ;  /* 0xff80000026267808 */ /* 0x000fe40002800000 */
[----:B------:R-:W-:Y:S01]  /*23a0*/  ISETP.GE.AND P5, PT, R3, R14, PT ;  /* 0x0000000e0300720c */ /* 0x000fe20003fa6270 */
[----:B------:R-:W-:Y:S01]  /*23b0*/  VIADD R14, R12, 0x30 ;  /* 0x000000300c0e7836 */ /* 0x000fe20000000000 */
[----:B------:R-:W-:Y:S02]  /*23c0*/  FSEL R37, R37, -INF , P1 ;  /* 0xff80000025257808 */ /* 0x000fe40000800000 */
[----:B------:R-:W-:-:S02]  /*23d0*/  FSEL R43, R43, -INF , P1 ;  /* 0xff8000002b2b7808 */ /* 0x000fc40000800000 */
[C---:B------:R-:W-:Y:S01]  /*23e0*/  ISETP.GE.AND P1, PT, R3.reuse, R22, PT ;  /* 0x000000160300720c */ /* 0x040fe20003f26270 */
[----:B------:R-:W-:Y:S01]  /*23f0*/  VIADD R22, R12, 0x39 ;  /* 0x000000390c167836 */ /* 0x000fe20000000000 */
[----:B------:R-:W-:Y:S02]  /*2400*/  FSEL R36, R36, -INF , P2 ;  /* 0xff80000024247808 */ /* 0x000fe40001000000 */
[----:B------:R-:W-:Y:S02]  /*2410*/  FSEL R42, R42, -INF , P2 ;  /* 0xff8000002a2a7808 */ /* 0x000fe40001000000 */
[----:B------:R-:W-:Y:S02]  /*2420*/  ISETP.GE.AND P2, PT, R3, R14, PT ;  /* 0x0000000e0300720c */ /* 0x000fe40003f46270 */
[----:B------:R-:W-:Y:S02]  /*2430*/  IADD3 R14, R12, 0x38, RZ ;  /* 0x000000380c0e7810 */ /* 0x000fe40007ffe0ff */
[----:B------:R-:W-:-:S02]  /*2440*/  FSEL R41, R41, -INF , P6 ;  /* 0xff80000029297808 */ /* 0x000fc40003000000 */
[----:B------:R-:W-:Y:S02]  /*2450*/  FSEL R47, R47, -INF , P6 ;  /* 0xff8000002f2f7808 */ /* 0x000fe40003000000 */
[----:B------:R-:W-:Y:S02]  /*2460*/  FSEL R40, R40, -INF , P4 ;  /* 0xff80000028287808 */ /* 0x000fe40002000000 */
[----:B------:R-:W-:Y:S02]  /*2470*/  FSEL R46, R46, -INF , P4 ;  /* 0xff8000002e2e7808 */ /* 0x000fe40002000000 */
[C---:B------:R-:W-:Y:S02]  /*2480*/  ISETP.GE.AND P6, PT, R3.reuse, R22, PT ;  /* 0x000000160300720c */ /* 0x040fe40003fc6270 */
[----:B------:R-:W-:Y:S01]  /*2490*/  ISETP.GE.AND P4, PT, R3, R14, PT ;  /* 0x0000000e0300720c */ /* 0x000fe20003f86270 */
[C---:B------:R-:W-:Y:S01]  /*24a0*/  VIADD R14, R12.reuse, 0x40 ;  /* 0x000000400c0e7836 */ /* 0x040fe20000000000 */
[----:B------:R-:W-:-:S02]  /*24b0*/  IADD3 R22, R12, 0x41, RZ ;  /* 0x000000410c167810 */ /* 0x000fc40007ffe0ff */
[----:B------:R-:W-:Y:S02]  /*24c0*/  FSEL R45, R45, -INF , P3 ;  /* 0xff8000002d2d7808 */ /* 0x000fe40001800000 */
[----:B------:R-:W-:Y:S02]  /*24d0*/  FSEL R51, R51, -INF , P3 ;  /* 0xff80000033337808 */ /* 0x000fe40001800000 */
[C---:B------:R-:W-:Y:S01]  /*24e0*/  ISETP.GE.AND P3, PT, R3.reuse, R22, PT ;  /* 0x000000160300720c */ /* 0x040fe20003f66270 */
[----:B------:R-:W-:Y:S01]  /*24f0*/  VIADD R22, R12, 0x49 ;  /* 0x000000490c167836 */ /* 0x000fe20000000000 */
[----:B------:R-:W-:Y:S02]  /*2500*/  FSEL R44, R44, -INF , P5 ;  /* 0xff8000002c2c7808 */ /* 0x000fe40002800000 */
[----:B------:R-:W-:Y:S02]  /*2510*/  FSEL R50, R50, -INF , P5 ;  /* 0xff80000032327808 */ /* 0x000fe40002800000 */
[----:B------:R-:W-:Y:S01]  /*2520*/  ISETP.GE.AND P5, PT, R3, R14, PT ;  /* 0x0000000e0300720c */ /* 0x000fe20003fa6270 */
[----:B------:R-:W-:Y:S01]  /*2530*/  VIADD R14, R12, 0x48 ;  /* 0x000000480c0e7836 */ /* 0x000fe20000000000 */
[----:B------:R-:W-:-:S02]  /*2540*/  FSEL R49, R49, -INF , P1 ;  /* 0xff80000031317808 */ /* 0x000fc40000800000 */
[----:B------:R-:W-:Y:S02]  /*2550*/  FSEL R55, R55, -INF , P1 ;  /* 0xff80000037377808 */ /* 0x000fe40000800000 */
[C---:B------:R-:W-:Y:S01]  /*2560*/  ISETP.GE.AND P1, PT, R3.reuse, R22, PT ;  /* 0x000000160300720c */ /* 0x040fe20003f26270 */
[----:B------:R-:W-:Y:S01]  /*2570*/  VIADD R22, R12, 0x51 ;  /* 0x000000510c167836 */ /* 0x000fe20000000000 */
[----:B------:R-:W-:Y:S02]  /*2580*/  FSEL R48, R48, -INF , P2 ;  /* 0xff80000030307808 */ /* 0x000fe40001000000 */
[----:B------:R-:W-:Y:S02]  /*2590*/  FSEL R54, R54, -INF , P2 ;  /* 0xff80000036367808 */ /* 0x000fe40001000000 */
[----:B------:R-:W-:Y:S02]  /*25a0*/  ISETP.GE.AND P2, PT, R3, R14, PT ;  /* 0x0000000e0300720c */ /* 0x000fe40003f46270 */
[----:B------:R-:W-:-:S02]  /*25b0*/  IADD3 R14, R12, 0x50, RZ ;  /* 0x000000500c0e7810 */ /* 0x000fc40007ffe0ff */
[----:B------:R-:W-:Y:S02]  /*25c0*/  FSEL R53, R53, -INF , P6 ;  /* 0xff80000035357808 */ /* 0x000fe40003000000 */
        /* <DEDUP_REMOVED lines=17> */
[----:B------:R-:W-:Y:S01]  /*26e0*/  ISETP.GE.AND P1, PT, R3, R22, PT ;  /* 0x000000160300720c */ /* 0x000fe20003f26270 */
[----:B------:R-:W-:Y:S01]  /*26f0*/  VIADD R22, R12, 0x69 ;  /* 0x000000690c167836 */ /* 0x000fe20000000000 */
[----:B------:R-:W-:Y:S02]  /*2700*/  FSEL R68, R68, -INF , P5 ;  /* 0xff80000044447808 */ /* 0x000fe40002800000 */
[----:B------:R-:W-:Y:S02]  /*2710*/  FSEL R74, R74, -INF , P5 ;  /* 0xff8000004a4a7808 */ /* 0x000fe40002800000 */
[----:B------:R-:W-:Y:S02]  /*2720*/  FSEL R69, R69, -INF , P3 ;  /* 0xff80000045457808 */ /* 0x000fe40001800000 */
[----:B------:R-:W-:-:S02]  /*2730*/  FSEL R75, R75, -INF , P3 ;  /* 0xff8000004b4b7808 */ /* 0x000fc40001800000 */
[CC--:B------:R-:W-:Y:S02]  /*2740*/  ISETP.GE.AND P5, PT, R11.reuse, R12.reuse, PT ;  /* 0x0000000c0b00720c */ /* 0x0c0fe40003fa6270 */
[----:B------:R-:W-:Y:S02]  /*2750*/  ISETP.GT.AND P3, PT, R11, R12, PT ;  /* 0x0000000c0b00720c */ /* 0x000fe40003f64270 */
[----:B------:R-:W-:Y:S02]  /*2760*/  FSEL R65, R65, -INF , P6 ;  /* 0xff80000041417808 */ /* 0x000fe40003000000 */
[----:B------:R-:W-:Y:S02]  /*2770*/  FSEL R71, R71, -INF , P6 ;  /* 0xff80000047477808 */ /* 0x000fe40003000000 */
[----:B------:R-:W-:Y:S02]  /*2780*/  FSEL R26, R26, -INF , P5 ;  /* 0xff8000001a1a7808 */ /* 0x000fe40002800000 */
[----:B------:R-:W-:-:S02]  /*2790*/  FSEL R27, R27, -INF , P3 ;  /* 0xff8000001b1b7808 */ /* 0x000fc40001800000 */
[C---:B------:R-:W-:Y:S01]  /*27a0*/  ISETP.GE.AND P6, PT, R3.reuse, R22, PT ;  /* 0x000000160300720c */ /* 0x040fe20003fc6270 */
[----:B------:R-:W-:Y:S01]  /*27b0*/  VIADD R22, R12, 0x71 ;  /* 0x000000710c167836 */ /* 0x000fe20000000000 */
[----:B------:R-:W-:Y:S02]  /*27c0*/  FMNMX R13, R26, R27, !PT ;  /* 0x0000001b1a0d7209 */ /* 0x000fe40007800000 */
[----:B------:R-:W-:Y:S02]  /*27d0*/  FSEL R60, R60, -INF , P2 ;  /* 0xff8000003c3c7808 */ /* 0x000fe40001000000 */
[----:B------:R-:W-:Y:S02]  /*27e0*/  ISETP.GE.AND P3, PT, R3, R22, PT ;  /* 0x000000160300720c */ /* 0x000fe40003f66270 */
[----:B------:R-:W-:Y:S02]  /*27f0*/  FMNMX R22, R30, R13, !PT ;  /* 0x0000000d1e167209 */ /* 0x000fe40007800000 */
[----:B------:R-:W-:-:S02]  /*2800*/  FSEL R66, R66, -INF , P2 ;  /* 0xff80000042427808 */ /* 0x000fc40001000000 */
[----:B------:R-:W-:Y:S02]  /*2810*/  FMNMX R13, R31, R22, !PT ;  /* 0x000000161f0d7209 */ /* 0x000fe40007800000 */
[----:B------:R-:W-:Y:S02]  /*2820*/  ISETP.GE.AND P2, PT, R3, R14, PT ;  /* 0x0000000e0300720c */ /* 0x000fe40003f46270 */
[----:B------:R-:W-:Y:S02]  /*2830*/  FMNMX R22, R34, R13, !PT ;  /* 0x0000000d22167209 */ /* 0x000fe40007800000 */
[----:B------:R-:W-:Y:S02]  /*2840*/  IADD3 R14, R12, 0x68, RZ ;  /* 0x000000680c0e7810 */ /* 0x000fe40007ffe0ff */
[----:B------:R-:W-:Y:S02]  /*2850*/  FMNMX R13, R35, R22, !PT ;  /* 0x00000016230d7209 */ /* 0x000fe40007800000 */
[----:B------:R-:W-:-:S02]  /*2860*/  FSEL R64, R64, -INF , P4 ;  /* 0xff80000040407808 */ /* 0x000fc40002000000 */
[----:B------:R-:W-:Y:S02]  /*2870*/  FMNMX R22, R38, R13, !PT ;  /* 0x0000000d26167209 */ /* 0x000fe40007800000 */
[----:B------:R-:W-:Y:S02]  /*2880*/  FSEL R70, R70, -INF , P4 ;  /* 0xff80000046467808 */ /* 0x000fe40002000000 */
[----:B------:R-:W-:Y:S02]  /*2890*/  FMNMX R13, R39, R22, !PT ;  /* 0x00000016270d7209 */ /* 0x000fe40007800000 */
[----:B------:R-:W-:Y:S02]  /*28a0*/  ISETP.GE.AND P4, PT, R3, R14, PT ;  /* 0x0000000e0300720c */ /* 0x000fe40003f86270 */
[----:B------:R-:W-:Y:S02]  /*28b0*/  FMNMX R22, R42, R13, !PT ;  /* 0x0000000d2a167209 */ /* 0x000fe40007800000 */
[----:B------:R-:W-:-:S02]  /*28c0*/  IADD3 R14, R12, 0x70, RZ ;  /* 0x000000700c0e7810 */ /* 0x000fc40007ffe0ff */
[----:B------:R-:W-:Y:S02]  /*28d0*/  FMNMX R13, R43, R22, !PT ;  /* 0x000000162b0d7209 */ /* 0x000fe40007800000 */
[----:B------:R-:W-:Y:S01]  /*28e0*/  ISETP.GE.AND P5, PT, R3, R14, PT ;  /* 0x0000000e0300720c */ /* 0x000fe20003fa6270 */
[----:B------:R-:W-:Y:S01]  /*28f0*/  VIADD R14, R12, 0x78 ;  /* 0x000000780c0e7836 */ /* 0x000fe20000000000 */
[----:B------:R-:W-:Y:S02]  /*2900*/  FMNMX R22, R46, R13, !PT ;  /* 0x0000000d2e167209 */ /* 0x000fe40007800000 */
[----:B------:R-:W-:Y:S02]  /*2910*/  FSEL R72, R72, -INF , P2 ;  /* 0xff80000048487808 */ /* 0x000fe40001000000 */
[----:B------:R-:W-:Y:S02]  /*2920*/  FMNMX R13, R47, R22, !PT ;  /* 0x000000162f0d7209 */ /* 0x000fe40007800000 */
[----:B------:R-:W-:-:S02]  /*2930*/  FSEL R78, R78, -INF , P2 ;  /* 0xff8000004e4e7808 */ /* 0x000fc40001000000 */
[----:B------:R-:W-:Y:S02]  /*2940*/  FMNMX R22, R50, R13, !PT ;  /* 0x0000000d32167209 */ /* 0x000fe40007800000 */
[----:B------:R-:W-:Y:S02]  /*2950*/  FMNMX R13, R24, R25, !PT ;  /* 0x00000019180d7209 */ /* 0x000fe40007800000 */
[----:B-1----:R-:W-:Y:S02]  /*2960*/  FMNMX R15, R51, R22, !PT ;  /* 0x00000016330f7209 */ /* 0x002fe40007800000 */
[----:B------:R-:W-:Y:S02]  /*2970*/  FMNMX R22, R28, R13, !PT ;  /* 0x0000000d1c167209 */ /* 0x000fe40007800000 */
[----:B------:R-:W-:Y:S02]  /*2980*/  FMNMX R152, R54, R15, !PT ;  /* 0x0000000f36987209 */ /* 0x000fe40007800000 */
[----:B------:R-:W-:-:S02]  /*2990*/  FMNMX R13, R29, R22, !PT ;  /* 0x000000161d0d7209 */ /* 0x000fc40007800000 */
[----:B------:R-:W-:Y:S02]  /*29a0*/  FMNMX R15, R55, R152, !PT ;  /* 0x00000098370f7209 */ /* 0x000fe40007800000 */
[----:B------:R-:W-:Y:S02]  /*29b0*/  FMNMX R22, R32, R13, !PT ;  /* 0x0000000d20167209 */ /* 0x000fe40007800000 */
[----:B------:R-:W-:Y:S02]  /*29c0*/  FMNMX R152, R58, R15, !PT ;  /* 0x0000000f3a987209 */ /* 0x000fe40007800000 */
[----:B------:R-:W-:Y:S02]  /*29d0*/  FMNMX R13, R33, R22, !PT ;  /* 0x00000016210d7209 */ /* 0x000fe40007800000 */
[----:B------:R-:W-:Y:S02]  /*29e0*/  FMNMX R15, R59, R152, !PT ;  /* 0x000000983b0f7209 */ /* 0x000fe40007800000 */
[----:B------:R-:W-:-:S02]  /*29f0*/  ISETP.GE.AND P2, PT, R3, R14, PT ;  /* 0x0000000e0300720c */ /* 0x000fc40003f46270 */
[----:B------:R-:W-:Y:S02]  /*2a00*/  IADD3 R14, R12, 0x79, RZ ;  /* 0x000000790c0e7810 */ /* 0x000fe40007ffe0ff */
[----:B------:R-:W-:Y:S02]  /*2a10*/  FMNMX R22, R36, R13, !PT ;  /* 0x0000000d24167209 */ /* 0x000fe40007800000 */
[----:B------:R-:W-:Y:S02]  /*2a20*/  FMNMX R152, R62, R15, !PT ;  /* 0x0000000f3e987209 */ /* 0x000fe40007800000 */
[----:B------:R-:W-:Y:S02]  /*2a30*/  FSEL R73, R73, -INF , P1 ;  /* 0xff80000049497808 */ /* 0x000fe40000800000 */
[----:B------:R-:W-:Y:S02]  /*2a40*/  FSEL R79, R79, -INF , P1 ;  /* 0xff8000004f4f7808 */ /* 0x000fe40000800000 */
[----:B------:R-:W-:Y:S01]  /*2a50*/  ISETP.GE.AND P1, PT, R3, R14, PT ;  /* 0x0000000e0300720c */ /* 0x000fe20003f26270 */
[----:B------:R-:W-:Y:S01]  /*2a60*/  VIADD R14, R12, 0x80 ;  /* 0x000000800c0e7836 */ /* 0x000fe20000000000 */
[----:B------:R-:W-:-:S02]  /*2a70*/  FMNMX R13, R37, R22, !PT ;  /* 0x00000016250d7209 */ /* 0x000fc40007800000 */
[----:B------:R-:W-:Y:S02]  /*2a80*/  FMNMX R15, R63, R152, !PT ;  /* 0x000000983f0f7209 */ /* 0x000fe40007800000 */
[----:B------:R-:W-:Y:S02]  /*2a90*/  FSEL R76, R76, -INF , P4 ;  /* 0xff8000004c4c7808 */ /* 0x000fe40002000000 */
[----:B------:R-:W-:Y:S02]  /*2aa0*/  FSEL R82, R82, -INF , P4 ;  /* 0xff80000052527808 */ /* 0x000fe40002000000 */
[----:B------:R-:W-:Y:S01]  /*2ab0*/  ISETP.GE.AND P4, PT, R3, R14, PT ;  /* 0x0000000e0300720c */ /* 0x000fe20003f86270 */
[----:B------:R-:W-:Y:S01]  /*2ac0*/  VIADD R14, R12, 0x81 ;  /* 0x000000810c0e7836 */ /* 0x000fe20000000000 */
[----:B------:R-:W-:Y:S02]  /*2ad0*/  FMNMX R22, R40, R13, !PT ;  /* 0x0000000d28167209 */ /* 0x000fe40007800000 */
[----:B------:R-:W-:-:S02]  /*2ae0*/  FMNMX R152, R66, R15, !PT ;  /* 0x0000000f42987209 */ /* 0x000fc40007800000 */
[----:B------:R-:W-:Y:S02]  /*2af0*/  FMNMX R13, R41, R22, !PT ;  /* 0x00000016290d7209 */ /* 0x000fe40007800000 */
[----:B------:R-:W-:Y:S02]  /*2b00*/  FMNMX R15, R67, R152, !PT ;  /* 0x00000098430f7209 */ /* 0x000fe40007800000 */
[----:B------:R-:W-:Y:S02]  /*2b10*/  FSEL R77, R77, -INF , P6 ;  /* 0xff8000004d4d7808 */ /* 0x000fe40003000000 */
[----:B------:R-:W-:Y:S02]  /*2b20*/  FSEL R83, R83, -INF , P6 ;  /* 0xff80000053537808 */ /* 0x000fe40003000000 */
[----:B------:R-:W-:Y:S02]  /*2b30*/  ISETP.GE.AND P6, PT, R3, R14, PT ;  /* 0x0000000e0300720c */ /* 0x000fe40003fc6270 */
[----:B------:R-:W-:-:S02]  /*2b40*/  IADD3 R14, R12, 0x88, RZ ;  /* 0x000000880c0e7810 */ /* 0x000fc40007ffe0ff */
        /* <DEDUP_REMOVED lines=10> */
[----:B------:R-:W-:Y:S02]  /*2bf0*/  FMNMX R22, R48, R13, !PT ;  /* 0x0000000d30167209 */ /* 0x000fe40007800000 */
[----:B------:R-:W-:Y:S02]  /*2c00*/  FMNMX R152, R74, R15, !PT ;  /* 0x0000000f4a987209 */ /* 0x000fe40007800000 */
[----:B------:R-:W-:Y:S01]  /*2c10*/  ISETP.GE.AND P3, PT, R3, R14, PT ;  /* 0x0000000e0300720c */ /* 0x000fe20003f66270 */
[----:B------:R-:W-:Y:S01]  /*2c20*/  VIADD R14, R12, 0x90 ;  /* 0x000000900c0e7836 */ /* 0x000fe20000000000 */
[----:B------:R-:W-:-:S02]  /*2c30*/  FMNMX R13, R49, R22, !PT ;  /* 0x00000016310d7209 */ /* 0x000fc40007800000 */
[----:B------:R-:W-:Y:S02]  /*2c40*/  FMNMX R15, R75, R152, !PT ;  /* 0x000000984b0f7209 */ /* 0x000fe40007800000 */
[----:B------:R-:W-:Y:S02]  /*2c50*/  FSEL R84, R84, -INF , P2 ;  /* 0xff80000054547808 */ /* 0x000fe40001000000 */
[----:B------:R-:W-:Y:S02]  /*2c60*/  FSEL R90, R90, -INF , P2 ;  /* 0xff8000005a5a7808 */ /* 0x000fe40001000000 */
[----:B------:R-:W-:Y:S02]  /*2c70*/  ISETP.GE.AND P2, PT, R3, R14, PT ;  /* 0x0000000e0300720c */ /* 0x000fe40003f46270 */
[----:B------:R-:W-:Y:S02]  /*2c80*/  IADD3 R14, R12, 0x91, RZ ;  /* 0x000000910c0e7810 */ /* 0x000fe40007ffe0ff */
        /* <DEDUP_REMOVED lines=18> */
[----:B------:R-:W-:Y:S02]  /*2db0*/  ISETP.GE.AND P6, PT, R3, R14, PT ;  /* 0x0000000e0300720c */ /* 0x000fe40003fc6270 */
[----:B------:R-:W-:Y:S02]  /*2dc0*/  FMNMX R22, R60, R13, !PT ;  /* 0x0000000d3c167209 */ /* 0x000fe40007800000 */
[----:B------:R-:W-:-:S02]  /*2dd0*/  FMNMX R152, R86, R15, !PT ;  /* 0x0000000f56987209 */ /* 0x000fc40007800000 */
[----:B------:R-:W-:Y:S02]  /*2de0*/  IADD3 R14, R12, 0xa0, RZ ;  /* 0x000000a00c0e7810 */ /* 0x000fe40007ffe0ff */
        /* <DEDUP_REMOVED lines=14> */
[----:B------:R-:W-:Y:S02]  /*2ed0*/  FSEL R96, R96, -INF , P2 ;  /* 0xff80000060607808 */ /* 0x000fe40001000000 */
[----:B------:R-:W-:Y:S02]  /*2ee0*/  FSEL R102, R102, -INF , P2 ;  /* 0xff80000066667808 */ /* 0x000fe40001000000 */
[----:B------:R-:W-:Y:S02]  /*2ef0*/  FMNMX R22, R68, R13, !PT ;  /* 0x0000000d44167209 */ /* 0x000fe40007800000 */
[----:B------:R-:W-:Y:S02]  /*2f00*/  FMNMX R152, R94, R15, !PT ;  /* 0x0000000f5e987209 */ /* 0x000fe40007800000 */
        /* <DEDUP_REMOVED lines=51> */
[----:B------:R-:W-:Y:S02]  /*3240*/  FMNMX R13, R89, R22, !PT ;  /* 0x00000016590d7209 */ /* 0x000fe40007800000 */
[----:B------:R-:W-:Y:S02]  /*3250*/  FMNMX R15, R115, R152, !PT ;  /* 0x00000098730f7209 */ /* 0x000fe40007800000 */
[----:B------:R-:W-:Y:S02]  /*3260*/  FSEL R112, R112, -INF , P4 ;  /* 0xff80000070707808 */ /* 0x000fe40002000000 */
[----:B------:R-:W-:Y:S01]  /*3270*/  ISETP.GE.AND P4, PT, R3, R14, PT ;  /* 0x0000000e0300720c */ /* 0x000fe20003f86270 */
[----:B------:R-:W-:Y:S01]  /*3280*/  VIADD R14, R12, 0xc9 ;  /* 0x000000c90c0e7836 */ /* 0x000fe20000000000 */
[----:B------:R-:W-:-:S02]  /*3290*/  FSEL R119, R119, -INF , P6 ;  /* 0xff80000077777808 */ /* 0x000fc40003000000 */
[----:B------:R-:W-:Y:S02]  /*32a0*/  FMNMX R22, R92, R13, !PT ;  /* 0x0000000d5c167209 */ /* 0x000fe40007800000 */
[----:B------:R-:W-:Y:S02]  /*32b0*/  FMNMX R152, R118, R15, !PT ;  /* 0x0000000f76987209 */ /* 0x000fe40007800000 */
[----:B------:R-:W-:Y:S02]  /*32c0*/  FSEL R113, R113, -INF , P6 ;  /* 0xff80000071717808 */ /* 0x000fe40003000000 */
[----:B------:R-:W-:Y:S02]  /*32d0*/  ISETP.GE.AND P6, PT, R3, R14, PT ;  /* 0x0000000e0300720c */ /* 0x000fe40003fc6270 */
[----:B------:R-:W-:Y:S02]  /*32e0*/  FSEL R122, R122, -INF , P5 ;  /* 0xff8000007a7a7808 */ /* 0x000fe40002800000 */
[----:B------:R-:W-:-:S02]  /*32f0*/  FMNMX R13, R93, R22, !PT ;  /* 0x000000165d0d7209 */ /* 0x000fc40007800000 */
[----:B------:R-:W-:Y:S02]  /*3300*/  FMNMX R15, R119, R152, !PT ;  /* 0x00000098770f7209 */ /* 0x000fe40007800000 */
[----:B------:R-:W-:Y:S02]  /*3310*/  IADD3 R14, R12, 0xd0, RZ ;  /* 0x000000d00c0e7810 */ /* 0x000fe40007ffe0ff */
[----:B------:R-:W-:Y:S02]  /*3320*/  FSEL R116, R116, -INF , P5 ;  /* 0xff80000074747808 */ /* 0x000fe40002800000 */
[----:B------:R-:W-:Y:S02]  /*3330*/  FSEL R123, R123, -INF , P3 ;  /* 0xff8000007b7b7808 */ /* 0x000fe40001800000 */
[----:B------:R-:W-:Y:S02]  /*3340*/  FMNMX R22, R96, R13, !PT ;  /* 0x0000000d60167209 */ /* 0x000fe40007800000 */
[----:B------:R-:W-:-:S02]  /*3350*/  FMNMX R152, R122, R15, !PT ;  /* 0x0000000f7a987209 */ /* 0x000fc40007800000 */
[----:B------:R-:W-:Y:S01]  /*3360*/  ISETP.GE.AND P5, PT, R3, R14, PT ;  /* 0x0000000e0300720c */ /* 0x000fe20003fa6270 */
[----:B------:R-:W-:Y:S01]  /*3370*/  VIADD R14, R12, 0xd1 ;  /* 0x000000d10c0e7836 */ /* 0x000fe20000000000 */
        /* <DEDUP_REMOVED lines=10> */
[----:B------:R-:W-:Y:S02]  /*3420*/  FSEL R130, R130, -INF , P4 ;  /* 0xff80000082827808 */ /* 0x000fe40002000000 */
[----:B------:R-:W-:Y:S02]  /*3430*/  FMNMX R13, R101, R22, !PT ;  /* 0x00000016650d7209 */ /* 0x000fe40007800000 */
[----:B------:R-:W-:-:S02]  /*3440*/  FMNMX R15, R127, R152, !PT ;  /* 0x000000987f0f7209 */ /* 0x000fc40007800000 */
[----:B------:R-:W-:Y:S02]  /*3450*/  ISETP.GE.AND P2, PT, R3, R14, PT ;  /* 0x0000000e0300720c */ /* 0x000fe40003f46270 */
[----:B------:R-:W-:Y:S02]  /*3460*/  IADD3 R14, R12, 0xd9, RZ ;  /* 0x000000d90c0e7810 */ /* 0x000fe40007ffe0ff */
[----:B------:R-:W-:Y:S02]  /*3470*/  FSEL R131, R131, -INF , P6 ;  /* 0xff80000083837808 */ /* 0x000fe40003000000 */
[----:B------:R-:W-:Y:S02]  /*3480*/  FMNMX R22, R104, R13, !PT ;  /* 0x0000000d68167209 */ /* 0x000fe40007800000 */
[----:B------:R-:W-:Y:S02]  /*3490*/  FMNMX R152, R130, R15, !PT ;  /* 0x0000000f82987209 */ /* 0x000fe40007800000 */
[----:B------:R-:W-:-:S02]  /*34a0*/  FSEL R121, R121, -INF , P1 ;  /* 0xff80000079797808 */ /* 0x000fc40000800000 */
        /* <DEDUP_REMOVED lines=12> */
[----:B------:R-:W-:Y:S02]  /*3570*/  FMNMX R13, R109, R22, !PT ;  /* 0x000000166d0d7209 */ /* 0x000fe40007800000 */
[----:B------:R-:W-:Y:S02]  /*3580*/  FMNMX R15, R135, R152, !PT ;  /* 0x00000098870f7209 */ /* 0x000fe40007800000 */
[----:B------:R-:W-:-:S02]  /*3590*/  FSEL R125, R125, -INF , P6 ;  /* 0xff8000007d7d7808 */ /* 0x000fc40003000000 */
        /* <DEDUP_REMOVED lines=12> */
[----:B------:R-:W-:-:S02]  /*3660*/  FSEL R143, R143, -INF , P6 ;  /* 0xff8000008f8f7808 */ /* 0x000fc40003000000 */
[----:B------:R-:W-:Y:S02]  /*3670*/  FMNMX R22, R116, R13, !PT ;  /* 0x0000000d74167209 */ /* 0x000fe40007800000 */
[----:B------:R-:W-:Y:S02]  /*3680*/  FMNMX R152, R142, R15, !PT ;  /* 0x0000000f8e987209 */ /* 0x000fe40007800000 */
[----:B------:R-:W-:Y:S01]  /*3690*/  ISETP.GE.AND P3, PT, R3, R14, PT ;  /* 0x0000000e0300720c */ /* 0x000fe20003f66270 */
[----:B------:R-:W-:Y:S01]  /*36a0*/  VIADD R14, R12, 0xf0 ;  /* 0x000000f00c0e7836 */ /* 0x000fe20000000000 */
[----:B------:R-:W-:Y:S02]  /*36b0*/  FSEL R146, R146, -INF , P5 ;  /* 0xff80000092927808 */ /* 0x000fe40002800000 */
[----:B------:R-:W-:Y:S02]  /*36c0*/  FMNMX R13, R117, R22, !PT ;  /* 0x00000016750d7209 */ /* 0x000fe40007800000 */
[----:B------:R-:W-:-:S02]  /*36d0*/  FMNMX R15, R143, R152, !PT ;  /* 0x000000988f0f7209 */ /* 0x000fc40007800000 */
[----:B------:R-:W-:Y:S02]  /*36e0*/  FSEL R132, R132, -INF , P2 ;  /* 0xff80000084847808 */ /* 0x000fe40001000000 */
[----:B------:R-:W-:Y:S02]  /*36f0*/  ISETP.GE.AND P2, PT, R3, R14, PT ;  /* 0x0000000e0300720c */ /* 0x000fe40003f46270 */
[----:B------:R-:W-:Y:S02]  /*3700*/  IADD3 R14, R12, 0xf1, RZ ;  /* 0x000000f10c0e7810 */ /* 0x000fe40007ffe0ff */
[----:B------:R-:W-:Y:S02]  /*3710*/  FSEL R147, R147, -INF , P3 ;  /* 0xff80000093937808 */ /* 0x000fe40001800000 */
[----:B------:R-:W-:Y:S02]  /*3720*/  FMNMX R22, R120, R13, !PT ;  /* 0x0000000d78167209 */ /* 0x000fe40007800000 */
[----:B------:R-:W-:-:S02]  /*3730*/  FMNMX R152, R146, R15, !PT ;  /* 0x0000000f92987209 */ /* 0x000fc40007800000 */
[----:B------:R-:W-:Y:S02]  /*3740*/  FSEL R133, R133, -INF , P1 ;  /* 0xff80000085857808 */ /* 0x000fe40000800000 */
[----:B------:R-:W-:Y:S02]  /*3750*/  ISETP.GE.AND P1, PT, R3, R14, PT ;  /* 0x0000000e0300720c */ /* 0x000fe40003f26270 */
[----:B------:R-:W-:Y:S02]  /*3760*/  FSEL R150, R150, -INF , P2 ;  /* 0xff80000096967808 */ /* 0x000fe40001000000 */
[----:B------:R-:W-:Y:S02]  /*3770*/  FMNMX R13, R121, R22, !PT ;  /* 0x00000016790d7209 */ /* 0x000fe40007800000 */
[----:B------:R-:W-:Y:S02]  /*3780*/  FMNMX R15, R147, R152, !PT ;  /* 0x00000098930f7209 */ /* 0x000fe40007800000 */
[----:B------:R-:W-:-:S02]  /*3790*/  FSEL R151, R151, -INF , P1 ;  /* 0xff80000097977808 */ /* 0x000fc40000800000 */
[----:B------:R-:W-:Y:S02]  /*37a0*/  FMNMX R14, R124, R13, !PT ;  /* 0x0000000d7c0e7209 */ /* 0x000fe40007800000 */
[----:B------:R-:W-:Y:S02]  /*37b0*/  FMNMX R22, R150, R15, !PT ;  /* 0x0000000f96167209 */ /* 0x000fe40007800000 */
[----:B------:R-:W-:Y:S02]  /*37c0*/  FMNMX R13, R125, R14, !PT ;  /* 0x0000000e7d0d7209 */ /* 0x000fe40007800000 */
[----:B------:R-:W-:Y:S02]  /*37d0*/  FMNMX R15, R151, R22, !PT ;  /* 0x00000016970f7209 */ /* 0x000fe40007800000 */
[----:B------:R-:W-:Y:S02]  /*37e0*/  FMNMX R14, R128, R13, !PT ;  /* 0x0000000d800e7209 */ /* 0x000fe40007800000 */
[----:B------:R-:W-:Y:S01]  /*37f0*/  FSEL R136, R136, -INF , P4 ;  /* 0xff80000088887808 */ /* 0x000fe20002000000 */
[----:B------:R-:W1:Y:S01]  /*3800*/  SHFL.BFLY PT, R152, R15, 0x1, 0x1f ;  /* 0x0c201f000f987f89 */ /* 0x000e6200000e0000 */
[----:B------:R-:W-:-:S02]  /*3810*/  FMNMX R13, R129, R14, !PT ;  /* 0x0000000e810d7209 */ /* 0x000fc40007800000 */
[----:B------:R-:W-:Y:S02]  /*3820*/  FSEL R137, R137, -INF , P6 ;  /* 0xff80000089897808 */ /* 0x000fe40003000000 */
[----:B------:R-:W-:Y:S02]  /*3830*/  FMNMX R14, R132, R13, !PT ;  /* 0x0000000d840e7209 */ /* 0x000fe40007800000 */
[----:B------:R-:W-:Y:S02]  /*3840*/  FSEL R140, R140, -INF , P5 ;  /* 0xff8000008c8c7808 */ /* 0x000fe40002800000 */
[----:B------:R-:W-:Y:S02]  /*3850*/  FMNMX R13, R133, R14, !PT ;  /* 0x0000000e850d7209 */ /* 0x000fe40007800000 */
[----:B------:R-:W-:Y:S02]  /*3860*/  FSEL R141, R141, -INF , P3 ;  /* 0xff8000008d8d7808 */ /* 0x000fe40001800000 */
[----:B------:R-:W-:-:S02]  /*3870*/  FMNMX R14, R136, R13, !PT ;  /* 0x0000000d880e7209 */ /* 0x000fc40007800000 */
[----:B------:R-:W-:Y:S02]  /*3880*/  FSEL R144, R144, -INF , P2 ;  /* 0xff80000090907808 */ /* 0x000fe40001000000 */
[----:B------:R-:W-:Y:S01]  /*3890*/  FMNMX R13, R137, R14, !PT ;  /* 0x0000000e890d7209 */ /* 0x000fe20007800000 */
[----:B------:R-:W-:Y:S01]  /*38a0*/  VIADD R14, R12, 0xf8 ;  /* 0x000000f80c0e7836 */ /* 0x000fe20000000000 */
[----:B------:R-:W-:Y:S02]  /*38b0*/  FSEL R145, R145, -INF , P1 ;  /* 0xff80000091917808 */ /* 0x000fe40000800000 */
[----:B------:R-:W-:Y:S02]  /*38c0*/  FMNMX R22, R140, R13, !PT ;  /* 0x0000000d8c167209 */ /* 0x000fe40007800000 */
[----:B------:R-:W-:Y:S01]  /*38d0*/  ISETP.GE.AND P2, PT, R3, R14, PT ;  /* 0x0000000e0300720c */ /* 0x000fe20003f46270 */
[----:B------:R-:W-:Y:S01]  /*38e0*/  VIADD R14, R12, 0xf9 ;  /* 0x000000f90c0e7836 */ /* 0x000fe20000000000 */
[----:B-1----:R-:W-:-:S02]  /*38f0*/  FMNMX R152, R15, R152, !PT ;  /* 0x000000980f987209 */ /* 0x002fc40007800000 */
[----:B------:R-:W-:Y:S02]  /*3900*/  FMNMX R13, R141, R22, !PT ;  /* 0x000000168d0d7209 */ /* 0x000fe40007800000 */
[----:B------:R-:W-:Y:S01]  /*3910*/  ISETP.GE.AND P1, PT, R3, R14, PT ;  /* 0x0000000e0300720c */ /* 0x000fe20003f26270 */
[----:B------:R-:W1:Y:S01]  /*3920*/  SHFL.BFLY PT, R195, R152, 0x2, 0x1f ;  /* 0x0c401f0098c37f89 */ /* 0x000e6200000e0000 */
[----:B------:R-:W-:Y:S02]  /*3930*/  FMNMX R22, R144, R13, !PT ;  /* 0x0000000d90167209 */ /* 0x000fe40007800000 */
[----:B------:R-:W-:Y:S02]  /*3940*/  FSEL R148, R148, -INF , P2 ;  /* 0xff80000094947808 */ /* 0x000fe40001000000 */
[----:B------:R-:W-:Y:S02]  /*3950*/  FMNMX R13, R145, R22, !PT ;  /* 0x00000016910d7209 */ /* 0x000fe40007800000 */
[----:B------:R-:W-:-:S02]  /*3960*/  FSEL R149, R149, -INF , P1 ;  /* 0xff80000095957808 */ /* 0x000fc40000800000 */
[----:B------:R-:W-:-:S04]  /*3970*/  FMNMX R14, R148, R13, !PT ;  /* 0x0000000d940e7209 */ /* 0x000fc80007800000 */
[----:B------:R-:W-:-:S05]  /*3980*/  FMNMX R14, R149, R14, !PT ;  /* 0x0000000e950e7209 */ /* 0x000fca0007800000 */
[----:B------:R-:W2:Y:S01]  /*3990*/  SHFL.BFLY PT, R15, R14, 0x1, 0x1f ;  /* 0x0c201f000e0f7f89 */ /* 0x000ea200000e0000 */
[----:B-1----:R-:W-:-:S04]  /*39a0*/  FMNMX R195, R152, R195, !PT ;  /* 0x000000c398c37209 */ /* 0x002fc80007800000 */
[----:B------:R-:W-:-:S04]  /*39b0*/  FSETP.NEU.AND P1, PT, R195, -INF , PT ;  /* 0xff800000c300780b */ /* 0x000fc80003f2d000 */
[----:B------:R-:W-:-:S05]  /*39c0*/  FSEL R13, R195, RZ, P1 ;  /* 0x000000ffc30d7208 */ /* 0x000fca0000800000 */
[----:B------:R-:W-:Y:S01]  /*39d0*/  FMUL R13, R13, UR6 ;  /* 0x000000060d0d7c20 */ /* 0x000fe20008400000 */
[----:B------:R-:W-:-:S03]  /*39e0*/  ULDC UR6, c[0x0][0x604] ;  /* 0x0001810000067ab9 */ /* 0x000fc60000000800 */
[--C-:B------:R-:W-:Y:S01]  /*39f0*/  FFMA R26, R26, UR6, -R13.reuse ;  /* 0x000000061a1a7c23 */ /* 0x100fe2000800080d */
[----:B------:R-:W-:Y:S01]  /*3a00*/  ULDC UR6, c[0x0][0x604] ;  /* 0x0001810000067ab9 */ /* 0x000fe20000000800 */
[----:B--2---:R-:W-:Y:S01]  /*3a10*/  FMNMX R194, R14, R15, !PT ;  /* 0x0000000f0ec27209 */ /* 0x004fe20007800000 */
[--C-:B------:R-:W-:Y:S01]  /*3a20*/  FFMA R15, R27, UR6, -R13.reuse ;  /* 0x000000061b0f7c23 */ /* 0x100fe2000800080d */
[----:B------:R-:W-:Y:S01]  /*3a30*/  ULDC UR6, c[0x0][0x604] ;  /* 0x0001810000067ab9 */ /* 0x000fe20000000800 */
[----:B------:R-:W-:Y:S01]  /*3a40*/  FSETP.GEU.AND P6, PT, R26, -126, PT ;  /* 0xc2fc00001a00780b */ /* 0x000fe20003fce000 */
[--C-:B------:R-:W-:Y:S01]  /*3a50*/  FFMA R27, R30, UR6, -R13.reuse ;  /* 0x000000061e1b7c23 */ /* 0x100fe2000800080d */
[----:B------:R-:W1:Y:S01]  /*3a60*/  SHFL.BFLY PT, R17, R194, 0x2, 0x1f ;  /* 0x0c401f00c2117f89 */ /* 0x000e6200000e0000 */
[----:B------:R-:W-:Y:S01]  /*3a70*/  FSETP.GEU.AND P5, PT, R15, -126, PT ;  /* 0xc2fc00000f00780b */ /* 0x000fe20003fae000 */
[----:B------:R-:W-:Y:S02]  /*3a80*/  ULDC UR6, c[0x0][0x604] ;  /* 0x0001810000067ab9 */ /* 0x000fe40000000800 */
[----:B------:R-:W-:Y:S01]  /*3a90*/  FSETP.GEU.AND P3, PT, R27, -126, PT ;  /* 0xc2fc00001b00780b */ /* 0x000fe20003f6e000 */
[----:B------:R-:W-:Y:S01]  /*3aa0*/  FFMA R22, R31, UR6, -R13 ;  /* 0x000000061f167c23 */ /* 0x000fe2000800080d */
[----:B------:R-:W-:-:S02]  /*3ab0*/  ULDC UR6, c[0x0][0x604] ;  /* 0x0001810000067ab9 */ /* 0x000fc40000000800 */
[----:B------:R-:W-:Y:S01]  /*3ac0*/  FFMA R34, R34, UR6, -R13 ;  /* 0x0000000622227c23 */ /* 0x000fe2000800080d */
[----:B------:R-:W-:Y:S01]  /*3ad0*/  ULDC UR6, c[0x0][0x604] ;  /* 0x0001810000067ab9 */ /* 0x000fe20000000800 */
[----:B------:R-:W-:Y:S01]  /*3ae0*/  FSETP.GEU.AND P2, PT, R22, -126, PT ;  /* 0xc2fc00001600780b */ /* 0x000fe20003f4e000 */
[----:B------:R-:W-:Y:S02]  /*3af0*/  @!P6 FMUL R26, R26, 0.5 ;  /* 0x3f0000001a1ae820 */ /* 0x000fe40000400000 */
[----:B------:R-:W-:Y:S01]  /*3b00*/  FSETP.GEU.AND P4, PT, R34, -126, PT ;  /* 0xc2fc00002200780b */ /* 0x000fe20003f8e000 */
[----:B------:R-:W-:Y:S01]  /*3b10*/  @!P5 FMUL R15, R15, 0.5 ;  /* 0x3f0000000f0fd820 */ /* 0x000fe20000400000 */
[----:B------:R2:W3:Y:S02]  /*3b20*/  MUFU.EX2 R14, R26 ;  /* 0x0000001a000e7308 */ /* 0x0004e40000000800 */
[----:B------:R-:W-:-:S06]  /*3b30*/  @!P3 FMUL R27, R27, 0.5 ;  /* 0x3f0000001b1bb820 */ /* 0x000fcc0000400000 */
[----:B------:R-:W4:Y:S01]  /*3b40*/  MUFU.EX2 R15, R15 ;  /* 0x0000000f000f7308 */ /* 0x000f220000000800 */
[----:B-1----:R-:W-:Y:S01]  /*3b50*/  FMNMX R194, R194, R17, !PT ;  /* 0x00000011c2c27209 */ /* 0x002fe20007800000 */
[--C-:B--2---:R-:W-:Y:S01]  /*3b60*/  FFMA R26, R35, UR6, -R13.reuse ;  /* 0x00000006231a7c23 */ /* 0x104fe2000800080d */
[----:B------:R-:W-:Y:S01]  /*3b70*/  ULDC UR6, c[0x0][0x604] ;  /* 0x0001810000067ab9 */ /* 0x000fe20000000800 */
[----:B------:R-:W-:Y:S01]  /*3b80*/  @!P2 FMUL R22, R22, 0.5 ;  /* 0x3f0000001616a820 */ /* 0x000fe20000400000 */
[--C-:B------:R-:W-:Y:S01]  /*3b90*/  FFMA R31, R38, UR6, -R13.reuse ;  /* 0x00000006261f7c23 */ /* 0x100fe2000800080d */
[C---:B------:R-:W-:Y:S01]  /*3ba0*/  FSETP.NEU.AND P1, PT, R194.reuse, -INF , PT ;  /* 0xff800000c200780b */ /* 0x040fe20003f2d000 */
[----:B------:R-:W-:Y:S01]  /*3bb0*/  ULDC UR6, c[0x0][0x604] ;  /* 0x0001810000067ab9 */ /* 0x000fe20000000800 */
[----:B------:R-:W1:Y:S01]  /*3bc0*/  MUFU.EX2 R27, R27 ;  /* 0x0000001b001b7308 */ /* 0x000e620000000800 */
[--C-:B------:R-:W-:Y:S01]  /*3bd0*/  FFMA R30, R39, UR6, -R13.reuse ;  /* 0x00000006271e7c23 */ /* 0x100fe2000800080d */
[----:B------:R-:W-:Y:S01]  /*3be0*/  FSEL R152, R194, RZ, P1 ;  /* 0x000000ffc2987208 */ /* 0x000fe20000800000 */
[----:B---3--:R-:W-:Y:S01]  /*3bf0*/  @!P6 FMUL R14, R14, R14 ;  /* 0x0000000e0e0ee220 */ /* 0x008fe20000400000 */
[----:B------:R-:W-:Y:S01]  /*3c00*/  FSETP.GEU.AND P1, PT, R26, -126, PT ;  /* 0xc2fc00001a00780b */ /* 0x000fe20003f2e000 */
[----:B------:R-:W-:Y:S01]  /*3c10*/  ULDC UR6, c[0x0][0x604] ;  /* 0x0001810000067ab9 */ /* 0x000fe20000000800 */
[----:B------:R-:W-:Y:S01]  /*3c20*/  FSETP.GEU.AND P6, PT, R31, -126, PT ;  /* 0xc2fc00001f00780b */ /* 0x000fe20003fce000 */
[----:B------:R-:W-:Y:S01]  /*3c30*/  FFMA R23, R42, UR6, -R13 ;  /* 0x000000062a177c23 */ /* 0x000fe2000800080d */
[----:B------:R-:W2:Y:S01]  /*3c40*/  MUFU.EX2 R22, R22 ;  /* 0x0000001600167308 */ /* 0x000ea20000000800 */
[----:B----4-:R-:W-:Y:S01]  /*3c50*/  @!P5 FMUL R15, R15, R15 ;  /* 0x0000000f0f0fd220 */ /* 0x010fe20000400000 */
[----:B------:R-:W-:Y:S01]  /*3c60*/  FSETP.GEU.AND P5, PT, R30, -126, PT ;  /* 0xc2fc00001e00780b */ /* 0x000fe20003fae000 */
[----:B------:R-:W-:Y:S01]  /*3c70*/  @!P4 FMUL R34, R34, 0.5 ;  /* 0x3f0000002222c820 */ /* 0x000fe20000400000 */
[----:B------:R-:W-:-:S04]  /*3c80*/  ULDC UR6, c[0x0][0x604] ;  /* 0x0001810000067ab9 */ /* 0x000fc80000000800 */
[----:B------:R3:W4:Y:S01]  /*3c90*/  MUFU.EX2 R17, R34 ;  /* 0x0000002200117308 */ /* 0x0007220000000800 */
[----:B------:R-:W-:Y:S01]  /*3ca0*/  @!P1 FMUL R26, R26, 0.5 ;  /* 0x3f0000001a1a9820 */ /* 0x000fe20000400000 */
[----:B-1----:R-:W-:Y:S01]  /*3cb0*/  @!P3 FMUL R27, R27, R27 ;  /* 0x0000001b1b1bb220 */ /* 0x002fe20000400000 */
[----:B------:R-:W-:Y:S01]  /*3cc0*/  FSETP.GEU.AND P3, PT, R23, -126, PT ;  /* 0xc2fc00001700780b */ /* 0x000fe20003f6e000 */
[----:B------:R-:W-:-:S03]  /*3cd0*/  @!P6 FMUL R31, R31, 0.5 ;  /* 0x3f0000001f1fe820 */ /* 0x000fc60000400000 */
[----:B------:R-:W-:Y:S01]  /*3ce0*/  @!P5 FMUL R30, R30, 0.5 ;  /* 0x3f0000001e1ed820 */ /* 0x000fe20000400000 */
[----:B------:R-:W1:Y:S01]  /*3cf0*/  MUFU.EX2 R26, R26 ;  /* 0x0000001a001a7308 */ /* 0x000e620000000800 */
[--C-:B---3--:R-:W-:Y:S01]  /*3d00*/  FFMA R34, R43, UR6, -R13.reuse ;  /* 0x000000062b227c23 */ /* 0x108fe2000800080d */
[----:B------:R-:W-:Y:S01]  /*3d10*/  ULDC UR6, c[0x0][0x604] ;  /* 0x0001810000067ab9 */ /* 0x000fe20000000800 */
[----:B--2---:R-:W-:Y:S01]  /*3d20*/  @!P2 FMUL R22, R22, R22 ;  /* 0x000000161616a220 */ /* 0x004fe20000400000 */
[--C-:B------:R-:W-:Y:S01]  /*3d30*/  FFMA R35, R46, UR6, -R13.reuse ;  /* 0x000000062e237c23 */ /* 0x100fe2000800080d */
[----:B------:R-:W-:Y:S01]  /*3d40*/  ULDC UR6, c[0x0][0x604] ;  /* 0x0001810000067ab9 */ /* 0x000fe20000000800 */
[----:B------:R-:W-:Y:S01]  /*3d50*/  FSETP.GEU.AND P2, PT, R34, -126, PT ;  /* 0xc2fc00002200780b */ /* 0x000fe20003f4e000 */
[--C-:B------:R-:W-:Y:S01]  /*3d60*/  FFMA R38, R47, UR6, -R13.reuse ;  /* 0x000000062f267c23 */ /* 0x100fe2000800080d */
[----:B------:R-:W2:Y:S01]  /*3d70*/  MUFU.EX2 R30, R30 ;  /* 0x0000001e001e7308 */ /* 0x000ea20000000800 */
[----:B------:R-:W-:Y:S01]  /*3d80*/  @!P3 FMUL R23, R23, 0.5 ;  /* 0x3f0000001717b820 */ /* 0x000fe20000400000 */
[----:B------:R-:W-:Y:S01]  /*3d90*/  ULDC UR6, c[0x0][0x604] ;  /* 0x0001810000067ab9 */ /* 0x000fe20000000800 */
[----:B----4-:R-:W-:Y:S01]  /*3da0*/  @!P4 FMUL R17, R17, R17 ;  /* 0x000000111111c220 */ /* 0x010fe20000400000 */
[--C-:B------:R-:W-:Y:S01]  /*3db0*/  FFMA R39, R50, UR6, -R13.reuse ;  /* 0x0000000632277c23 */ /* 0x100fe2000800080d */
[----:B------:R-:W-:Y:S01]  /*3dc0*/  ULDC UR6, c[0x0][0x604] ;  /* 0x0001810000067ab9 */ /* 0x000fe20000000800 */
[----:B------:R-:W-:Y:S01]  /*3dd0*/  FSETP.GEU.AND P4, PT, R35, -126, PT ;  /* 0xc2fc00002300780b */ /* 0x000fe20003f8e000 */
[----:B------:R-:W-:Y:S01]  /*3de0*/  FFMA R42, R51, UR6, -R13 ;  /* 0x00000006332a7c23 */ /* 0x000fe2000800080d */
[----:B------:R-:W3:Y:S01]  /*3df0*/  MUFU.EX2 R31, R31 ;  /* 0x0000001f001f7308 */ /* 0x000ee20000000800 */
[----:B-1----:R-:W-:Y:S01]  /*3e00*/  @!P1 FMUL R26, R26, R26 ;  /* 0x0000001a1a1a9220 */ /* 0x002fe20000400000 */
[----:B------:R-:W-:Y:S01]  /*3e10*/  FSETP.GEU.AND P1, PT, R38, -126, PT ;  /* 0xc2fc00002600780b */ /* 0x000fe20003f2e000 */
[----:B------:R-:W-:Y:S01]  /*3e20*/  @!P2 FMUL R34, R34, 0.5 ;  /* 0x3f0000002222a820 */ /* 0x000fe20000400000 */
[----:B------:R-:W-:-:S02]  /*3e30*/  ULDC UR6, c[0x0][0x604] ;  /* 0x0001810000067ab9 */ /* 0x000fc40000000800 */
[--C-:B------:R-:W-:Y:S01]  /*3e40*/  FFMA R43, R54, UR6, -R13.reuse ;  /* 0x00000006362b7c23 */ /* 0x100fe2000800080d */
[----:B------:R-:W-:Y:S01]  /*3e50*/  ULDC UR6, c[0x0][0x604] ;  /* 0x0001810000067ab9 */ /* 0x000fe20000000800 */
[----:B------:R-:W1:Y:S01]  /*3e60*/  MUFU.EX2 R23, R23 ;  /* 0x0000001700177308 */ /* 0x000e620000000800 */
[----:B--2---:R-:W-:Y:S01]  /*3e70*/  @!P5 FMUL R30, R30, R30 ;  /* 0x0000001e1e1ed220 */ /* 0x004fe20000400000 */
[----:B------:R-:W-:Y:S01]  /*3e80*/  FSETP.GEU.AND P5, PT, R42, -126, PT ;  /* 0xc2fc00002a00780b */ /* 0x000fe20003fae000 */
[----:B------:R-:W-:Y:S01]  /*3e90*/  @!P4 FMUL R35, R35, 0.5 ;  /* 0x3f0000002323c820 */ /* 0x000fe20000400000 */
[--C-:B------:R-:W-:Y:S01]  /*3ea0*/  FFMA R46, R55, UR6, -R13.reuse ;  /* 0x00000006372e7c23 */ /* 0x100fe2000800080d */
[----:B------:R-:W-:Y:S02]  /*3eb0*/  ULDC UR6, c[0x0][0x604] ;  /* 0x0001810000067ab9 */ /* 0x000fe40000000800 */
[----:B------:R-:W-:Y:S01]  /*3ec0*/  @!P1 FMUL R38, R38, 0.5 ;  /* 0x3f00000026269820 */ /* 0x000fe20000400000 */
[----:B------:R-:W2:Y:S01]  /*3ed0*/  MUFU.EX2 R34, R34 ;  /* 0x0000002200227308 */ /* 0x000ea20000000800 */
[----:B---3--:R-:W-:Y:S01]  /*3ee0*/  @!P6 FMUL R31, R31, R31 ;  /* 0x0000001f1f1fe220 */ /* 0x008fe20000400000 */
[----:B------:R-:W-:Y:S01]  /*3ef0*/  FSETP.GEU.AND P6, PT, R39, -126, PT ;  /* 0xc2fc00002700780b */ /* 0x000fe20003fce000 */
[----:B------:R-:W-:Y:S01]  /*3f00*/  FFMA R47, R58, UR6, -R13 ;  /* 0x000000063a2f7c23 */ /* 0x000fe2000800080d */
[----:B------:R-:W-:-:S02]  /*3f10*/  ULDC UR6, c[0x0][0x604] ;  /* 0x0001810000067ab9 */ /* 0x000fc40000000800 */
[--C-:B------:R-:W-:Y:S01]  /*3f20*/  FFMA R50, R59, UR6, -R13.reuse ;  /* 0x000000063b327c23 */ /* 0x100fe2000800080d */
[----:B------:R-:W-:Y:S01]  /*3f30*/  @!P5 FMUL R42, R42, 0.5 ;  /* 0x3f0000002a2ad820 */ /* 0x000fe20000400000 */
[----:B------:R-:W3:Y:S01]  /*3f40*/  MUFU.EX2 R38, R38 ;  /* 0x0000002600267308 */ /* 0x000ee20000000800 */
[----:B-1----:R-:W-:Y:S01]  /*3f50*/  @!P3 FMUL R23, R23, R23 ;  /* 0x000000171717b220 */ /* 0x002fe20000400000 */
[----:B------:R-:W-:Y:S01]  /*3f60*/  FSETP.GEU.AND P3, PT, R43, -126, PT ;  /* 0xc2fc00002b00780b */ /* 0x000fe20003f6e000 */
[----:B------:R-:W-:Y:S02]  /*3f70*/  ULDC UR6, c[0x0][0x604] ;  /* 0x0001810000067ab9 */ /* 0x000fe40000000800 */
[--C-:B------:R-:W-:Y:S01]  /*3f80*/  FFMA R51, R62, UR6, -R13.reuse ;  /* 0x000000063e337c23 */ /* 0x100fe2000800080d */
[----:B------:R-:W-:Y:S01]  /*3f90*/  ULDC UR6, c[0x0][0x604] ;  /* 0x0001810000067ab9 */ /* 0x000fe20000000800 */
[----:B------:R-:W-:Y:S01]  /*3fa0*/  @!P6 FMUL R39, R39, 0.5 ;  /* 0x3f0000002727e820 */ /* 0x000fe20000400000 */
[----:B------:R-:W1:Y:S01]  /*3fb0*/  MUFU.EX2 R35, R35 ;  /* 0x0000002300237308 */ /* 0x000e620000000800 */
[----:B--2---:R-:W-:Y:S01]  /*3fc0*/  @!P2 FMUL R34, R34, R34 ;  /* 0x000000222222a220 */ /* 0x004fe20000400000 */
[----:B------:R-:W-:Y:S01]  /*3fd0*/  FSETP.GEU.AND P2, PT, R46, -126, PT ;  /* 0xc2fc00002e00780b */ /* 0x000fe20003f4e000 */
[----:B------:R-:W-:Y:S01]  /*3fe0*/  FFMA R54, R63, UR6, -R13 ;  /* 0x000000063f367c23 */ /* 0x000fe2000800080d */
[----:B------:R-:W-:-:S02]  /*3ff0*/  ULDC UR6, c[0x0][0x604] ;  /* 0x0001810000067ab9 */ /* 0x000fc40000000800 */
[--C-:B------:R-:W-:Y:S01]  /*4000*/  FFMA R55, R66, UR6, -R13.reuse ;  /* 0x0000000642377c23 */ /* 0x100fe2000800080d */
[----:B------:R-:W-:Y:S01]  /*4010*/  @!P3 FMUL R43, R43, 0.5 ;  /* 0x3f0000002b2bb820 */ /* 0x000fe20000400000 */
[----:B------:R-:W2:Y:S01]  /*4020*/  MUFU.EX2 R42, R42 ;  /* 0x0000002a002a7308 */ /* 0x000ea20000000800 */
[----:B---3--:R-:W-:Y:S01]  /*4030*/  @!P1 FMUL R38, R38, R38 ;  /* 0x0000002626269220 */ /* 0x008fe20000400000 */
[----:B------:R-:W-:Y:S01]  /*4040*/  FSETP.GEU.AND P1, PT, R50, -126, PT ;  /* 0xc2fc00003200780b */ /* 0x000fe20003f2e000 */
[----:B------:R-:W-:Y:S02]  /*4050*/  ULDC UR6, c[0x0][0x604] ;  /* 0x0001810000067ab9 */ /* 0x000fe40000000800 */
[--C-:B------:R-:W-:Y:S01]  /*4060*/  FFMA R58, R67, UR6, -R13.reuse ;  /* 0x00000006433a7c23 */ /* 0x100fe2000800080d */
[----:B------:R-:W-:Y:S01]  /*4070*/  ULDC UR6, c[0x0][0x604] ;  /* 0x0001810000067ab9 */ /* 0x000fe20000000800 */
[----:B------:R-:W-:Y:S01]  /*4080*/  @!P2 FMUL R46, R46, 0.5 ;  /* 0x3f0000002e2ea820 */ /* 0x000fe20000400000 */
[----:B------:R-:W3:Y:S01]  /*4090*/  MUFU.EX2 R39, R39 ;  /* 0x0000002700277308 */ /* 0x000ee20000000800 */
[----:B-1----:R-:W-:Y:S01]  /*40a0*/  @!P4 FMUL R35, R35, R35 ;  /* 0x000000232323c220 */ /* 0x002fe20000400000 */
[----:B------:R-:W-:Y:S01]  /*40b0*/  FSETP.GEU.AND P4, PT, R47, -126, PT ;  /* 0xc2fc00002f00780b */ /* 0x000fe20003f8e000 */
[----:B------:R-:W-:Y:S01]  /*40c0*/  FFMA R59, R70, UR6, -R13 ;  /* 0x00000006463b7c23 */ /* 0x000fe2000800080d */
[----:B------:R-:W-:-:S02]  /*40d0*/  ULDC UR6, c[0x0][0x604] ;  /* 0x0001810000067ab9 */ /* 0x000fc40000000800 */
[--C-:B------:R-:W-:Y:S01]  /*40e0*/  FFMA R62, R71, UR6, -R13.reuse ;  /* 0x00000006473e7c23 */ /* 0x100fe2000800080d */
[----:B------:R-:W-:Y:S01]  /*40f0*/  @!P1 FMUL R50, R50, 0.5 ;  /* 0x3f00000032329820 */ /* 0x000fe20000400000 */
[----:B------:R-:W1:Y:S01]  /*4100*/  MUFU.EX2 R43, R43 ;  /* 0x0000002b002b7308 */ /* 0x000e620000000800 */
[----:B--2---:R-:W-:Y:S01]  /*4110*/  @!P5 FMUL R42, R42, R42 ;  /* 0x0000002a2a2ad220 */ /* 0x004fe20000400000 */
[----:B------:R-:W-:Y:S01]  /*4120*/  FSETP.GEU.AND P5, PT, R54, -126, PT ;  /* 0xc2fc00003600780b */ /* 0x000fe20003fae000 */
[----:B------:R-:W-:Y:S02]  /*4130*/  ULDC UR6, c[0x0][0x604] ;  /* 0x0001810000067ab9 */ /* 0x000fe40000000800 */
[--C-:B------:R-:W-:Y:S01]  /*4140*/  FFMA R63, R74, UR6, -R13.reuse ;  /* 0x000000064a3f7c23 */ /* 0x100fe2000800080d */
[----:B------:R-:W-:Y:S01]  /*4150*/  ULDC UR6, c[0x0][0x604] ;  /* 0x0001810000067ab9 */ /* 0x000fe20000000800 */
        /* <DEDUP_REMOVED lines=180> */
[----:B------:R-:W-:Y:S01]  /*4ca0*/  FFMA R139, R151, UR6, -R13 ;  /* 0x00000006978b7c23 */ /* 0x000fe2000800080d */
[----:B------:R-:W-:Y:S01]  /*4cb0*/  ULDC UR6, c[0x0][0x604] ;  /* 0x0001810000067ab9 */ /* 0x000fe20000000800 */
[----:B------:R-:W-:Y:S01]  /*4cc0*/  @!P6 FMUL R102, R102, 0.5 ;  /* 0x3f0000006666e820 */ /* 0x000fe20000400000 */
[----:B------:R-:W1:Y:S01]  /*4cd0*/  MUFU.EX2 R98, R98 ;  /* 0x0000006200627308 */ /* 0x000e620000000800 */
[----:B--2---:R-:W-:Y:S01]  /*4ce0*/  @!P2 FMUL R91, R91, R91 ;  /* 0x0000005b5b5ba220 */ /* 0x004fe20000400000 */
[----:B------:R-:W-:Y:S01]  /*4cf0*/  FSETP.GEU.AND P2, PT, R103, -126, PT ;  /* 0xc2fc00006700780b */ /* 0x000fe20003f4e000 */
[----:B------:R-:W-:Y:S01]  /*4d00*/  FMUL R13, R152, UR6 ;  /* 0x00000006980d7c20 */ /* 0x000fe20008400000 */
[----:B------:R-:W-:-:S03]  /*4d10*/  ULDC UR6, c[0x0][0x604] ;  /* 0x0001810000067ab9 */ /* 0x000fc60000000800 */
[----:B------:R-:W-:Y:S01]  /*4d20*/  @!P3 FMUL R106, R106, 0.5 ;  /* 0x3f0000006a6ab820 */ /* 0x000fe20000400000 */
[----:B------:R-:W2:Y:S01]  /*4d30*/  MUFU.EX2 R99, R99 ;  /* 0x0000006300637308 */ /* 0x000ea20000000800 */
[----:B---3--:R-:W-:Y:S01]  /*4d40*/  @!P1 FMUL R95, R95, R95 ;  /* 0x0000005f5f5f9220 */ /* 0x008fe20000400000 */
[----:B------:R-:W-:Y:S01]  /*4d50*/  FSETP.GEU.AND P1, PT, R107, -126, PT ;  /* 0xc2fc00006b00780b */ /* 0x000fe20003f2e000 */
[--C-:B------:R-:W-:Y:S01]  /*4d60*/  FFMA R25, R25, UR6, -R13.reuse ;  /* 0x0000000619197c23 */ /* 0x100fe2000800080d */
[----:B------:R-:W-:Y:S01]  /*4d70*/  ULDC UR6, c[0x0][0x604] ;  /* 0x0001810000067ab9 */ /* 0x000fe20000000800 */
[--C-:B------:R-:W-:Y:S01]  /*4d80*/  FFMA R142, R24, UR7, -R13.reuse ;  /* 0x00000007188e7c23 */ /* 0x100fe2000800080d */
[--C-:B------:R-:W-:Y:S01]  /*4d90*/  FFMA R146, R28, UR6, -R13.reuse ;  /* 0x000000061c927c23 */ /* 0x100fe2000800080d */
[----:B------:R-:W-:Y:S01]  /*4da0*/  @!P2 FMUL R103, R103, 0.5 ;  /* 0x3f0000006767a820 */ /* 0x000fe20000400000 */
[----:B------:R-:W3:Y:S01]  /*4db0*/  MUFU.EX2 R102, R102 ;  /* 0x0000006600667308 */ /* 0x000ee20000000800 */
[----:B-1----:R-:W-:Y:S01]  /*4dc0*/  @!P4 FMUL R98, R98, R98 ;  /* 0x000000626262c220 */ /* 0x002fe20000400000 */
[----:B------:R-:W-:Y:S01]  /*4dd0*/  FSETP.GEU.AND P4, PT, R110, -126, PT ;  /* 0xc2fc00006e00780b */ /* 0x000fe20003f8e000 */
[----:B------:R-:W-:Y:S01]  /*4de0*/  ULDC UR6, c[0x0][0x604] ;  /* 0x0001810000067ab9 */ /* 0x000fe20000000800 */
[----:B------:R-:W-:Y:S01]  /*4df0*/  ULDC UR7, c[0x0][0x604] ;  /* 0x0001810000077ab9 */ /* 0x000fe20000000800 */
[----:B------:R-:W-:Y:S01]  /*4e00*/  FFMA R29, R29, UR6, -R13 ;  /* 0x000000061d1d7c23 */ /* 0x000fe2000800080d */
[----:B------:R-:W-:Y:S01]  /*4e10*/  ULDC UR6, c[0x0][0x604] ;  /* 0x0001810000067ab9 */ /* 0x000fe20000000800 */
[----:B------:R-:W-:Y:S01]  /*4e20*/  @!P1 FMUL R107, R107, 0.5 ;  /* 0x3f0000006b6b9820 */ /* 0x000fe20000400000 */
[----:B------:R-:W1:Y:S01]  /*4e30*/  MUFU.EX2 R106, R106 ;  /* 0x0000006a006a7308 */ /* 0x000e620000000800 */
[----:B--2---:R-:W-:Y:S01]  /*4e40*/  @!P5 FMUL R99, R99, R99 ;  /* 0x000000636363d220 */ /* 0x004fe20000400000 */
[----:B------:R-:W-:-:S05]  /*4e50*/  FSETP.GEU.AND P5, PT, R111, -126, PT ;  /* 0xc2fc00006f00780b */ /* 0x000fca0003fae000 */
[----:B------:R-:W-:Y:S01]  /*4e60*/  @!P4 FMUL R110, R110, 0.5 ;  /* 0x3f0000006e6ec820 */ /* 0x000fe20000400000 */
[----:B------:R-:W2:Y:S01]  /*4e70*/  MUFU.EX2 R103, R103 ;  /* 0x0000006700677308 */ /* 0x000ea20000000800 */
[----:B---3--:R-:W-:Y:S01]  /*4e80*/  @!P6 FMUL R102, R102, R102 ;  /* 0x000000666666e220 */ /* 0x008fe20000400000 */
[----:B------:R-:W-:-:S05]  /*4e90*/  FSETP.GEU.AND P6, PT, R114, -126, PT ;  /* 0xc2fc00007200780b */ /* 0x000fca0003fce000 */
[----:B------:R-:W-:Y:S01]  /*4ea0*/  @!P5 FMUL R111, R111, 0.5 ;  /* 0x3f0000006f6fd820 */ /* 0x000fe20000400000 */
[----:B------:R-:W3:Y:S01]  /*4eb0*/  MUFU.EX2 R107, R107 ;  /* 0x0000006b006b7308 */ /* 0x000ee20000000800 */
[----:B-1----:R-:W-:Y:S01]  /*4ec0*/  @!P3 FMUL R106, R106, R106 ;  /* 0x0000006a6a6ab220 */ /* 0x002fe20000400000 */
[----:B------:R-:W-:-:S05]  /*4ed0*/  FSETP.GEU.AND P3, PT, R118, -126, PT ;  /* 0xc2fc00007600780b */ /* 0x000fca0003f6e000 */
        /* <DEDUP_REMOVED lines=61> */
[----:B------:R1:W4:Y:S01]  /*52b0*/  MUFU.EX2 R24, R150 ;  /* 0x0000009600187308 */ /* 0x0003220000000800 */
[----:B--2---:R-:W-:Y:S01]  /*52c0*/  @!P5 FMUL R135, R135, R135 ;  /* 0x000000878787d220 */ /* 0x004fe20000400000 */
[----:B------:R-:W-:-:S05]  /*52d0*/  FSETP.GEU.AND P5, PT, R29, -126, PT ;  /* 0xc2fc00001d00780b */ /* 0x000fca0003fae000 */
[----:B------:R-:W-:Y:S01]  /*52e0*/  @!P4 FMUL R142, R142, 0.5 ;  /* 0x3f0000008e8ec820 */ /* 0x000fe20000400000 */
[----:B------:R-:W2:Y:S01]  /*52f0*/  MUFU.EX2 R139, R139 ;  /* 0x0000008b008b7308 */ /* 0x000ea20000000800 */
[----:B---3--:R-:W-:Y:S01]  /*5300*/  @!P6 FMUL R138, R138, R138 ;  /* 0x0000008a8a8ae220 */ /* 0x008fe20000400000 */
[----:B------:R-:W-:Y:S01]  /*5310*/  FSETP.GEU.AND P6, PT, R146, -126, PT ;  /* 0xc2fc00009200780b */ /* 0x000fe20003fce000 */
[--C-:B-1----:R-:W-:Y:S01]  /*5320*/  FFMA R150, R32, UR6, -R13.reuse ;  /* 0x0000000620967c23 */ /* 0x102fe2000800080d */
[----:B------:R-:W-:Y:S02]  /*5330*/  ULDC UR6, c[0x0][0x604] ;  /* 0x0001810000067ab9 */ /* 0x000fe40000000800 */
[----:B------:R-:W-:Y:S01]  /*5340*/  FFMA R33, R33, UR6, -R13 ;  /* 0x0000000621217c23 */ /* 0x000fe2000800080d */
[----:B------:R-:W-:Y:S01]  /*5350*/  @!P5 FMUL R29, R29, 0.5 ;  /* 0x3f0000001d1dd820 */ /* 0x000fe20000400000 */
[----:B------:R1:W3:Y:S01]  /*5360*/  MUFU.EX2 R143, R25 ;  /* 0x00000019008f7308 */ /* 0x0002e20000000800 */
[----:B----4-:R-:W-:Y:S01]  /*5370*/  @!P3 FMUL R24, R24, R24 ;  /* 0x000000181818b220 */ /* 0x010fe20000400000 */
[----:B------:R-:W-:Y:S01]  /*5380*/  FSETP.GEU.AND P3, PT, R150, -126, PT ;  /* 0xc2fc00009600780b */ /* 0x000fe20003f6e000 */
[----:B------:R-:W-:-:S04]  /*5390*/  ULDC UR6, c[0x0][0x604] ;  /* 0x0001810000067ab9 */ /* 0x000fc80000000800 */
[----:B------:R-:W-:Y:S01]  /*53a0*/  @!P6 FMUL R146, R146, 0.5 ;  /* 0x3f0000009292e820 */ /* 0x000fe20000400000 */
[----:B------:R4:W5:Y:S01]  /*53b0*/  MUFU.EX2 R28, R142 ;  /* 0x0000008e001c7308 */ /* 0x0009620000000800 */
[--C-:B-1----:R-:W-:Y:S01]  /*53c0*/  FFMA R25, R36, UR6, -R13.reuse ;  /* 0x0000000624197c23 */ /* 0x102fe2000800080d */
[----:B------:R-:W-:Y:S01]  /*53d0*/  ULDC UR6, c[0x0][0x604] ;  /* 0x0001810000067ab9 */ /* 0x000fe20000000800 */
[----:B--2---:R-:W-:Y:S01]  /*53e0*/  @!P2 FMUL R139, R139, R139 ;  /* 0x0000008b8b8ba220 */ /* 0x004fe20000400000 */
[----:B------:R-:W-:Y:S01]  /*53f0*/  FSETP.GEU.AND P2, PT, R33, -126, PT ;  /* 0xc2fc00002100780b */ /* 0x000fe20003f4e000 */
[--C-:B------:R-:W-:Y:S01]  /*5400*/  FFMA R37, R37, UR6, -R13.reuse ;  /* 0x0000000625257c23 */ /* 0x100fe2000800080d */
[----:B------:R-:W-:Y:S01]  /*5410*/  ULDC UR6, c[0x0][0x604] ;  /* 0x0001810000067ab9 */ /* 0x000fe20000000800 */
[----:B------:R-:W-:Y:S01]  /*5420*/  @!P3 FMUL R150, R150, 0.5 ;  /* 0x3f0000009696b820 */ /* 0x000fe20000400000 */
[----:B------:R1:W2:Y:S01]  /*5430*/  MUFU.EX2 R147, R29 ;  /* 0x0000001d00937308 */ /* 0x0002a20000000800 */
[----:B---3--:R-:W-:Y:S01]  /*5440*/  @!P1 FMUL R143, R143, R143 ;  /* 0x0000008f8f8f9220 */ /* 0x008fe20000400000 */
[----:B------:R-:W-:Y:S01]  /*5450*/  FSETP.GEU.AND P1, PT, R37, -126, PT ;  /* 0xc2fc00002500780b */ /* 0x000fe20003f2e000 */
[--C-:B----4-:R-:W-:Y:S01]  /*5460*/  FFMA R142, R145, UR13, -R13.reuse ;  /* 0x0000000d918e7c23 */ /* 0x110fe2000800080d */
[----:B------:R-:W-:Y:S01]  /*5470*/  FFMA R145, R148, UR14, -R13 ;  /* 0x0000000e94917c23 */ /* 0x000fe2000800080d */
[----:B------:R-:W-:-:S03]  /*5480*/  FADD R148, R67, R134 ;  /* 0x0000008643947221 */ /* 0x000fc60000000000 */
[----:B------:R3:W4:Y:S01]  /*5490*/  MUFU.EX2 R32, R146 ;  /* 0x0000009200207308 */ /* 0x0007220000000800 */
[--C-:B-1----:R-:W-:Y:S01]  /*54a0*/  FFMA R29, R40, UR6, -R13.reuse ;  /* 0x00000006281d7c23 */ /* 0x102fe2000800080d */
[----:B------:R-:W-:Y:S01]  /*54b0*/  ULDC UR6, c[0x0][0x604] ;  /* 0x0001810000067ab9 */ /* 0x000fe20000000800 */
[----:B-----5:R-:W-:Y:S01]  /*54c0*/  @!P4 FMUL R28, R28, R28 ;  /* 0x0000001c1c1cc220 */ /* 0x020fe20000400000 */
[----:B------:R-:W-:Y:S01]  /*54d0*/  FFMA R41, R41, UR6, -R13 ;  /* 0x0000000629297c23 */ /* 0x000fe2000800080d */
[----:B------:R-:W-:Y:S01]  /*54e0*/  FSETP.GEU.AND P4, PT, R25, -126, PT ;  /* 0xc2fc00001900780b */ /* 0x000fe20003f8e000 */
[----:B------:R-:W-:Y:S01]  /*54f0*/  @!P2 FMUL R33, R33, 0.5 ;  /* 0x3f0000002121a820 */ /* 0x000fe20000400000 */
[----:B------:R-:W-:Y:S01]  /*5500*/  ULDC UR6, c[0x0][0x604] ;  /* 0x0001810000067ab9 */ /* 0x000fe20000000800 */
[----:B------:R-:W1:Y:S01]  /*5510*/  MUFU.EX2 R36, R150 ;  /* 0x0000009600247308 */ /* 0x000e620000000800 */
[----:B--2---:R-:W-:Y:S01]  /*5520*/  @!P5 FMUL R147, R147, R147 ;  /* 0x000000939393d220 */ /* 0x004fe20000400000 */
[----:B------:R-:W-:Y:S01]  /*5530*/  FSETP.GEU.AND P5, PT, R41, -126, PT ;  /* 0xc2fc00002900780b */ /* 0x000fe20003fae000 */
[----:B------:R-:W-:Y:S01]  /*5540*/  @!P1 FMUL R37, R37, 0.5 ;  /* 0x3f00000025259820 */ /* 0x000fe20000400000 */
[----:B---3--:R-:W-:-:S04]  /*5550*/  FADD R146, R63, R130 ;  /* 0x000000823f927221 */ /* 0x008fc80000000000 */
[----:B------:R2:W3:Y:S01]  /*5560*/  MUFU.EX2 R151, R33 ;  /* 0x0000002100977308 */ /* 0x0004e20000000800 */
[----:B----4-:R-:W-:Y:S01]  /*5570*/  @!P6 FMUL R32, R32, R32 ;  /* 0x000000202020e220 */ /* 0x010fe20000400000 */
[----:B------:R-:W-:Y:S01]  /*5580*/  FSETP.GEU.AND P6, PT, R29, -126, PT ;  /* 0xc2fc00001d00780b */ /* 0x000fe20003fce000 */
[----:B------:R-:W-:-:S04]  /*5590*/  @!P4 FMUL R25, R25, 0.5 ;  /* 0x3f0000001919c820 */ /* 0x000fc80000400000 */
[----:B------:R-:W-:Y:S01]  /*55a0*/  @!P5 FMUL R41, R41, 0.5 ;  /* 0x3f0000002929d820 */ /* 0x000fe20000400000 */
[----:B------:R-:W4:Y:S01]  /*55b0*/  MUFU.EX2 R153, R37 ;  /* 0x0000002500997308 */ /* 0x000f220000000800 */
[--C-:B--2---:R-:W-:Y:S01]  /*55c0*/  FFMA R33, R44, UR6, -R13.reuse ;  /* 0x000000062c217c23 */ /* 0x104fe2000800080d */
[----:B-1----:R-:W-:Y:S01]  /*55d0*/  @!P3 FMUL R36, R36, R36 ;  /* 0x000000242424b220 */ /* 0x002fe20000400000 */
[----:B------:R-:W-:Y:S02]  /*55e0*/  ULDC UR6, c[0x0][0x604] ;  /* 0x0001810000067ab9 */ /* 0x000fe40000000800 */
[----:B------:R-:W-:Y:S01]  /*55f0*/  FFMA R45, R45, UR6, -R13 ;  /* 0x000000062d2d7c23 */ /* 0x000fe2000800080d */
[----:B------:R-:W-:Y:S01]  /*5600*/  FSETP.GEU.AND P3, PT, R33, -126, PT ;  /* 0xc2fc00002100780b */ /* 0x000fe20003f6e000 */
[----:B------:R-:W-:Y:S01]  /*5610*/  @!P6 FMUL R29, R29, 0.5 ;  /* 0x3f0000001d1de820 */ /* 0x000fe20000400000 */
[----:B------:R1:W2:Y:S01]  /*5620*/  MUFU.EX2 R40, R25 ;  /* 0x0000001900287308 */ /* 0x0002a20000000800 */
[----:B------:R-:W-:Y:S01]  /*5630*/  ULDC UR6, c[0x0][0x604] ;  /* 0x0001810000067ab9 */ /* 0x000fe20000000800 */
[----:B---3--:R-:W-:Y:S01]  /*5640*/  @!P2 FMUL R151, R151, R151 ;  /* 0x000000979797a220 */ /* 0x008fe20000400000 */
[----:B------:R-:W-:-:S05]  /*5650*/  FSETP.GEU.AND P2, PT, R45, -126, PT ;  /* 0xc2fc00002d00780b */ /* 0x000fca0003f4e000 */
[----:B------:R-:W3:Y:S01]  /*5660*/  MUFU.EX2 R155, R41 ;  /* 0x00000029009b7308 */ /* 0x000ee20000000800 */
[--C-:B-1----:R-:W-:Y:S01]  /*5670*/  FFMA R25, R48, UR6, -R13.reuse ;  /* 0x0000000630197c23 */ /* 0x102fe2000800080d */
[----:B------:R-:W-:Y:S01]  /*5680*/  ULDC UR6, c[0x0][0x604] ;  /* 0x0001810000067ab9 */ /* 0x000fe20000000800 */
[----:B------:R-:W-:Y:S01]  /*5690*/  @!P3 FMUL R33, R33, 0.5 ;  /* 0x3f0000002121b820 */ /* 0x000fe20000400000 */
[----:B------:R-:W-:Y:S01]  /*56a0*/  FFMA R49, R49, UR6, -R13 ;  /* 0x0000000631317c23 */ /* 0x000fe2000800080d */
[----:B------:R-:W-:Y:S01]  /*56b0*/  ULDC UR6, c[0x0][0x604] ;  /* 0x0001810000067ab9 */ /* 0x000fe20000000800 */
[----:B----4-:R-:W-:Y:S02]  /*56c0*/  @!P1 FMUL R153, R153, R153 ;  /* 0x0000009999999220 */ /* 0x010fe40000400000 */
[----:B------:R1:W4:Y:S01]  /*56d0*/  MUFU.EX2 R44, R29 ;  /* 0x0000001d002c7308 */ /* 0x0003220000000800 */
[----:B------:R-:W-:Y:S01]  /*56e0*/  FSETP.GEU.AND P1, PT, R49, -126, PT ;  /* 0xc2fc00003100780b */ /* 0x000fe20003f2e000 */
[----:B--2---:R-:W-:Y:S01]  /*56f0*/  @!P4 FMUL R40, R40, R40 ;  /* 0x000000282828c220 */ /* 0x004fe20000400000 */
[----:B------:R-:W-:Y:S01]  /*5700*/  FSETP.GEU.AND P4, PT, R25, -126, PT ;  /* 0xc2fc00001900780b */ /* 0x000fe20003f8e000 */
[----:B------:R-:W-:-:S04]  /*5710*/  @!P2 FMUL R45, R45, 0.5 ;  /* 0x3f0000002d2da820 */ /* 0x000fc80000400000 */
[----:B------:R2:W5:Y:S01]  /*5720*/  MUFU.EX2 R48, R33 ;  /* 0x0000002100307308 */ /* 0x0005620000000800 */
[--C-:B-1----:R-:W-:Y:S01]  /*5730*/  FFMA R29, R52, UR6, -R13.reuse ;  /* 0x00000006341d7c23 */ /* 0x102fe2000800080d */
[----:B------:R-:W-:Y:S01]  /*5740*/  ULDC UR6, c[0x0][0x604] ;  /* 0x0001810000067ab9 */ /* 0x000fe20000000800 */
[----:B---3--:R-:W-:Y:S01]  /*5750*/  @!P5 FMUL R155, R155, R155 ;  /* 0x0000009b9b9bd220 */ /* 0x008fe20000400000 */
[--C-:B------:R-:W-:Y:S01]  /*5760*/  FFMA R53, R53, UR6, -R13.reuse ;  /* 0x0000000635357c23 */ /* 0x100fe2000800080d */
[----:B------:R-:W-:Y:S01]  /*5770*/  ULDC UR6, c[0x0][0x604] ;  /* 0x0001810000067ab9 */ /* 0x000fe20000000800 */
[----:B------:R-:W-:Y:S02]  /*5780*/  @!P1 FMUL R49, R49, 0.5 ;  /* 0x3f00000031319820 */ /* 0x000fe40000400000 */
[----:B------:R-:W1:Y:S01]  /*5790*/  MUFU.EX2 R157, R45 ;  /* 0x0000002d009d7308 */ /* 0x000e620000000800 */
[----:B------:R-:W-:Y:S01]  /*57a0*/  FSETP.GEU.AND P5, PT, R53, -126, PT ;  /* 0xc2fc00003500780b */ /* 0x000fe20003fae000 */
[----:B----4-:R-:W-:Y:S01]  /*57b0*/  @!P6 FMUL R44, R44, R44 ;  /* 0x0000002c2c2ce220 */ /* 0x010fe20000400000 */
[----:B------:R-:W-:Y:S01]  /*57c0*/  FSETP.GEU.AND P6, PT, R29, -126, PT ;  /* 0xc2fc00001d00780b */ /* 0x000fe20003fce000 */
[----:B--2---:R-:W-:Y:S01]  /*57d0*/  FFMA R33, R56, UR6, -R13 ;  /* 0x0000000638217c23 */ /* 0x004fe2000800080d */
[----:B------:R-:W-:Y:S01]  /*57e0*/  @!P4 FMUL R25, R25, 0.5 ;  /* 0x3f0000001919c820 */ /* 0x000fe20000400000 */
[----:B------:R-:W-:-:S02]  /*57f0*/  ULDC UR6, c[0x0][0x604] ;  /* 0x0001810000067ab9 */ /* 0x000fc40000000800 */
[----:B------:R-:W2:Y:S01]  /*5800*/  MUFU.EX2 R159, R49 ;  /* 0x00000031009f7308 */ /* 0x000ea20000000800 */
[----:B-----5:R-:W-:Y:S01]  /*5810*/  @!P3 FMUL R48, R48, R48 ;  /* 0x000000303030b220 */ /* 0x020fe20000400000 */
[----:B------:R-:W-:Y:S01]  /*5820*/  FSETP.GEU.AND P3, PT, R33, -126, PT ;  /* 0xc2fc00002100780b */ /* 0x000fe20003f6e000 */
[----:B------:R-:W-:Y:S01]  /*5830*/  FFMA R57, R57, UR6, -R13 ;  /* 0x0000000639397c23 */ /* 0x000fe2000800080d */
[----:B------:R-:W-:Y:S02]  /*5840*/  ULDC UR6, c[0x0][0x604] ;  /* 0x0001810000067ab9 */ /* 0x000fe40000000800 */
[----:B------:R-:W-:Y:S02]  /*5850*/  @!P5 FMUL R53, R53, 0.5 ;  /* 0x3f0000003535d820 */ /* 0x000fe40000400000 */
[----:B------:R3:W4:Y:S01]  /*5860*/  MUFU.EX2 R52, R25 ;  /* 0x0000001900347308 */ /* 0x0007220000000800 */
[----:B------:R-:W-:Y:S01]  /*5870*/  @!P6 FMUL R29, R29, 0.5 ;  /* 0x3f0000001d1de820 */ /* 0x000fe20000400000 */
[----:B-1----:R-:W-:Y:S01]  /*5880*/  @!P2 FMUL R157, R157, R157 ;  /* 0x0000009d9d9da220 */ /* 0x002fe20000400000 */
[----:B------:R-:W-:-:S04]  /*5890*/  FSETP.GEU.AND P2, PT, R57, -126, PT ;  /* 0xc2fc00003900780b */ /* 0x000fc80003f4e000 */
[----:B------:R-:W-:Y:S01]  /*58a0*/  @!P3 FMUL R33, R33, 0.5 ;  /* 0x3f0000002121b820 */ /* 0x000fe20000400000 */
[----:B------:R-:W1:Y:S01]  /*58b0*/  MUFU.EX2 R161, R53 ;  /* 0x0000003500a17308 */ /* 0x000e620000000800 */
[--C-:B---3--:R-:W-:Y:S01]  /*58c0*/  FFMA R25, R60, UR6, -R13.reuse ;  /* 0x000000063c197c23 */ /* 0x108fe2000800080d */
[----:B------:R-:W-:Y:S01]  /*58d0*/  ULDC UR6, c[0x0][0x604] ;  /* 0x0001810000067ab9 */ /* 0x000fe20000000800 */
[----:B--2---:R-:W-:Y:S01]  /*58e0*/  @!P1 FMUL R159, R159, R159 ;  /* 0x0000009f9f9f9220 */ /* 0x004fe20000400000 */
[----:B------:R-:W-:Y:S01]  /*58f0*/  FFMA R61, R61, UR6, -R13 ;  /* 0x000000063d3d7c23 */ /* 0x000fe2000800080d */
[----:B------:R-:W-:-:S03]  /*5900*/  ULDC UR6, c[0x0][0x604] ;  /* 0x0001810000067ab9 */ /* 0x000fc60000000800 */
[----:B------:R2:W3:Y:S01]  /*5910*/  MUFU.EX2 R56, R29 ;  /* 0x0000001d00387308 */ /* 0x0004e20000000800 */
[----:B------:R-:W-:Y:S01]  /*5920*/  FSETP.GEU.AND P1, PT, R61, -126, PT ;  /* 0xc2fc00003d00780b */ /* 0x000fe20003f2e000 */
[----:B----4-:R-:W-:Y:S01]  /*5930*/  @!P4 FMUL R52, R52, R52 ;  /* 0x000000343434c220 */ /* 0x010fe20000400000 */
[----:B------:R-:W-:Y:S01]  /*5940*/  FSETP.GEU.AND P4, PT, R25, -126, PT ;  /* 0xc2fc00001900780b */ /* 0x000fe20003f8e000 */
[----:B------:R-:W-:-:S04]  /*5950*/  @!P2 FMUL R57, R57, 0.5 ;  /* 0x3f0000003939a820 */ /* 0x000fc80000400000 */
[----:B------:R4:W5:Y:S01]  /*5960*/  MUFU.EX2 R60, R33 ;  /* 0x00000021003c7308 */ /* 0x0009620000000800 */
[--C-:B--2---:R-:W-:Y:S01]  /*5970*/  FFMA R29, R64, UR6, -R13.reuse ;  /* 0x00000006401d7c23 */ /* 0x104fe2000800080d */
[----:B------:R-:W-:Y:S01]  /*5980*/  ULDC UR6, c[0x0][0x604] ;  /* 0x0001810000067ab9 */ /* 0x000fe20000000800 */
[----:B-1----:R-:W-:Y:S01]  /*5990*/  @!P5 FMUL R161, R161, R161 ;  /* 0x000000a1a1a1d220 */ /* 0x002fe20000400000 */
[--C-:B------:R-:W-:Y:S01]  /*59a0*/  FFMA R65, R65, UR6, -R13.reuse ;  /* 0x0000000641417c23 */ /* 0x100fe2000800080d */
[----:B------:R-:W-:Y:S01]  /*59b0*/  ULDC UR6, c[0x0][0x604] ;  /* 0x0001810000067ab9 */ /* 0x000fe20000000800 */
[----:B------:R-:W-:Y:S02]  /*59c0*/  @!P1 FMUL R61, R61, 0.5 ;  /* 0x3f0000003d3d9820 */ /* 0x000fe40000400000 */
[----:B------:R-:W1:Y:S01]  /*59d0*/  MUFU.EX2 R163, R57 ;  /* 0x0000003900a37308 */ /* 0x000e620000000800 */
[----:B------:R-:W-:Y:S01]  /*59e0*/  FSETP.GEU.AND P5, PT, R65, -126, PT ;  /* 0xc2fc00004100780b */ /* 0x000fe20003fae000 */
[----:B---3--:R-:W-:Y:S01]  /*59f0*/  @!P6 FMUL R56, R56, R56 ;  /* 0x000000383838e220 */ /* 0x008fe20000400000 */
[----:B------:R-:W-:Y:S01]  /*5a00*/  FSETP.GEU.AND P6, PT, R29, -126, PT ;  /* 0xc2fc00001d00780b */ /* 0x000fe20003fce000 */
[----:B----4-:R-:W-:Y:S01]  /*5a10*/  FFMA R33, R68, UR6, -R13 ;  /* 0x0000000644217c23 */ /* 0x010fe2000800080d */
        /* <DEDUP_REMOVED lines=53> */
[--C-:B------:R-:W-:Y:S01]  /*5d70*/  FFMA R85, R85, UR6, -R13.reuse ;  /* 0x0000000655557c23 */ /* 0x100fe2000800080d */
[----:B------:R-:W-:Y:S02]  /*5d80*/  ULDC UR6, c[0x0][0x604] ;  /* 0x0001810000067ab9 */ /* 0x000fe40000000800 */
[----:B------:R-:W-:Y:S01]  /*5d90*/  FFMA R177, R88, UR6, -R13 ;  /* 0x0000000658b17c23 */ /* 0x000fe2000800080d */
[----:B------:R2:W3:Y:S01]  /*5da0*/  MUFU.EX2 R80, R29 ;  /* 0x0000001d00507308 */ /* 0x0004e20000000800 */
[----:B------:R-:W-:Y:S01]  /*5db0*/  ULDC UR6, c[0x0][0x604] ;  /* 0x0001810000067ab9 */ /* 0x000fe20000000800 */
[----:B------:R-:W-:Y:S01]  /*5dc0*/  FSETP.GEU.AND P1, PT, R85, -126, PT ;  /* 0xc2fc00005500780b */ /* 0x000fe20003f2e000 */
[----:B----4-:R-:W-:Y:S01]  /*5dd0*/  @!P4 FMUL R76, R76, R76 ;  /* 0x0000004c4c4cc220 */ /* 0x010fe20000400000 */
[----:B------:R-:W-:Y:S01]  /*5de0*/  FSETP.GEU.AND P4, PT, R25, -126, PT ;  /* 0xc2fc00001900780b */ /* 0x000fe20003f8e000 */
[----:B------:R-:W-:-:S03]  /*5df0*/  @!P2 FMUL R81, R81, 0.5 ;  /* 0x3f0000005151a820 */ /* 0x000fc60000400000 */
[----:B------:R4:W5:Y:S01]  /*5e00*/  MUFU.EX2 R84, R33 ;  /* 0x0000002100547308 */ /* 0x0009620000000800 */
[----:B--2---:R-:W-:Y:S01]  /*5e10*/  FFMA R29, R89, UR6, -R13 ;  /* 0x00000006591d7c23 */ /* 0x004fe2000800080d */
[----:B-1----:R-:W-:Y:S01]  /*5e20*/  @!P5 FMUL R173, R173, R173 ;  /* 0x000000adadadd220 */ /* 0x002fe20000400000 */
[----:B------:R-:W-:-:S03]  /*5e30*/  ULDC UR6, c[0x0][0x604] ;  /* 0x0001810000067ab9 */ /* 0x000fc60000000800 */
[----:B------:R-:W-:Y:S01]  /*5e40*/  FSETP.GEU.AND P5, PT, R29, -126, PT ;  /* 0xc2fc00001d00780b */ /* 0x000fe20003fae000 */
[----:B------:R-:W-:Y:S01]  /*5e50*/  @!P1 FMUL R85, R85, 0.5 ;  /* 0x3f00000055559820 */ /* 0x000fe20000400000 */
[----:B------:R-:W1:Y:S01]  /*5e60*/  MUFU.EX2 R175, R81 ;  /* 0x0000005100af7308 */ /* 0x000e620000000800 */
[----:B---3--:R-:W-:Y:S01]  /*5e70*/  @!P6 FMUL R80, R80, R80 ;  /* 0x000000505050e220 */ /* 0x008fe20000400000 */
[----:B------:R-:W-:Y:S01]  /*5e80*/  FSETP.GEU.AND P6, PT, R177, -126, PT ;  /* 0xc2fc0000b100780b */ /* 0x000fe20003fce000 */
[----:B----4-:R-:W-:Y:S01]  /*5e90*/  FFMA R33, R92, UR6, -R13 ;  /* 0x000000065c217c23 */ /* 0x010fe2000800080d */
[----:B------:R-:W-:Y:S01]  /*5ea0*/  @!P4 FMUL R25, R25, 0.5 ;  /* 0x3f0000001919c820 */ /* 0x000fe20000400000 */
[----:B------:R-:W-:-:S03]  /*5eb0*/  ULDC UR6, c[0x0][0x604] ;  /* 0x0001810000067ab9 */ /* 0x000fc60000000800 */
[----:B------:R-:W2:Y:S01]  /*5ec0*/  MUFU.EX2 R89, R85 ;  /* 0x0000005500597308 */ /* 0x000ea20000000800 */
[----:B-----5:R-:W-:Y:S01]  /*5ed0*/  @!P3 FMUL R84, R84, R84 ;  /* 0x000000545454b220 */ /* 0x020fe20000400000 */
[----:B------:R-:W-:Y:S01]  /*5ee0*/  FSETP.GEU.AND P3, PT, R33, -126, PT ;  /* 0xc2fc00002100780b */ /* 0x000fe20003f6e000 */
[----:B------:R-:W-:-:S04]  /*5ef0*/  @!P5 FMUL R29, R29, 0.5 ;  /* 0x3f0000001d1dd820 */ /* 0x000fc80000400000 */
[----:B------:R-:W-:Y:S01]  /*5f00*/  @!P6 FMUL R177, R177, 0.5 ;  /* 0x3f000000b1b1e820 */ /* 0x000fe20000400000 */
[----:B------:R3:W4:Y:S01]  /*5f10*/  MUFU.EX2 R88, R25 ;  /* 0x0000001900587308 */ /* 0x0007220000000800 */
[----:B-1----:R-:W-:-:S06]  /*5f20*/  @!P2 FMUL R175, R175, R175 ;  /* 0x000000afafafa220 */ /* 0x002fcc0000400000 */
[----:B------:R-:W-:Y:S01]  /*5f30*/  @!P3 FMUL R33, R33, 0.5 ;  /* 0x3f0000002121b820 */ /* 0x000fe20000400000 */
[----:B------:R1:W5:Y:S01]  /*5f40*/  MUFU.EX2 R92, R29 ;  /* 0x0000001d005c7308 */ /* 0x0003620000000800 */
        /* <DEDUP_REMOVED lines=8> */
[----:B------:R-:W-:Y:S01]  /*5fd0*/  ULDC UR6, c[0x0][0x604] ;  /* 0x0001810000067ab9 */ /* 0x000fe20000000800 */
[----:B----4-:R-:W-:Y:S01]  /*5fe0*/  @!P4 FMUL R88, R88, R88 ;  /* 0x000000585858c220 */ /* 0x010fe20000400000 */
[----:B-1----:R-:W-:Y:S01]  /*5ff0*/  FFMA R29, R100, UR6, -R13 ;  /* 0x00000006641d7c23 */ /* 0x002fe2000800080d */
[----:B------:R-:W-:Y:S01]  /*6000*/  ULDC UR6, c[0x0][0x604] ;  /* 0x0001810000067ab9 */ /* 0x000fe20000000800 */
[----:B------:R-:W-:-:S02]  /*6010*/  FSETP.GEU.AND P1, PT, R41, -126, PT ;  /* 0xc2fc00002900780b */ /* 0x000fc40003f2e000 */
[----:B------:R-:W-:Y:S01]  /*6020*/  FSETP.GEU.AND P4, PT, R37, -126, PT ;  /* 0xc2fc00002500780b */ /* 0x000fe20003f8e000 */
[----:B------:R1:W3:Y:S01]  /*6030*/  MUFU.EX2 R93, R33 ;  /* 0x00000021005d7308 */ /* 0x0002e20000000800 */
[----:B-----5:R-:W-:Y:S02]  /*6040*/  @!P5 FMUL R92, R92, R92 ;  /* 0x0000005c5c5cd220 */ /* 0x020fe40000400000 */
[----:B------:R-:W-:-:S05]  /*6050*/  @!P2 FMUL R25, R25, 0.5 ;  /* 0x3f0000001919a820 */ /* 0x000fca0000400000 */
[----:B------:R4:W5:Y:S01]  /*6060*/  MUFU.EX2 R96, R25 ;  /* 0x0000001900607308 */ /* 0x0009620000000800 */
[--C-:B-1----:R-:W-:Y:S01]  /*6070*/  FFMA R33, R101, UR6, -R13.reuse ;  /* 0x0000000665217c23 */ /* 0x102fe2000800080d */
[----:B--2---:R-:W-:Y:S01]  /*6080*/  @!P6 FMUL R177, R177, R177 ;  /* 0x000000b1b1b1e220 */ /* 0x004fe20000400000 */
[----:B------:R-:W-:Y:S01]  /*6090*/  ULDC UR6, c[0x0][0x604] ;  /* 0x0001810000067ab9 */ /* 0x000fe20000000800 */
[----:B------:R-:W-:Y:S01]  /*60a0*/  FSETP.GEU.AND P6, PT, R29, -126, PT ;  /* 0xc2fc00001d00780b */ /* 0x000fe20003fce000 */
[----:B------:R-:W-:Y:S01]  /*60b0*/  @!P1 FMUL R41, R41, 0.5 ;  /* 0x3f00000029299820 */ /* 0x000fe20000400000 */
[----:B------:R-:W-:Y:S01]  /*60c0*/  FSETP.GEU.AND P5, PT, R33, -126, PT ;  /* 0xc2fc00002100780b */ /* 0x000fe20003fae000 */
[----:B------:R-:W-:Y:S01]  /*60d0*/  @!P4 FMUL R37, R37, 0.5 ;  /* 0x3f0000002525c820 */ /* 0x000fe20000400000 */
[----:B----4-:R-:W-:Y:S01]  /*60e0*/  FFMA R25, R104, UR6, -R13 ;  /* 0x0000000668197c23 */ /* 0x010fe2000800080d */
[----:B---3--:R-:W-:Y:S01]  /*60f0*/  @!P3 FMUL R93, R93, R93 ;  /* 0x0000005d5d5db220 */ /* 0x008fe20000400000 */
[----:B------:R-:W1:Y:S01]  /*6100*/  MUFU.EX2 R100, R41 ;  /* 0x0000002900647308 */ /* 0x000e620000000800 */
[----:B------:R-:W-:-:S02]  /*6110*/  ULDC UR6, c[0x0][0x604] ;  /* 0x0001810000067ab9 */ /* 0x000fc40000000800 */
[----:B------:R-:W-:-:S04]  /*6120*/  FSETP.GEU.AND P3, PT, R25, -126, PT ;  /* 0xc2fc00001900780b */ /* 0x000fc80003f6e000 */
[----:B------:R-:W-:Y:S01]  /*6130*/  @!P6 FMUL R29, R29, 0.5 ;  /* 0x3f0000001d1de820 */ /* 0x000fe20000400000 */
[----:B-----5:R-:W-:Y:S01]  /*6140*/  @!P2 FMUL R96, R96, R96 ;  /* 0x000000606060a220 */ /* 0x020fe20000400000 */
[----:B------:R-:W-:Y:S01]  /*6150*/  @!P5 FMUL R33, R33, 0.5 ;  /* 0x3f0000002121d820 */ /* 0x000fe20000400000 */
[----:B------:R2:W3:Y:S06]  /*6160*/  MUFU.EX2 R97, R37 ;  /* 0x0000002500617308 */ /* 0x0004ec0000000800 */
[----:B------:R-:W-:Y:S02]  /*6170*/  @!P3 FMUL R25, R25, 0.5 ;  /* 0x3f0000001919b820 */ /* 0x000fe40000400000 */
[----:B------:R-:W4:Y:S01]  /*6180*/  MUFU.EX2 R104, R33 ;  /* 0x0000002100687308 */ /* 0x000f220000000800 */
[--C-:B--2---:R-:W-:Y:S01]  /*6190*/  FFMA R37, R105, UR6, -R13.reuse ;  /* 0x0000000669257c23 */ /* 0x104fe2000800080d */
[----:B------:R-:W-:Y:S01]  /*61a0*/  ULDC UR6, c[0x0][0x604] ;  /* 0x0001810000067ab9 */ /* 0x000fe20000000800 */
[----:B-1----:R-:W-:Y:S01]  /*61b0*/  @!P1 FMUL R100, R100, R100 ;  /* 0x0000006464649220 */ /* 0x002fe20000400000 */
[----:B------:R-:W-:Y:S01]  /*61c0*/  FFMA R41, R108, UR6, -R13 ;  /* 0x000000066c297c23 */ /* 0x000fe2000800080d */
[----:B------:R-:W-:Y:S01]  /*61d0*/  ULDC UR6, c[0x0][0x604] ;  /* 0x0001810000067ab9 */ /* 0x000fe20000000800 */
[----:B------:R-:W-:-:S02]  /*61e0*/  FSETP.GEU.AND P2, PT, R37, -126, PT ;  /* 0xc2fc00002500780b */ /* 0x000fc40003f4e000 */
[----:B------:R1:W2:Y:S01]  /*61f0*/  MUFU.EX2 R101, R29 ;  /* 0x0000001d00657308 */ /* 0x0002a20000000800 */
[----:B---3--:R-:W-:Y:S01]  /*6200*/  @!P4 FMUL R97, R97, R97 ;  /* 0x000000616161c220 */ /* 0x008fe20000400000 */
[----:B------:R-:W-:-:S06]  /*6210*/  FSETP.GEU.AND P4, PT, R41, -126, PT ;  /* 0xc2fc00002900780b */ /* 0x000fcc0003f8e000 */
[----:B------:R3:W5:Y:S01]  /*6220*/  MUFU.EX2 R105, R25 ;  /* 0x0000001900697308 */ /* 0x0007620000000800 */
[--C-:B-1----:R-:W-:Y:S01]  /*6230*/  FFMA R29, R109, UR6, -R13.reuse ;  /* 0x000000066d1d7c23 */ /* 0x102fe2000800080d */
[----:B------:R-:W-:Y:S01]  /*6240*/  ULDC UR6, c[0x0][0x604] ;  /* 0x0001810000067ab9 */ /* 0x000fe20000000800 */
[----:B----4-:R-:W-:Y:S01]  /*6250*/  @!P5 FMUL R104, R104, R104 ;  /* 0x000000686868d220 */ /* 0x010fe20000400000 */
[--C-:B------:R-:W-:Y:S01]  /*6260*/  FFMA R33, R112, UR6, -R13.reuse ;  /* 0x0000000670217c23 */ /* 0x100fe2000800080d */
[----:B------:R-:W-:Y:S01]  /*6270*/  ULDC UR6, c[0x0][0x604] ;  /* 0x0001810000067ab9 */ /* 0x000fe20000000800 */
[----:B------:R-:W-:Y:S01]  /*6280*/  FSETP.GEU.AND P1, PT, R29, -126, PT ;  /* 0xc2fc00001d00780b */ /* 0x000fe20003f2e000 */
[----:B------:R-:W-:Y:S01]  /*6290*/  @!P2 FMUL R37, R37, 0.5 ;  /* 0x3f0000002525a820 */ /* 0x000fe20000400000 */
[----:B------:R-:W-:Y:S01]  /*62a0*/  @!P4 FMUL R41, R41, 0.5 ;  /* 0x3f0000002929c820 */ /* 0x000fe20000400000 */
[----:B---3--:R-:W-:Y:S01]  /*62b0*/  FFMA R25, R113, UR6, -R13 ;  /* 0x0000000671197c23 */ /* 0x008fe2000800080d */
[----:B------:R-:W-:Y:S01]  /*62c0*/  ULDC UR6, c[0x0][0x604] ;  /* 0x0001810000067ab9 */ /* 0x000fe20000000800 */
[----:B------:R1:W3:Y:S01]  /*62d0*/  MUFU.EX2 R108, R37 ;  /* 0x00000025006c7308 */ /* 0x0002e20000000800 */
[----:B--2---:R-:W-:Y:S01]  /*62e0*/  @!P6 FMUL R101, R101, R101 ;  /* 0x000000656565e220 */ /* 0x004fe20000400000 */
[----:B------:R-:W-:-:S02]  /*62f0*/  FSETP.GEU.AND P6, PT, R33, -126, PT ;  /* 0xc2fc00002100780b */ /* 0x000fc40003fce000 */
[----:B------:R-:W-:Y:S01]  /*6300*/  FSETP.GEU.AND P5, PT, R25, -126, PT ;  /* 0xc2fc00001900780b */ /* 0x000fe20003fae000 */
[----:B-----5:R-:W-:-:S03]  /*6310*/  @!P3 FMUL R105, R105, R105 ;  /* 0x000000696969b220 */ /* 0x020fc60000400000 */
[----:B------:R-:W-:Y:S01]  /*6320*/  @!P1 FMUL R29, R29, 0.5 ;  /* 0x3f0000001d1d9820 */ /* 0x000fe20000400000 */
[--C-:B-1----:R-:W-:Y:S01]  /*6330*/  FFMA R37, R116, UR6, -R13.reuse ;  /* 0x0000000674257c23 */ /* 0x102fe2000800080d */
[----:B------:R-:W-:Y:S01]  /*6340*/  ULDC UR6, c[0x0][0x604] ;  /* 0x0001810000067ab9 */ /* 0x000fe20000000800 */
[----:B------:R1:W2:Y:S01]  /*6350*/  MUFU.EX2 R109, R41 ;  /* 0x00000029006d7308 */ /* 0x0002a20000000800 */
[--C-:B------:R-:W-:Y:S01]  /*6360*/  FFMA R179, R120, UR6, -R13.reuse ;  /* 0x0000000678b37c23 */ /* 0x100fe2000800080d */
[----:B------:R-:W-:Y:S01]  /*6370*/  ULDC UR6, c[0x0][0x604] ;  /* 0x0001810000067ab9 */ /* 0x000fe20000000800 */
[----:B------:R-:W-:Y:S01]  /*6380*/  FSETP.GEU.AND P3, PT, R37, -126, PT ;  /* 0xc2fc00002500780b */ /* 0x000fe20003f6e000 */
[----:B------:R-:W-:Y:S01]  /*6390*/  FFMA R120, R121, UR6, -R13 ;  /* 0x0000000679787c23 */ /* 0x000fe2000800080d */
[----:B------:R-:W-:Y:S01]  /*63a0*/  ULDC UR6, c[0x0][0x604] ;  /* 0x0001810000067ab9 */ /* 0x000fe20000000800 */
[----:B------:R-:W-:Y:S01]  /*63b0*/  @!P5 FMUL R25, R25, 0.5 ;  /* 0x3f0000001919d820 */ /* 0x000fe20000400000 */
[----:B---3--:R-:W-:Y:S01]  /*63c0*/  @!P2 FMUL R108, R108, R108 ;  /* 0x0000006c6c6ca220 */ /* 0x008fe20000400000 */
[----:B------:R3:W4:Y:S01]  /*63d0*/  MUFU.EX2 R112, R29 ;  /* 0x0000001d00707308 */ /* 0x0007220000000800 */
[----:B------:R-:W-:Y:S01]  /*63e0*/  FSETP.GEU.AND P2, PT, R179, -126, PT ;  /* 0xc2fc0000b300780b */ /* 0x000fe20003f4e000 */
[----:B------:R-:W-:Y:S01]  /*63f0*/  @!P6 FMUL R33, R33, 0.5 ;  /* 0x3f0000002121e820 */ /* 0x000fe20000400000 */
[----:B-1----:R-:W-:Y:S01]  /*6400*/  FADD R41, R35, R102 ;  /* 0x0000006623297221 */ /* 0x002fe20000000000 */
[----:B------:R-:W-:-:S03]  /*6410*/  F2FP.BF16.F32.PACK_AB R35, R38, R35 ;  /* 0x000000232623723e */ /* 0x000fc600000010ff */
[----:B------:R-:W-:Y:S01]  /*6420*/  FADD R174, R41, R148 ;  /* 0x0000009429ae7221 */ /* 0x000fe20000000000 */
[----:B------:R1:W5:Y:S01]  /*6430*/  MUFU.EX2 R116, R25 ;  /* 0x0000001900747308 */ /* 0x0003620000000800 */
[--C-:B---3--:R-:W-:Y:S01]  /*6440*/  FFMA R29, R124, UR6, -R13.reuse ;  /* 0x000000067c1d7c23 */ /* 0x108fe2000800080d */
[----:B------:R-:W-:Y:S01]  /*6450*/  ULDC UR6, c[0x0][0x604] ;  /* 0x0001810000067ab9 */ /* 0x000fe20000000800 */
[----:B--2---:R-:W-:Y:S01]  /*6460*/  @!P4 FMUL R109, R109, R109 ;  /* 0x0000006d6d6dc220 */ /* 0x004fe20000400000 */
[--C-:B------:R-:W-:Y:S01]  /*6470*/  FFMA R124, R117, UR6, -R13.reuse ;  /* 0x00000006757c7c23 */ /* 0x100fe2000800080d */
[----:B------:R-:W-:Y:S01]  /*6480*/  ULDC UR6, c[0x0][0x604] ;  /* 0x0001810000067ab9 */ /* 0x000fe20000000800 */
[----:B------:R-:W-:Y:S01]  /*6490*/  FSETP.GEU.AND P4, PT, R120, -126, PT ;  /* 0xc2fc00007800780b */ /* 0x000fe20003f8e000 */
[----:B------:R-:W-:Y:S01]  /*64a0*/  @!P2 FMUL R179, R179, 0.5 ;  /* 0x3f000000b3b3a820 */ /* 0x000fe20000400000 */
[----:B------:R2:W3:Y:S01]  /*64b0*/  MUFU.EX2 R113, R33 ;  /* 0x0000002100717308 */ /* 0x0004e20000000800 */
[--C-:B-1----:R-:W-:Y:S01]  /*64c0*/  FFMA R25, R125, UR6, -R13.reuse ;  /* 0x000000067d197c23 */ /* 0x102fe2000800080d */
[----:B----4-:R-:W-:Y:S01]  /*64d0*/  @!P1 FMUL R112, R112, R112 ;  /* 0x0000007070709220 */ /* 0x010fe20000400000 */
[----:B------:R-:W-:Y:S01]  /*64e0*/  FSETP.GEU.AND P1, PT, R29, -126, PT ;  /* 0xc2fc00001d00780b */ /* 0x000fe20003f2e000 */
[--C-:B------:R-:W-:Y:S01]  /*64f0*/  FFMA R125, R128, UR7, -R13.reuse ;  /* 0x00000007807d7c23 */ /* 0x100fe2000800080d */
[----:B------:R-:W-:Y:S01]  /*6500*/  ULDC UR7, c[0x0][0x604] ;  /* 0x0001810000077ab9 */ /* 0x000fe20000000800 */
[----:B------:R-:W-:Y:S01]  /*6510*/  ULDC UR6, c[0x0][0x604] ;  /* 0x0001810000067ab9 */ /* 0x000fe20000000800 */
[----:B------:R-:W-:Y:S01]  /*6520*/  @!P3 FMUL R37, R37, 0.5 ;  /* 0x3f0000002525b820 */ /* 0x000fe20000400000 */
[----:B------:R-:W1:Y:S01]  /*6530*/  MUFU.EX2 R179, R179 ;  /* 0x000000b300b37308 */ /* 0x000e620000000800 */
[----:B-----5:R-:W-:Y:S01]  /*6540*/  @!P5 FMUL R116, R116, R116 ;  /* 0x000000747474d220 */ /* 0x020fe20000400000 */
[----:B------:R-:W-:Y:S01]  /*6550*/  FSETP.GEU.AND P5, PT, R25, -126, PT ;  /* 0xc2fc00001900780b */ /* 0x000fe20003fae000 */
[----:B------:R-:W-:Y:S01]  /*6560*/  @!P4 FMUL R120, R120, 0.5 ;  /* 0x3f0000007878c820 */ /* 0x000fe20000400000 */
[--C-:B--2---:R-:W-:Y:S01]  /*6570*/  FFMA R33, R129, UR8, -R13.reuse ;  /* 0x0000000881217c23 */ /* 0x104fe2000800080d */
[--C-:B------:R-:W-:Y:S01]  /*6580*/  FFMA R129, R136, UR10, -R13.reuse ;  /* 0x0000000a88817c23 */ /* 0x100fe2000800080d */
[--C-:B------:R-:W-:Y:S01]  /*6590*/  FFMA R136, R137, UR7, -R13.reuse ;  /* 0x0000000789887c23 */ /* 0x100fe2000800080d */
[----:B------:R-:W-:Y:S01]  /*65a0*/  ULDC UR8, c[0x0][0x604] ;  /* 0x0001810000087ab9 */ /* 0x000fe20000000800 */
[----:B------:R-:W-:Y:S01]  /*65b0*/  @!P1 FMUL R29, R29, 0.5 ;  /* 0x3f0000001d1d9820 */ /* 0x000fe20000400000 */
[----:B------:R-:W2:Y:S01]  /*65c0*/  MUFU.EX2 R120, R120 ;  /* 0x0000007800787308 */ /* 0x000ea20000000800 */
[----:B------:R-:W-:Y:S01]  /*65d0*/  FFMA R137, R144, UR8, -R13 ;  /* 0x0000000890897c23 */ /* 0x000fe2000800080d */
[----:B------:R-:W-:Y:S01]  /*65e0*/  FADD R144, R47, R114 ;  /* 0x000000722f907221 */ /* 0x000fe20000000000 */
[----:B------:R-:W-:Y:S01]  /*65f0*/  ULDC UR10, c[0x0][0x604] ;  /* 0x00018100000a7ab9 */ /* 0x000fe20000000800 */
[----:B------:R-:W-:Y:S01]  /*6600*/  FADD R41, R39, R106 ;  /* 0x0000006a27297221 */ /* 0x000fe20000000000 */
[----:B------:R-:W-:Y:S01]  /*6610*/  FADD R148, R71, R138 ;  /* 0x0000008a47947221 */ /* 0x000fe20000000000 */
[----:B------:R-:W-:Y:S01]  /*6620*/  @!P5 FMUL R25, R25, 0.5 ;  /* 0x3f0000001919d820 */ /* 0x000fe20000400000 */
[----:B---3--:R-:W-:Y:S01]  /*6630*/  @!P6 FMUL R113, R113, R113 ;  /* 0x000000717171e220 */ /* 0x008fe20000400000 */
[----:B------:R3:W4:Y:S01]  /*6640*/  MUFU.EX2 R117, R29 ;  /* 0x0000001d00757308 */ /* 0x0007220000000800 */
[----:B-1----:R-:W-:Y:S01]  /*6650*/  @!P2 FMUL R179, R179, R179 ;  /* 0x000000b3b3b3a220 */ /* 0x002fe20000400000 */
[----:B------:R-:W-:Y:S01]  /*6660*/  FSETP.GEU.AND P2, PT, R125, -126, PT ;  /* 0xc2fc00007d00780b */ /* 0x000fe20003f4e000 */
[----:B------:R-:W-:Y:S01]  /*6670*/  FADD R178, R41, R148 ;  /* 0x0000009429b27221 */ /* 0x000fe20000000000 */
[----:B------:R-:W-:Y:S01]  /*6680*/  FSETP.GEU.AND P6, PT, R124, -126, PT ;  /* 0xc2fc00007c00780b */ /* 0x000fe20003fce000 */
[----:B------:R-:W-:Y:S01]  /*6690*/  FADD R41, R46, R107 ;  /* 0x0000006b2e297221 */ /* 0x000fe20000000000 */
[----:B------:R-:W-:-:S02]  /*66a0*/  FADD R148, R78, R139 ;  /* 0x0000008b4e947221 */ /* 0x000fc40000000000 */
[----:B------:R1:W5:Y:S01]  /*66b0*/  MUFU.EX2 R128, R25 ;  /* 0x0000001900807308 */ /* 0x0003620000000800 */
[----:B--2---:R-:W-:Y:S01]  /*66c0*/  @!P4 FMUL R120, R120, R120 ;  /* 0x000000787878c220 */ /* 0x004fe20000400000 */
[----:B------:R-:W-:Y:S01]  /*66d0*/  FSETP.GEU.AND P4, PT, R33, -126, PT ;  /* 0xc2fc00002100780b */ /* 0x000fe20003f8e000 */
[----:B---3--:R-:W-:Y:S01]  /*66e0*/  FFMA R29, R132, UR6, -R13 ;  /* 0x00000006841d7c23 */ /* 0x008fe2000800080d */
[----:B------:R-:W-:-:S03]  /*66f0*/  FADD R181, R41, R148 ;  /* 0x0000009429b57221 */ /* 0x000fc60000000000 */
[----:B------:R-:W-:Y:S01]  /*6700*/  @!P2 FMUL R125, R125, 0.5 ;  /* 0x3f0000007d7da820 */ /* 0x000fe20000400000 */
[----:B------:R2:W3:Y:S01]  /*6710*/  MUFU.EX2 R121, R37 ;  /* 0x0000002500797308 */ /* 0x0004e20000000800 */
[----:B----4-:R-:W-:Y:S01]  /*6720*/  @!P1 FMUL R117, R117, R117 ;  /* 0x0000007575759220 */ /* 0x010fe20000400000 */
[----:B------:R-:W-:Y:S01]  /*6730*/  FSETP.GEU.AND P1, PT, R129, -126, PT ;  /* 0xc2fc00008100780b */ /* 0x000fe20003f2e000 */
[----:B-1----:R-:W-:Y:S01]  /*6740*/  FADD R25, R14, R79 ;  /* 0x0000004f0e197221 */ /* 0x002fe20000000000 */
[----:B------:R-:W-:Y:S01]  /*6750*/  @!P6 FMUL R124, R124, 0.5 ;  /* 0x3f0000007c7ce820 */ /* 0x000fe20000400000 */
[----:B------:R-:W-:Y:S02]  /*6760*/  FADD R148, R64, R117 ;  /* 0x0000007540947221 */ /* 0x000fe40000000000 */
[----:B------:R-:W-:Y:S01]  /*6770*/  @!P4 FMUL R33, R33, 0.5 ;  /* 0x3f0000002121c820 */ /* 0x000fe20000400000 */
[----:B------:R-:W1:Y:S01]  /*6780*/  MUFU.EX2 R125, R125 ;  /* 0x0000007d007d7308 */ /* 0x000e620000000800 */
[----:B-----5:R-:W-:Y:S01]  /*6790*/  @!P5 FMUL R128, R128, R128 ;  /* 0x000000808080d220 */ /* 0x020fe20000400000 */
[----:B------:R-:W-:Y:S01]  /*67a0*/  FSETP.GEU.AND P5, PT, R136, -126, PT ;  /* 0xc2fc00008800780b */ /* 0x000fe20003fae000 */
[--C-:B--2---:R-:W-:Y:S01]  /*67b0*/  FFMA R37, R133, UR9, -R13.reuse ;  /* 0x0000000985257c23 */ /* 0x104fe2000800080d */
[--C-:B------:R-:W-:Y:S01]  /*67c0*/  FFMA R133, R140, UR11, -R13.reuse ;  /* 0x0000000b8c857c23 */ /* 0x100fe2000800080d */
[----:B------:R-:W-:Y:S01]  /*67d0*/  FFMA R140, R141, UR12, -R13 ;  /* 0x0000000c8d8c7c23 */ /* 0x000fe2000800080d */
[----:B------:R-:W-:Y:S01]  /*67e0*/  FADD R65, R25, R144 ;  /* 0x0000009019417221 */ /* 0x000fe20000000000 */
[----:B------:R-:W-:Y:S01]  /*67f0*/  @!P1 FMUL R129, R129, 0.5 ;  /* 0x3f00000081819820 */ /* 0x000fe20000400000 */
[----:B------:R2:W4:Y:S01]  /*6800*/  MUFU.EX2 R132, R33 ;  /* 0x0000002100847308 */ /* 0x0005220000000800 */
[----:B------:R-:W-:Y:S01]  /*6810*/  FADD R25, R15, R82 ;  /* 0x000000520f197221 */ /* 0x000fe20000000000 */
[----:B------:R-:W-:Y:S01]  /*6820*/  FADD R144, R50, R111 ;  /* 0x0000006f32907221 */ /* 0x000fe20000000000 */
[----:B------:R-:W-:Y:S01]  /*6830*/  FFMA R13, R149, UR10, -R13 ;  /* 0x0000000a950d7c23 */ /* 0x000fe2000800080d */
[----:B---3--:R-:W-:-:S02]  /*6840*/  @!P3 FMUL R121, R121, R121 ;  /* 0x000000797979b220 */ /* 0x008fc40000400000 */
[----:B------:R-:W-:Y:S01]  /*6850*/  FADD R69, R25, R144 ;  /* 0x0000009019457221 */ /* 0x000fe20000000000 */
[----:B------:R-:W-:Y:S01]  /*6860*/  @!P5 FMUL R136, R136, 0.5 ;  /* 0x3f0000008888d820 */ /* 0x000fe20000400000 */
[----:B------:R-:W3:Y:S01]  /*6870*/  MUFU.EX2 R129, R129 ;  /* 0x0000008100817308 */ /* 0x000ee20000000800 */
[----:B-1----:R-:W-:Y:S01]  /*6880*/  @!P2 FMUL R125, R125, R125 ;  /* 0x0000007d7d7da220 */ /* 0x002fe20000400000 */
[----:B------:R-:W-:Y:S01]  /*6890*/  FSETP.GEU.AND P2, PT, R133, -126, PT ;  /* 0xc2fc00008500780b */ /* 0x000fe20003f4e000 */
[----:B--2---:R-:W-:Y:S01]  /*68a0*/  FADD R33, R23, R98 ;  /* 0x0000006217217221 */ /* 0x004fe20000000000 */
[----:B------:R-:W-:Y:S01]  /*68b0*/  FADD R25, R27, R86 ;  /* 0x000000561b197221 */ /* 0x000fe20000000000 */
[----:B------:R-:W-:Y:S01]  /*68c0*/  FADD R144, R51, R118 ;  /* 0x0000007633907221 */ /* 0x000fe20000000000 */
[----:B------:R-:W-:Y:S01]  /*68d0*/  F2FP.BF16.F32.PACK_AB R27, R22, R27 ;  /* 0x0000001b161b723e */ /* 0x000fe200000010ff */
[----:B------:R-:W-:Y:S01]  /*68e0*/  FADD R170, R33, R146 ;  /* 0x0000009221aa7221 */ /* 0x000fe20000000000 */
[----:B------:R-:W1:Y:S01]  /*68f0*/  MUFU.EX2 R136, R136 ;  /* 0x0000008800887308 */ /* 0x000e620000000800 */
[----:B----4-:R-:W-:Y:S01]  /*6900*/  @!P4 FMUL R132, R132, R132 ;  /* 0x000000848484c220 */ /* 0x010fe20000400000 */
[----:B------:R-:W-:Y:S01]  /*6910*/  FSETP.GEU.AND P4, PT, R140, -126, PT ;  /* 0xc2fc00008c00780b */ /* 0x000fe20003f8e000 */
[----:B------:R-:W-:Y:S01]  /*6920*/  FADD R33, R34, R95 ;  /* 0x0000005f22217221 */ /* 0x000fe20000000000 */
[----:B------:R-:W-:Y:S01]  /*6930*/  FADD R146, R66, R127 ;  /* 0x0000007f42927221 */ /* 0x000fe20000000000 */
[----:B------:R-:W-:Y:S01]  /*6940*/  FADD R73, R25, R144 ;  /* 0x0000009019497221 */ /* 0x000fe20000000000 */
[----:B------:R-:W-:Y:S01]  /*6950*/  FADD R25, R22, R83 ;  /* 0x0000005316197221 */ /* 0x000fe20000000000 */
[----:B------:R-:W-:Y:S01]  /*6960*/  @!P2 FMUL R133, R133, 0.5 ;  /* 0x3f0000008585a820 */ /* 0x000fe20000400000 */
[----:B------:R-:W-:Y:S01]  /*6970*/  FADD R172, R33, R146 ;  /* 0x0000009221ac7221 */ /* 0x000fe20000000000 */
[----:B---3--:R-:W-:Y:S01]  /*6980*/  @!P1 FMUL R129, R129, R129 ;  /* 0x0000008181819220 */ /* 0x008fe20000400000 */
[----:B------:R-:W-:Y:S01]  /*6990*/  FSETP.GEU.AND P1, PT, R137, -126, PT ;  /* 0xc2fc00008900780b */ /* 0x000fe20003f2e000 */
[----:B------:R-:W-:Y:S01]  /*69a0*/  FADD R144, R54, R115 ;  /* 0x0000007336907221 */ /* 0x000fe20000000000 */
[----:B------:R-:W-:Y:S01]  /*69b0*/  FADD R33, R38, R99 ;  /* 0x0000006326217221 */ /* 0x000fe20000000000 */
[----:B------:R-:W-:Y:S01]  /*69c0*/  FADD R146, R70, R131 ;  /* 0x0000008346927221 */ /* 0x000fe20000000000 */
[----:B------:R-:W2:Y:S01]  /*69d0*/  MUFU.EX2 R133, R133 ;  /* 0x0000008500857308 */ /* 0x000ea20000000800 */
[----:B------:R-:W-:Y:S01]  /*69e0*/  @!P4 FMUL R140, R140, 0.5 ;  /* 0x3f0000008c8cc820 */ /* 0x000fe20000400000 */
[----:B------:R-:W-:Y:S01]  /*69f0*/  FADD R77, R25, R144 ;  /* 0x00000090194d7221 */ /* 0x000fe20000000000 */
[----:B-1----:R-:W-:Y:S01]  /*6a00*/  @!P5 FMUL R136, R136, R136 ;  /* 0x000000888888d220 */ /* 0x002fe20000400000 */
[----:B------:R-:W-:Y:S01]  /*6a10*/  FSETP.GEU.AND P5, PT, R142, -126, PT ;  /* 0xc2fc00008e00780b */ /* 0x000fe20003fae000 */
[----:B------:R-:W-:Y:S01]  /*6a20*/  FADD R176, R33, R146 ;  /* 0x0000009221b07221 */ /* 0x000fe20000000000 */
[----:B------:R-:W-:Y:S01]  /*6a30*/  FADD R25, R17, R90 ;  /* 0x0000005a11197221 */ /* 0x000fe20000000000 */
[----:B------:R-:W-:Y:S01]  /*6a40*/  FADD R144, R55, R122 ;  /* 0x0000007a37907221 */ /* 0x000fe20000000000 */
[----:B------:R-:W1:Y:S01]  /*6a50*/  MUFU.EX2 R140, R140 ;  /* 0x0000008c008c7308 */ /* 0x000e620000000800 */
[----:B------:R-:W-:Y:S01]  /*6a60*/  @!P1 FMUL R137, R137, 0.5 ;  /* 0x3f00000089899820 */ /* 0x000fe20000400000 */
[----:B------:R-:W-:Y:S01]  /*6a70*/  FADD R33, R26, R87 ;  /* 0x000000571a217221 */ /* 0x000fe20000000000 */
[----:B------:R-:W-:Y:S01]  /*6a80*/  FADD R146, R58, R119 ;  /* 0x000000773a927221 */ /* 0x000fe20000000000 */
[----:B------:R-:W-:Y:S01]  /*6a90*/  FADD R81, R25, R144 ;  /* 0x0000009019517221 */ /* 0x000fe20000000000 */
[----:B------:R-:W-:Y:S01]  /*6aa0*/  FADD R25, R31, R94 ;  /* 0x0000005e1f197221 */ /* 0x000fe20000000000 */
[----:B------:R-:W-:Y:S01]  /*6ab0*/  FADD R144, R59, R126 ;  /* 0x0000007e3b907221 */ /* 0x000fe20000000000 */
[----:B------:R-:W-:Y:S01]  /*6ac0*/  FADD R85, R33, R146 ;  /* 0x0000009221557221 */ /* 0x000fe20000000000 */
[----:B------:R-:W3:Y:S01]  /*6ad0*/  MUFU.EX2 R137, R137 ;  /* 0x0000008900897308 */ /* 0x000ee20000000800 */
[----:B------:R-:W-:Y:S01]  /*6ae0*/  @!P5 FMUL R142, R142, 0.5 ;  /* 0x3f0000008e8ed820 */ /* 0x000fe20000400000 */
[----:B------:R-:W-:Y:S01]  /*6af0*/  FADD R33, R42, R103 ;  /* 0x000000672a217221 */ /* 0x000fe20000000000 */
[----:B------:R-:W-:Y:S01]  /*6b00*/  FADD R146, R74, R135 ;  /* 0x000000874a927221 */ /* 0x000fe20000000000 */
[----:B------:R-:W-:Y:S01]  /*6b10*/  FADD R149, R25, R144 ;  /* 0x0000009019957221 */ /* 0x000fe20000000000 */
[----:B------:R-:W-:Y:S01]  /*6b20*/  FADD R25, R30, R91 ;  /* 0x0000005b1e197221 */ /* 0x000fe20000000000 */
[----:B------:R-:W-:Y:S01]  /*6b30*/  FADD R144, R62, R123 ;  /* 0x0000007b3e907221 */ /* 0x000fe20000000000 */
[----:B------:R-:W-:Y:S01]  /*6b40*/  FADD R180, R33, R146 ;  /* 0x0000009221b47221 */ /* 0x000fe20000000000 */
[----:B------:R-:W4:Y:S01]  /*6b50*/  MUFU.EX2 R142, R142 ;  /* 0x0000008e008e7308 */ /* 0x000f220000000800 */
[----:B------:R-:W-:Y:S01]  /*6b60*/  FADD R33, R43, R110 ;  /* 0x0000006e2b217221 */ /* 0x000fe20000000000 */
[----:B------:R-:W-:Y:S01]  /*6b70*/  FADD R146, R75, R24 ;  /* 0x000000184b927221 */ /* 0x000fe20000000000 */
[----:B--2---:R-:W-:Y:S01]  /*6b80*/  @!P2 FMUL R133, R133, R133 ;  /* 0x000000858585a220 */ /* 0x004fe20000400000 */
[----:B-1----:R-:W-:Y:S01]  /*6b90*/  @!P4 FMUL R140, R140, R140 ;  /* 0x0000008c8c8cc220 */ /* 0x002fe20000400000 */
[----:B------:R-:W-:Y:S01]  /*6ba0*/  FSETP.GEU.AND P2, PT, R29, -126, PT ;  /* 0xc2fc00001d00780b */ /* 0x000fe20003f4e000 */
[----:B------:R-:W-:Y:S01]  /*6bb0*/  FADD R182, R33, R146 ;  /* 0x0000009221b67221 */ /* 0x000fe20000000000 */
[----:B------:R-:W-:Y:S01]  /*6bc0*/  FSETP.GEU.AND P4, PT, R37, -126, PT ;  /* 0xc2fc00002500780b */ /* 0x000fe20003f8e000 */
[----:B------:R-:W-:Y:S01]  /*6bd0*/  FADD R168, R25, R144 ;  /* 0x0000009019a87221 */ /* 0x000fe20000000000 */
[----:B---3--:R-:W-:Y:S01]  /*6be0*/  @!P1 FMUL R137, R137, R137 ;  /* 0x0000008989899220 */ /* 0x008fe20000400000 */
[----:B------:R-:W-:Y:S01]  /*6bf0*/  FSETP.GEU.AND P1, PT, R145, -126, PT ;  /* 0xc2fc00009100780b */ /* 0x000fe20003f2e000 */
[----:B------:R-:W-:Y:S01]  /*6c00*/  FADD R25, R28, R177 ;  /* 0x000000b11c197221 */ /* 0x000fe20000000000 */
[----:B------:R-:W-:Y:S01]  /*6c10*/  FADD R144, R60, R179 ;  /* 0x000000b33c907221 */ /* 0x000fe20000000000 */
[----:B------:R-:W-:Y:S01]  /*6c20*/  FADD R33, R44, R105 ;  /* 0x000000692c217221 */ /* 0x000fe20000000000 */
[----:B------:R-:W-:Y:S01]  /*6c30*/  FADD R146, R76, R129 ;  /* 0x000000814c927221 */ /* 0x000fe20000000000 */
[----:B------:R-:W1:Y:S01]  /*6c40*/  MUFU.EX2 R124, R124 ;  /* 0x0000007c007c7308 */ /* 0x000e620000000800 */
[----:B------:R-:W-:Y:S01]  /*6c50*/  FADD R41, R25, R144 ;  /* 0x0000009019297221 */ /* 0x000fe20000000000 */
[----:B----4-:R-:W-:Y:S01]  /*6c60*/  @!P5 FMUL R142, R142, R142 ;  /* 0x0000008e8e8ed220 */ /* 0x010fe20000400000 */
[----:B------:R-:W-:Y:S01]  /*6c70*/  FSETP.GEU.AND P5, PT, R13, -126, PT ;  /* 0xc2fc00000d00780b */ /* 0x000fe20003fae000 */
[----:B------:R-:W-:Y:S01]  /*6c80*/  FADD R156, R33, R146 ;  /* 0x00000092219c7221 */ /* 0x000fe20000000000 */
[----:B------:R-:W-:Y:S01]  /*6c90*/  FADD R25, R143, R92 ;  /* 0x0000005c8f197221 */ /* 0x000fe20000000000 */
[----:B------:R-:W-:Y:S01]  /*6ca0*/  FADD R146, R163, R120 ;  /* 0x00000078a3927221 */ /* 0x000fe20000000000 */
[----:B------:R-:W-:Y:S01]  /*6cb0*/  @!P2 FMUL R29, R29, 0.5 ;  /* 0x3f0000001d1da820 */ /* 0x000fe20000400000 */
[----:B------:R-:W-:Y:S01]  /*6cc0*/  @!P1 FMUL R145, R145, 0.5 ;  /* 0x3f00000091919820 */ /* 0x000fe20000400000 */
[----:B------:R-:W-:Y:S01]  /*6cd0*/  @!P4 FMUL R37, R37, 0.5 ;  /* 0x3f0000002525c820 */ /* 0x000fe20000400000 */
[----:B------:R-:W-:Y:S01]  /*6ce0*/  FADD R45, R25, R146 ;  /* 0x00000092192d7221 */ /* 0x000fe20000000000 */
[----:B------:R-:W-:Y:S01]  /*6cf0*/  FADD R146, R165, R128 ;  /* 0x00000080a5927221 */ /* 0x000fe20000000000 */
[----:B------:R-:W-:Y:S01]  /*6d00*/  FADD R25, R147, R96 ;  /* 0x0000006093197221 */ /* 0x000fe20000000000 */
[----:B------:R2:W3:Y:S01]  /*6d10*/  MUFU.EX2 R141, R29 ;  /* 0x0000001d008d7308 */ /* 0x0004e20000000800 */
[----:B------:R-:W-:Y:S01]  /*6d20*/  FADD R33, R155, R108 ;  /* 0x0000006c9b217221 */ /* 0x000fe20000000000 */
[----:B------:R-:W-:Y:S01]  /*6d30*/  FADD R150, R171, R136 ;  /* 0x00000088ab967221 */ /* 0x000fe20000000000 */
[----:B------:R-:W-:Y:S01]  /*6d40*/  @!P5 FMUL R13, R13, 0.5 ;  /* 0x3f0000000d0dd820 */ /* 0x000fe20000400000 */
[----:B------:R-:W-:Y:S01]  /*6d50*/  FADD R53, R25, R146 ;  /* 0x0000009219357221 */ /* 0x000fe20000000000 */
[----:B------:R-:W-:Y:S01]  /*6d60*/  FADD R25, R36, R97 ;  /* 0x0000006124197221 */ /* 0x000fe20000000000 */
[----:B------:R-:W-:Y:S01]  /*6d70*/  FADD R158, R33, R150 ;  /* 0x00000096219e7221 */ /* 0x000fe20000000000 */
[----:B------:R-:W-:Y:S01]  /*6d80*/  FADD R33, R157, R112 ;  /* 0x000000709d217221 */ /* 0x000fe20000000000 */
[----:B------:R4:W5:Y:S01]  /*6d90*/  MUFU.EX2 R144, R37 ;  /* 0x0000002500907308 */ /* 0x0009620000000800 */
[----:B--2---:R-:W-:Y:S01]  /*6da0*/  FADD R29, R32, R93 ;  /* 0x0000005d201d7221 */ /* 0x004fe20000000000 */
[----:B------:R-:W-:Y:S01]  /*6db0*/  FADD R150, R173, R140 ;  /* 0x0000008cad967221 */ /* 0x000fe20000000000 */
[----:B------:R-:W-:Y:S01]  /*6dc0*/  FADD R152, R84, R137 ;  /* 0x0000008954987221 */ /* 0x000fe20000000000 */
[----:B------:R-:W-:Y:S01]  /*6dd0*/  FADD R154, R175, R142 ;  /* 0x0000008eaf9a7221 */ /* 0x000fe20000000000 */
[----:B------:R-:W-:Y:S01]  /*6de0*/  FADD R49, R29, R148 ;  /* 0x000000941d317221 */ /* 0x000fe20000000000 */
[----:B------:R-:W-:Y:S01]  /*6df0*/  FADD R29, R48, R109 ;  /* 0x0000006d301d7221 */ /* 0x000fe20000000000 */
[----:B------:R-:W-:Y:S01]  /*6e00*/  FADD R148, R80, R133 ;  /* 0x0000008550947221 */ /* 0x000fe20000000000 */
[----:B------:R-:W2:Y:S01]  /*6e10*/  MUFU.EX2 R145, R145 ;  /* 0x0000009100917308 */ /* 0x000ea20000000800 */
[----:B------:R-:W-:Y:S01]  /*6e20*/  FADD R162, R33, R150 ;  /* 0x0000009621a27221 */ /* 0x000fe20000000000 */
[----:B------:R-:W-:Y:S01]  /*6e30*/  FADD R33, R52, R113 ;  /* 0x0000007134217221 */ /* 0x000fe20000000000 */
[----:B------:R-:W-:Y:S01]  /*6e40*/  FADD R160, R29, R148 ;  /* 0x000000941da07221 */ /* 0x000fe20000000000 */
[----:B------:R-:W-:Y:S01]  /*6e50*/  FADD R148, R68, R125 ;  /* 0x0000007d44947221 */ /* 0x000fe20000000000 */
[----:B------:R-:W-:Y:S01]  /*6e60*/  FADD R29, R151, R100 ;  /* 0x00000064971d7221 */ /* 0x000fe20000000000 */
[----:B------:R-:W-:Y:S01]  /*6e70*/  FADD R150, R167, R132 ;  /* 0x00000084a7967221 */ /* 0x000fe20000000000 */
[----:B----4-:R-:W-:Y:S01]  /*6e80*/  FADD R37, R159, R116 ;  /* 0x000000749f257221 */ /* 0x010fe20000000000 */
[----:B------:R4:W4:Y:S01]  /*6e90*/  MUFU.EX2 R146, R13 ;  /* 0x0000000d00927308 */ /* 0x0009220000000800 */
[----:B-1----:R-:W-:Y:S01]  /*6ea0*/  @!P6 FMUL R124, R124, R124 ;  /* 0x0000007c7c7ce220 */ /* 0x002fe20000400000 */
[----:B---3--:R-:W-:Y:S01]  /*6eb0*/  @!P2 FMUL R141, R141, R141 ;  /* 0x0000008d8d8da220 */ /* 0x008fe20000400000 */
[----:B-----5:R-:W-:Y:S01]  /*6ec0*/  @!P4 FMUL R144, R144, R144 ;  /* 0x000000909090c220 */ /* 0x020fe20000400000 */
[----:B------:R-:W-:Y:S01]  /*6ed0*/  FADD R57, R25, R148 ;  /* 0x0000009419397221 */ /* 0x000fe20000000000 */
[----:B------:R-:W-:Y:S01]  /*6ee0*/  FADD R164, R33, R152 ;  /* 0x0000009821a47221 */ /* 0x000fe20000000000 */
[----:B------:R-:W-:Y:S01]  /*6ef0*/  FADD R61, R29, R150 ;  /* 0x000000961d3d7221 */ /* 0x000fe20000000000 */
[----:B------:R-:W-:Y:S01]  /*6f00*/  FADD R166, R37, R154 ;  /* 0x0000009a25a67221 */ /* 0x000fe20000000000 */
[----:B------:R-:W-:Y:S01]  /*6f10*/  FADD R148, R72, R141 ;  /* 0x0000008d48947221 */ /* 0x000fe20000000000 */
[----:B--2---:R-:W-:Y:S01]  /*6f20*/  @!P1 FMUL R145, R145, R145 ;  /* 0x0000009191919220 */ /* 0x004fe20000400000 */
[----:B----4-:R-:W-:Y:S01]  /*6f30*/  FADD R13, R40, R101 ;  /* 0x00000065280d7221 */ /* 0x010fe20000000000 */
[----:B------:R-:W-:Y:S01]  /*6f40*/  FADD R29, R56, R121 ;  /* 0x00000079381d7221 */ /* 0x000fe20000000000 */
[----:B------:R-:W-:Y:S01]  /*6f50*/  FADD R25, R153, R104 ;  /* 0x0000006899197221 */ /* 0x000fe20000000000 */
[----:B------:R-:W-:Y:S01]  /*6f60*/  FADD R152, R88, R145 ;  /* 0x0000009158987221 */ /* 0x000fe20000000000 */
[----:B------:R-:W-:Y:S01]  /*6f70*/  FADD R150, R169, R144 ;  /* 0x00000090a9967221 */ /* 0x000fe20000000000 */
[----:B------:R-:W-:Y:S01]  /*6f80*/  FADD R33, R161, R124 ;  /* 0x0000007ca1217221 */ /* 0x000fe20000000000 */
[----:B------:R-:W-:Y:S01]  /*6f90*/  FADD R13, R13, R148 ;  /* 0x000000940d0d7221 */ /* 0x000fe20000000000 */
[----:B------:R-:W-:Y:S01]  /*6fa0*/  @!P5 FMUL R146, R146, R146 ;  /* 0x000000929292d220 */ /* 0x000fe20000400000 */
[----:B------:R-:W-:Y:S01]  /*6fb0*/  FADD R152, R29, R152 ;  /* 0x000000981d987221 */ /* 0x000fe20000000000 */
        /* <DEDUP_REMOVED lines=29> */
[----:B------:R-:W-:Y:S01]  /*7190*/  F2FP.BF16.F32.PACK_AB R61, R87, R90 ;  /* 0x0000005a573d723e */ /* 0x000fe200000010ff */
[----:B------:R-:W-:Y:S01]  /*71a0*/  FADD R65, R65, R182 ;  /* 0x000000b641417221 */ /* 0x000fe20000000000 */
[----:B------:R-:W-:Y:S01]  /*71b0*/  FADD R168, R69, R168 ;  /* 0x000000a845a87221 */ /* 0x000fe20000000000 */
[----:B------:R-:W-:Y:S01]  /*71c0*/  F2FP.BF16.F32.PACK_AB R25, R15, R14 ;  /* 0x0000000e0f19723e */ /* 0x000fe200000010ff */
[----:B------:R-:W-:Y:S01]  /*71d0*/  FADD R15, R41, R154 ;  /* 0x0000009a290f7221 */ /* 0x000fe20000000000 */
[----:B------:R-:W-:Y:S01]  /*71e0*/  F2FP.BF16.F32.PACK_AB R87, R139, R24 ;  /* 0x000000188b57723e */ /* 0x000fe200000010ff */
[----:B------:R-:W-:Y:S01]  /*71f0*/  FADD R13, R65, R168 ;  /* 0x000000a8410d7221 */ /* 0x000fe20000000000 */
[----:B------:R-:W-:-:S02]  /*7200*/  F2FP.BF16.F32.PACK_AB R29, R26, R17 ;  /* 0x000000111a1d723e */ /* 0x000fc400000010ff */
[----:B------:R-:W-:Y:S02]  /*7210*/  F2FP.BF16.F32.PACK_AB R37, R42, R39 ;  /* 0x000000272a25723e */ /* 0x000fe400000010ff */
[----:B------:R-:W-:Y:S02]  /*7220*/  F2FP.BF16.F32.PACK_AB R24, R143, R28 ;  /* 0x0000001c8f18723e */ /* 0x000fe400000010ff */
[----:B------:R-:W-:Y:S02]  /*7230*/  F2FP.BF16.F32.PACK_AB R31, R30, R31 ;  /* 0x0000001f1e1f723e */ /* 0x000fe400000010ff */
[----:B------:R-:W-:Y:S02]  /*7240*/  F2FP.BF16.F32.PACK_AB R33, R34, R23 ;  /* 0x000000172221723e */ /* 0x000fe400000010ff */
[----:B------:R-:W-:Y:S02]  /*7250*/  F2FP.BF16.F32.PACK_AB R39, R46, R43 ;  /* 0x0000002b2e27723e */ /* 0x000fe400000010ff */
        /* <DEDUP_REMOVED lines=53> */
[----:B------:R-:W-:Y:S02]  /*75b0*/  MOV R17, 0x2 ;  /* 0x0000000200117802 */ /* 0x000fe40000000f00 */
[----:B------:R-:W-:-:S07]  /*75c0*/  SHF.L.U32 R23, RZ, 0x1f, RZ ;  /* 0x0000001fff177819 */ /* 0x000fce00000006ff */
.L_x_23:
[----:B-1----:R1:W2:Y:S02]  /*75d0*/  SYNCS.PHASECHK.TRANS64.TRYWAIT P1, [R2+URZ+0x2a808], R23 ;  /* 0x02a80817020075a7 */ /* 0x0022a4000802017f */
[----:B--2---:R-:W-:Y:S05]  /*75e0*/  @!P1 NANOSLEEP.SYNCS 0x989680 ;  /* 0x009896800000995d */ /* 0x004fea0003900000 */
[----:B------:R-:W2:Y:S02]  /*75f0*/  @!P1 SYNCS.PHASECHK.TRANS64 P1, [R2+URZ+0x2a808], R23 ;  /* 0x02a80817020095a7 */ /* 0x000ea4000802007f */
[----:B--2---:R-:W-:Y:S05]  /*7600*/  @!P1 BRA `(.L_x_23) ;  /* 0xfffffffc00f09947 */ /* 0x004fea000383ffff */
[----:B------:R-:W-:Y:S01]  /*7610*/  UIADD3 UR6, UR40, 0xa00, URZ ;  /* 0x00000a0028067890 */ /* 0x000fe2000fffe03f */
[----:B------:R-:W-:Y:S01]  /*7620*/  WARPGROUP.ARRIVE ;  /* 0x00000000000079c5 */ /* 0x000fe20000000000 */
[----:B------:R-:W-:Y:S01]  /*7630*/  UMOV UR7, 0xc0000010 ;  /* 0xc000001000077882 */ /* 0x000fe20000000000 */
[----:B------:R-:W-:Y:S01]  /*7640*/  UIADD3 UR8, UR40, 0xc00, URZ ;  /* 0x00000c0028087890 */ /* 0x000fe2000fffe03f */
[C---:B------:R-:W-:Y:S01]  /*7650*/  ISETP.GE.AND P1, PT, R193.reuse, 0x3, PT ;  /* 0x00000003c100780c */ /* 0x040fe20003f26270 */
[----:B------:R-:W-:Y:S01]  /*7660*/  UMOV UR15, 0xc0000010 ;  /* 0xc0000010000f7882 */ /* 0x000fe20000000000 */
[----:B------:R-:W-:Y:S01]  /*7670*/  UIADD3 UR10, UR40, 0xe00, URZ ;  /* 0x00000e00280a7890 */ /* 0x000fe2000fffe03f */
[----:B------:R-:W-:Y:S01]  /*7680*/  VIADD R14, R2, 0x2a820 ;  /* 0x0002a820020e7836 */ /* 0x000fe20000000000 */
[----:B------:R-:W-:Y:S01]  /*7690*/  UMOV UR11, 0xc0000010 ;  /* 0xc0000010000b7882 */ /* 0x000fe20000000000 */
[----:B------:R-:W-:Y:S01]  /*76a0*/  HGMMA.64x16x16.F32.BF16 R184, R24, gdesc[UR4].tnspB, RZ, !UPT, gsb0 ;  /* 0x4020000418b87df0 */ /* 0x000fe2000c0018ff */
[----:B------:R-:W-:Y:S01]  /*76b0*/  UMOV UR14, UR8 ;  /* 0x00000008000e7c82 */ /* 0x000fe20008000000 */
[----:B------:R-:W-:Y:S01]  /*76c0*/  UIADD3 UR12, UR40, 0x1000, URZ ;  /* 0x00001000280c7890 */ /* 0x000fe2000fffe03f */
[----:B------:R-:W-:Y:S01]  /*76d0*/  PRMT R22, RZ, 0x654, R14 ;  /* 0x00000654ff167816 */ /* 0x000fe2000000000e */
[----:B------:R-:W-:Y:S01]  /*76e0*/  UIADD3 UR6, UR40, 0x1200, URZ ;  /* 0x0000120028067890 */ /* 0x000fe2000fffe03f */
[----:B------:R-:W-:Y:S01]  /*76f0*/  VIADD R12, R12, 0x100 ;  /* 0x000001000c0c7836 */ /* 0x000fe20000000000 */
[----:B------:R-:W-:Y:S01]  /*7700*/  UMOV UR7, 0xc0000010 ;  /* 0xc000001000077882 */ /* 0x000fe20000000000 */
[----:B------:R-:W-:Y:S01]  /*7710*/  UIADD3 UR8, UR40, 0xc20, URZ ;  /* 0x00000c2028087890 */ /* 0x000fe2000fffe03f */
[----:B------:R-:W-:Y:S01]  /*7720*/  IADD3 R193, R193, -0x1, RZ ;  /* 0xffffffffc1c17810 */ /* 0x000fe20007ffe0ff */
[----:B------:R-:W-:-:S02]  /*7730*/  WARPGROUP.DEPBAR.LE gsb0, 0x0 ;  /* 0x00008000000079c5 */ /* 0x000fc40000010000 */
[----:B------:R-:W-:-:S06]  /*7740*/  WARPGROUP.ARRIVE ;  /* 0x00000000000079c5 */ /* 0x000fcc0000000000 */
[----:B------:R-:W-:Y:S01]  /*7750*/  HGMMA.64x16x16.F32.BF16 R176, R24, gdesc[UR12].tnspB, RZ, !UPT, gsb0 ;  /* 0x4020000c18b07df0 */ /* 0x000fe2000c0018ff */
[----:B------:R-:W-:Y:S01]  /*7760*/  UMOV UR14, UR8 ;  /* 0x00000008000e7c82 */ /* 0x000fe20008000000 */
[----:B------:R-:W-:Y:S01]  /*7770*/  UMOV UR15, 0xc0000010 ;  /* 0xc0000010000f7882 */ /* 0x000fe20000000000 */
[----:B------:R-:W-:Y:S01]  /*7780*/  UIADD3 UR8, UR40, 0xc40, URZ ;  /* 0x00000c4028087890 */ /* 0x000fe2000fffe03f */
[----:B------:R-:W-:Y:S02]  /*7790*/  WARPGROUP.DEPBAR.LE gsb0, 0x0 ;  /* 0x00008000000079c5 */ /* 0x000fe40000010000 */
        /* <DEDUP_REMOVED lines=8> */
[----:B------:R-:W-:Y:S01]  /*7820*/  UIADD3 UR10, UR40, 0xe20, URZ ;  /* 0x00000e20280a7890 */ /* 0x000fe2000fffe03f */
[----:B------:R-:W-:Y:S01]  /*7830*/  UMOV UR11, 0xc0000010 ;  /* 0xc0000010000b7882 */ /* 0x000fe20000000000 */
[----:B------:R-:W-:Y:S02]  /*7840*/  WARPGROUP.DEPBAR.LE gsb0, 0x0 ;  /* 0x00008000000079c5 */ /* 0x000fe40000010000 */
[----:B------:R-:W-:-:S06]  /*7850*/  WARPGROUP.ARRIVE ;  /* 0x00000000000079c5 */ /* 0x000fcc0000000000 */
[----:B------:R-:W-:Y:S01]  /*7860*/  HGMMA.64x16x16.F32.BF16 R152, R24, gdesc[UR4].tnspB, RZ, !UPT, gsb0 ;  /* 0x4020000418987df0 */ /* 0x000fe2000c0018ff */
[----:B------:R-:W-:Y:S01]  /*7870*/  UIADD3 UR6, UR40, 0xa20, URZ ;  /* 0x00000a2028067890 */ /* 0x000fe2000fffe03f */
[----:B------:R-:W-:Y:S01]  /*7880*/  UMOV UR7, 0xc0000010 ;  /* 0xc000001000077882 */ /* 0x000fe20000000000 */
[----:B------:R-:W-:Y:S02]  /*7890*/  WARPGROUP.DEPBAR.LE gsb0, 0x0 ;  /* 0x00008000000079c5 */ /* 0x000fe40000010000 */
[----:B------:R-:W-:-:S06]  /*78a0*/  WARPGROUP.ARRIVE ;  /* 0x00000000000079c5 */ /* 0x000fcc0000000000 */
[----:B------:R-:W-:Y:S01]  /*78b0*/  HGMMA.64x16x16.F32.BF16 R184, R28, gdesc[UR4].tnspB, R184, gsb0 ;  /* 0x402000041cb87df0 */ /* 0x000fe200080018b8 */
[----:B------:R-:W-:Y:S01]  /*78c0*/  UIADD3 UR6, UR40, 0x1220, URZ ;  /* 0x0000122028067890 */ /* 0x000fe2000fffe03f */
[----:B------:R-:W-:Y:S01]  /*78d0*/  UMOV UR7, 0xc0000010 ;  /* 0xc000001000077882 */ /* 0x000fe20000000000 */
[----:B------:R-:W-:Y:S02]  /*78e0*/  WARPGROUP.DEPBAR.LE gsb0, 0x0 ;  /* 0x00008000000079c5 */ /* 0x000fe40000010000 */
[----:B------:R-:W-:-:S06]  /*78f0*/  WARPGROUP.ARRIVE ;  /* 0x00000000000079c5 */ /* 0x000fcc0000000000 */
[----:B------:R-:W-:Y:S01]  /*7900*/  HGMMA.64x16x16.F32.BF16 R176, R28, gdesc[UR12].tnspB, R176, gsb0 ;  /* 0x4020000c1cb07df0 */ /* 0x000fe200080018b0 */
[----:B------:R-:W-:Y:S01]  /*7910*/  UMOV UR14, UR8 ;  /* 0x00000008000e7c82 */ /* 0x000fe20008000000 */
[----:B------:R-:W-:Y:S01]  /*7920*/  UMOV UR15, 0xc0000010 ;  /* 0xc0000010000f7882 */ /* 0x000fe20000000000 */
[----:B------:R-:W-:Y:S01]  /*7930*/  UIADD3 UR8, UR40, 0xc60, URZ ;  /* 0x00000c6028087890 */ /* 0x000fe2000fffe03f */
        /* <DEDUP_REMOVED lines=373> */
[----:B------:R-:W-:Y:S03]  /*9090*/  HGMMA.64x16x16.F32.BF16 R176, R84, gdesc[UR12].tnspB, R176, gsb0 ;  /* 0x4020000c54b07df0 */ /* 0x000fe600080018b0 */
[----:B------:R-:W-:Y:S02]  /*90a0*/  WARPGROUP.DEPBAR.LE gsb0, 0x0 ;  /* 0x00008000000079c5 */ /* 0x000fe40000010000 */
[----:B------:R-:W-:-:S06]  /*90b0*/  WARPGROUP.ARRIVE ;  /* 0x00000000000079c5 */ /* 0x000fcc0000000000 */
[----:B------:R-:W-:Y:S01]  /*90c0*/  HGMMA.64x16x16.F32.BF16 R168, R84, gdesc[UR8].tnspB, R168, gsb0 ;  /* 0x4020000854a87df0 */ /* 0x000fe200080018a8 */
[----:B------:R-:W-:Y:S01]  /*90d0*/  UMOV UR10, UR12 ;  /* 0x0000000c000a7c82 */ /* 0x000fe20008000000 */
[----:B------:R-:W-:Y:S01]  /*90e0*/  UMOV UR11, 0xc0000010 ;  /* 0xc0000010000b7882 */ /* 0x000fe20000000000 */
[----:B------:R-:W-:Y:S02]  /*90f0*/  WARPGROUP.DEPBAR.LE gsb0, 0x0 ;  /* 0x00008000000079c5 */ /* 0x000fe40000010000 */
[----:B------:R-:W-:-:S06]  /*9100*/  WARPGROUP.ARRIVE ;  /* 0x00000000000079c5 */ /* 0x000fcc0000000000 */
[----:B------:R-:W-:Y:S03]  /*9110*/  HGMMA.64x16x16.F32.BF16 R160, R84, gdesc[UR8].tnspB, R160, gsb0 ;  /* 0x4020000854a07df0 */ /* 0x000fe600080018a0 */
[----:B------:R-:W-:Y:S02]  /*9120*/  WARPGROUP.DEPBAR.LE gsb0, 0x0 ;  /* 0x00008000000079c5 */ /* 0x000fe40000010000 */
[----:B------:R-:W-:-:S06]  /*9130*/  WARPGROUP.ARRIVE ;  /* 0x00000000000079c5 */ /* 0x000fcc0000000000 */
[----:B------:R-:W-:Y:S03]  /*9140*/  HGMMA.64x16x16.F32.BF16 R152, R84, gdesc[UR4].tnspB, R152, gsb0 ;  /* 0x4020000454987df0 */ /* 0x000fe60008001898 */
[----:B------:R-:W-:Y:S02]  /*9150*/  WARPGROUP.DEPBAR.LE gsb0, 0x0 ;  /* 0x00008000000079c5 */ /* 0x000fe40000010000 */
[----:B------:R2:W-:Y:S01]  /*9160*/  SYNCS.ARRIVE.TRANS64.RED.A1T0 RZ, [R22+URZ], RZ ;  /* 0x000000ff16ff79a7 */ /* 0x0005e2000810043f */
[----:B------:R-:W-:Y:S05]  /*9170*/  @!P1 BRA `(.L_x_24) ;  /* 0x0000006800749947 */ /* 0x000fea0003800000 */
[----:B------:R-:W-:Y:S01]  /*9180*/  IMAD.MOV.U32 R197, RZ, RZ, R194 ;  /* 0x000000ffffc57224 */ /* 0x000fe200078e00c2 */
[----:B------:R-:W-:Y:S01]  /*9190*/  MOV R17, 0x2 ;  /* 0x0000000200117802 */ /* 0x000fe20000000f00 */
[----:B-1----:R-:W-:Y:S01]  /*91a0*/  IMAD.MOV.U32 R23, RZ, RZ, R195 ;  /* 0x000000ffff177224 */ /* 0x002fe200078e00c3 */
[----:B------:R-:W-:Y:S01]  /*91b0*/  ULDC.64 UR60, c[0x0][0x198] ;  /* 0x00006600003c7ab9 */ /* 0x000fe20000000a00 */
[----:B------:R-:W-:Y:S02]  /*91c0*/  IMAD.MOV.U32 R7, RZ, RZ, 0x1 ;  /* 0x00000001ff077424 */ /* 0x000fe400078e00ff */
[----:B------:R-:W-:-:S07]  /*91d0*/  IMAD.MOV.U32 R4, RZ, RZ, RZ ;  /* 0x000000ffff047224 */ /* 0x000fce00078e00ff */
.L_x_36:
[----:B------:R-:W-:Y:S01]  /*91e0*/  ISETP.GT.AND P1, PT, R193, 0x2, PT ;  /* 0x00000002c100780c */ /* 0x000fe20003f24270 */
[----:B------:R-:W-:Y:S01]  /*91f0*/  IMAD R25, R17, 0x8, R2 ;  /* 0x0000000811197824 */ /* 0x000fe200078e0202 */
[----:B------:R-:W-:Y:S02]  /*9200*/  IADD3 R193, R193, -0x1, RZ ;  /* 0xffffffffc1c17810 */ /* 0x000fe40007ffe0ff */
[----:B-12---:R-:W-:-:S09]  /*9210*/  SHF.L.U32 R22, R4, 0x1f, RZ ;  /* 0x0000001f04167819 */ /* 0x006fd200000006ff */
.L_x_25:
[----:B-1----:R1:W2:Y:S02]  /*9220*/  SYNCS.PHASECHK.TRANS64.TRYWAIT P2, [R25+URZ+0x2a800], R22 ;  /* 0x02a80016190075a7 */ /* 0x0022a4000804017f */
[----:B--2---:R-:W-:Y:S05]  /*9230*/  @!P2 NANOSLEEP.SYNCS 0x989680 ;  /* 0x009896800000a95d */ /* 0x004fea0003900000 */
[----:B------:R-:W2:Y:S02]  /*9240*/  @!P2 SYNCS.PHASECHK.TRANS64 P2, [R25+URZ+0x2a800], R22 ;  /* 0x02a800161900a5a7 */ /* 0x000ea4000804007f */
[----:B--2---:R-:W-:Y:S05]  /*9250*/  @!P2 BRA `(.L_x_25) ;  /* 0xfffffffc00f0a947 */ /* 0x004fea000383ffff */
[----:B------:R-:W-:Y:S05]  /*9260*/  WARPSYNC.ALL ;  /* 0x0000000000007948 */ /* 0x000fea0003800000 */
[----:B------:R-:W-:Y:S01]  /*9270*/  R2UR UR6, R17 ;  /* 0x00000000110672ca */ /* 0x000fe200000e0000 */
[----:B-1----:R-:W-:Y:S01]  /*9280*/  WARPGROUP.ARRIVE ;  /* 0x00000000000079c5 */ /* 0x002fe20000000000 */
[----:B------:R-:W-:Y:S01]  /*9290*/  R2UR UR12, R20 ;  /* 0x00000000140c72ca */ /* 0x000fe200000e0000 */
[----:B------:R-:W-:Y:S01]  /*92a0*/  UMOV UR15, 0xc0000010 ;  /* 0xc0000010000f7882 */ /* 0x000fe20000000000 */
[----:B------:R-:W-:Y:S01]  /*92b0*/  R2UR UR13, R21 ;  /* 0x00000000150d72ca */ /* 0x000fe200000e0000 */
[----:B------:R-:W-:Y:S01]  /*92c0*/  UMOV UR11, 0xc0000010 ;  /* 0xc0000010000b7882 */ /* 0x000fe20000000000 */
[----:B------:R-:W-:Y:S01]  /*92d0*/  R2UR UR8, R18 ;  /* 0x00000000120872ca */ /* 0x000fe200000e0000 */
[----:B------:R-:W-:Y:S01]  /*92e0*/  UMOV UR59, 0xc0000010 ;  /* 0xc0000010003b7882 */ /* 0x000fe20000000000 */
[----:B------:R-:W-:Y:S01]  /*92f0*/  R2UR UR9, R19 ;  /* 0x00000000130972ca */ /* 0x000fe200000e0000 */
[----:B------:R-:W-:Y:S01]  /*9300*/  UMOV UR47, 0xc0000010 ;  /* 0xc0000010002f7882 */ /* 0x000fe20000000000 */
[----:B------:R-:W-:-:S03]  /*9310*/  ISETP.NE.AND P2, PT, R10, RZ, PT ;  /* 0x000000ff0a00720c */ /* 0x000fc60003f45270 */
[----:B------:R-:W-:-:S04]  /*9320*/  UIMAD UR6, UR6, 0xa00, UR41 ;  /* 0x00000a00060678a4 */ /* 0x000fc8000f8e0229 */
[----:B------:R-:W-:Y:S02]  /*9330*/  UIADD3 UR7, UR6, 0x200, URZ ;  /* 0x0000020006077890 */ /* 0x000fe4000fffe03f */
[----:B------:R-:W-:Y:S02]  /*9340*/  UIADD3 UR58, UR6, 0x400, URZ ;  /* 0x00000400063a7890 */ /* 0x000fe4000fffe03f */
[----:B------:R-:W-:Y:S01]  /*9350*/  UMOV UR14, UR6 ;  /* 0x00000006000e7c82 */ /* 0x000fe20008000000 */
[----:B------:R-:W-:Y:S01]  /*9360*/  UIADD3 UR46, UR6, 0x600, URZ ;  /* 0x00000600062e7890 */ /* 0x000fe2000fffe03f */
[----:B------:R-:W-:Y:S01]  /*9370*/  HGMMA.64x256x16.F32.BF16 R24, gdesc[UR12], RZ, !UPT, gsb0 ;  /* 0x03e000000c1879f0 */ /* 0x000fe2000c0018ff */
[----:B------:R-:W-:Y:S01]  /*9380*/  UMOV UR10, UR7 ;  /* 0x00000007000a7c82 */ /* 0x000fe20008000000 */
[----:B------:R-:W-:Y:S01]  /*9390*/  UIADD3 UR6, UR6, 0x800, URZ ;  /* 0x0000080006067890 */ /* 0x000fe2000fffe03f */
[----:B------:R-:W-:Y:S01]  /*93a0*/  UMOV UR7, 0xc0000010 ;  /* 0xc000001000077882 */ /* 0x000fe20000000000 */
[----:B------:R-:W-:-:S02]  /*93b0*/  WARPGROUP.DEPBAR.LE gsb0, 0x0 ;  /* 0x00008000000079c5 */ /* 0x000fc40000010000 */
[----:B------:R-:W-:-:S15]  /*93c0*/  WARPGROUP.ARRIVE ;  /* 0x00000000000079c5 */ /* 0x000fde0000000000 */
[----:B------:R-:W-:-:S07]  /*93d0*/  NOP ;  /* 0x0000000000007918 */ /* 0x000fce0000000000 */
        /* <DEDUP_REMOVED lines=14> */
[----:B------:R-:W-:Y:S05]  /*94c0*/  @P2 BRA `(.L_x_26) ;  /* 0x0000000000fc2947 */ /* 0x000fea0003800000 */
[----:B------:R-:W-:-:S13]  /*94d0*/  ISETP.LT.OR P3, PT, R8, 0x1, !P0 ;  /* 0x000000010800780c */ /* 0x000fda0004761670 */
[----:B------:R-:W-:Y:S05]  /*94e0*/  @P3 BRA `(.L_x_27) ;  /* 0x0000000000f03947 */ /* 0x000fea0003800000 */
[----:B------:R-:W-:Y:S01]  /*94f0*/  ISETP.NE.AND P4, PT, R0, RZ, PT ;  /* 0x000000ff0000720c */ /* 0x000fe20003f85270 */
[----:B------:R-:W-:Y:S01]  /*9500*/  IMAD R22, R5, 0x8, R2 ;  /* 0x0000000805167824 */ /* 0x000fe200078e0202 */
[----:B------:R-:W-:-:S11]  /*9510*/  SHF.L.U32 R195, R6, 0x1f, RZ ;  /* 0x0000001f06c37819 */ /* 0x000fd600000006ff */
.L_x_28:
        /* <DEDUP_REMOVED lines=10> */
.L_x_29:
[----:B------:R-:W-:Y:S01]  /*95c0*/  IMAD R192, R5, 0xa000, R2 ;  /* 0x0000a00005c07824 */ /* 0x000fe200078e0202 */
[----:B------:R-:W-:Y:S01]  /*95d0*/  R2UR UR49, R22 ;  /* 0x00000000163172ca */ /* 0x000fe200000e0000 */
[----:B------:R-:W-:Y:S01]  /*95e0*/  UIADD3 UR6, UP0, UR60, 0x1f0, URZ ;  /* 0x000001f03c067890 */ /* 0x000fe2000ff1e03f */
[----:B------:R-:W-:Y:S01]  /*95f0*/  R2UR UR51, R9 ;  /* 0x00000000093372ca */ /* 0x000fe200000e0000 */
[----:B------:R-:W-:Y:S01]  /*9600*/  UMOV UR14, 0x0 ;  /* 0x00000000000e7882 */ /* 0x000fe20000000000 */
[----:B------:R-:W-:Y:S01]  /*9610*/  R2UR UR8, R192 ;  /* 0x00000000c00872ca */ /* 0x000fe200000e0000 */
[----:B------:R-:W-:Y:S01]  /*9620*/  UIADD3.X UR7, URZ, UR61, URZ, UP0, !UPT ;  /* 0x0000003d3f077290 */ /* 0x000fe200087fe43f */
[----:B------:R-:W-:Y:S01]  /*9630*/  VIADD R5, R5, 0x1 ;  /* 0x0000000105057836 */ /* 0x000fe20000000000 */
[----:B------:R-:W-:Y:S01]  /*9640*/  UMOV UR15, 0x10000000 ;  /* 0x10000000000f7882 */ /* 0x000fe20000000000 */
[----:B------:R-:W-:Y:S01]  /*9650*/  UMOV UR50, URZ ;  /* 0x0000003f00327c82 */ /* 0x000fe20008000000 */
[----:B------:R-:W-:Y:S01]  /*9660*/  UMOV UR34, 0x10 ;  /* 0x0000001000227882 */ /* 0x000fe20000000000 */
[----:B------:R-:W-:Y:S01]  /*9670*/  UMOV UR36, UR52 ;  /* 0x0000003400247c82 */ /* 0x000fe20008000000 */
[----:B------:R-:W-:Y:S01]  /*9680*/  UMOV UR37, UR53 ;  /* 0x0000003500257c82 */ /* 0x000fe20008000000 */
[----:B------:R-:W-:Y:S01]  /*9690*/  UMOV UR26, 0x20 ;  /* 0x00000020001a7882 */ /* 0x000fe20000000000 */
[----:B------:R-:W-:Y:S01]  /*96a0*/  UIADD3 UR49, UR49, 0x2a800, URZ ;  /* 0x0002a80031317890 */ /* 0x000fe2000fffe03f */
[----:B------:R-:W-:Y:S01]  /*96b0*/  ISETP.NE.AND P3, PT, R5, 0x4, PT ;  /* 0x000000040500780c */ /* 0x000fe20003f65270 */
[----:B------:R-:W-:-:S02]  /*96c0*/  USHF.L.U32 UR51, UR51, 0x8, URZ ;  /* 0x0000000833337899 */ /* 0x000fc4000800063f */
[----:B------:R-:W-:Y:S01]  /*96d0*/  UIADD3 UR48, UR8, 0x2800, URZ ;  /* 0x0000280008307890 */ /* 0x000fe2000fffe03f */
[----:B-12---:R-:W-:Y:S01]  /*96e0*/  SEL R195, RZ, 0x1, P3 ;  /* 0x00000001ffc37807 */ /* 0x006fe20001800000 */
[----:B------:R-:W-:Y:S01]  /*96f0*/  UIADD3 UR32, UR8, 0x4800, URZ ;  /* 0x0000480008207890 */ /* 0x000fe2000fffe03f */
[----:B------:R-:W-:Y:S01]  /*9700*/  SEL R5, R5, RZ, P3 ;  /* 0x000000ff05057207 */ /* 0x000fe20001800000 */
[----:B------:R-:W-:Y:S01]  /*9710*/  UIADD3 UR24, UR8, 0x6800, URZ ;  /* 0x0000680008187890 */ /* 0x000fe2000fffe03f */
[----:B------:R-:W-:Y:S01]  /*9720*/  LOP3.LUT R6, R6, R195, RZ, 0x3c, !PT ;  /* 0x000000c306067212 */ /* 0x000fe200078e3cff */
[----:B------:R-:W-:Y:S02]  /*9730*/  UIADD3 UR16, UR8, 0x8800, URZ ;  /* 0x0000880008107890 */ /* 0x000fe4000fffe03f */
[----:B------:R-:W-:Y:S01]  /*9740*/  UIADD3 UR8, UR8, 0xa800, URZ ;  /* 0x0000a80008087890 */ /* 0x000fe2000fffe03f */
[----:B------:R1:W-:Y:S01]  /*9750*/  UTMALDG.4D [UR48], [UR6], desc[UR14] ;  /* 0x00000e30060075b4 */ /* 0x0003e20008019000 */
[----:B------:R-:W-:Y:S01]  /*9760*/  UMOV UR33, UR49 ;  /* 0x0000003100217c82 */ /* 0x000fe20008000000 */
[----:B------:R-:W-:Y:S01]  /*9770*/  UMOV UR35, UR51 ;  /* 0x0000003300237c82 */ /* 0x000fe20008000000 */
        /* <DEDUP_REMOVED lines=19> */
.L_x_27:
[----:B------:R-:W-:-:S07]  /*98b0*/  VIADD R8, R8, 0xffffffff ;  /* 0xffffffff08087836 */ /* 0x000fce0000000000 */
.L_x_26:
[----:B------:R-:W-:Y:S01]  /*98c0*/  IADD3 R17, R17, 0x1, RZ ;  /* 0x0000000111117810 */ /* 0x000fe20007ffe0ff */
[----:B------:R-:W-:Y:S05]  /*98d0*/  WARPSYNC.ALL ;  /* 0x0000000000007948 */ /* 0x000fea0003800000 */
[----:B------:R-:W-:-:S04]  /*98e0*/  ISETP.NE.AND P3, PT, R17, 0x4, PT ;  /* 0x000000041100780c */ /* 0x000fc80003f65270 */
[----:B------:R-:W-:Y:S02]  /*98f0*/  SEL R195, RZ, 0x1, P3 ;  /* 0x00000001ffc37807 */ /* 0x000fe40001800000 */
[----:B------:R-:W-:Y:S02]  /*9900*/  SEL R17, R17, RZ, P3 ;  /* 0x000000ff11117207 */ /* 0x000fe40001800000 */
[----:B------:R-:W-:Y:S02]  /*9910*/  LOP3.LUT R4, R4, R195, RZ, 0x3c, !PT ;  /* 0x000000c304047212 */ /* 0x000fe400078e3cff */
[----:B------:R-:W-:Y:S01]  /*9920*/  FMNMX R22, R24, R197, !PT ;  /* 0x000000c518167209 */ /* 0x000fe20007800000 */
[----:B------:R-:W-:Y:S01]  /*9930*/  ULDC UR6, c[0x0][0x604] ;  /* 0x0001810000067ab9 */ /* 0x000fe20000000800 */
[----:B------:R-:W-:Y:S02]  /*9940*/  FMNMX R192, R26, R23, !PT ;  /* 0x000000171ac07209 */ /* 0x000fe40007800000 */
[----:B------:R-:W-:-:S02]  /*9950*/  FMNMX R195, R25, R22, !PT ;  /* 0x0000001619c37209 */ /* 0x000fc40007800000 */
[----:B------:R-:W-:Y:S02]  /*9960*/  FMNMX R199, R27, R192, !PT ;  /* 0x000000c01bc77209 */ /* 0x000fe40007800000 */
[----:B------:R-:W-:Y:S02]  /*9970*/  FMNMX R22, R28, R195, !PT ;  /* 0x000000c31c167209 */ /* 0x000fe40007800000 */
[----:B------:R-:W-:Y:S02]  /*9980*/  FMNMX R192, R30, R199, !PT ;  /* 0x000000c71ec07209 */ /* 0x000fe40007800000 */
        /* <DEDUP_REMOVED lines=122> */
[----:B------:R-:W-:Y:S01]  /*a130*/  LEA R200, R17, R2, 0x3 ;  /* 0x0000000211c87211 */ /* 0x000fe200078e18ff */
[----:B------:R-:W1:Y:S04]  /*a140*/  SHFL.BFLY PT, R195, R22, 0x1, 0x1f ;  /* 0x0c201f0016c37f89 */ /* 0x000e6800000e0000 */
[----:B------:R-:W2:Y:S01]  /*a150*/  SHFL.BFLY PT, R199, R192, 0x1, 0x1f ;  /* 0x0c201f00c0c77f89 */ /* 0x000ea200000e0000 */
[----:B-1----:R-:W-:-:S02]  /*a160*/  FMNMX R196, R22, R195, !PT ;  /* 0x000000c316c47209 */ /* 0x002fc40007800000 */
[----:B--2---:R-:W-:-:S03]  /*a170*/  FMNMX R199, R192, R199, !PT ;  /* 0x000000c7c0c77209 */ /* 0x004fc60007800000 */
[----:B------:R-:W1:Y:S04]  /*a180*/  SHFL.BFLY PT, R195, R196, 0x2, 0x1f ;  /* 0x0c401f00c4c37f89 */ /* 0x000e6800000e0000 */
[----:B------:R-:W2:Y:S01]  /*a190*/  SHFL.BFLY PT, R198, R199, 0x2, 0x1f ;  /* 0x0c401f00c7c67f89 */ /* 0x000ea200000e0000 */
[----:B-1----:R-:W-:Y:S02]  /*a1a0*/  FMNMX R194, R196, R195, !PT ;  /* 0x000000c3c4c27209 */ /* 0x002fe40007800000 */
[----:B--2---:R-:W-:Y:S02]  /*a1b0*/  FMNMX R195, R199, R198, !PT ;  /* 0x000000c6c7c37209 */ /* 0x004fe40007800000 */
[----:B------:R-:W-:Y:S02]  /*a1c0*/  FSETP.NEU.AND P3, PT, R194, -INF , PT ;  /* 0xff800000c200780b */ /* 0x000fe40003f6d000 */
[----:B------:R-:W-:-:S02]  /*a1d0*/  FSETP.NEU.AND P4, PT, R195, -INF , PT ;  /* 0xff800000c300780b */ /* 0x000fc40003f8d000 */
[----:B------:R-:W-:Y:S02]  /*a1e0*/  FSEL R198, R194, RZ, P3 ;  /* 0x000000ffc2c67208 */ /* 0x000fe40001800000 */
[----:B------:R-:W-:-:S03]  /*a1f0*/  FSEL R202, R195, RZ, P4 ;  /* 0x000000ffc3ca7208 */ /* 0x000fc60002000000 */
[----:B------:R-:W-:Y:S02]  /*a200*/  FADD R22, -R198, R197 ;  /* 0x000000c5c6167221 */ /* 0x000fe40000000100 */
[----:B------:R-:W-:Y:S02]  /*a210*/  FADD R192, -R202, R23 ;  /* 0x00000017cac07221 */ /* 0x000fe40000000100 */
[----:B------:R-:W-:Y:S01]  /*a220*/  FMUL R23, R22, UR6 ;  /* 0x0000000616177c20 */ /* 0x000fe20008400000 */
[----:B------:R-:W-:Y:S02]  /*a230*/  IMAD R22, R7, 0x8, R14 ;  /* 0x0000000807167824 */ /* 0x000fe400078e020e */
[----:B------:R-:W-:Y:S02]  /*a240*/  FMUL R197, R192, UR6 ;  /* 0x00000006c0c57c20 */ /* 0x000fe40008400000 */
[----:B------:R-:W-:-:S03]  /*a250*/  FSETP.GEU.AND P3, PT, R23, -126, PT ;  /* 0xc2fc00001700780b */ /* 0x000fc60003f6e000 */
[----:B------:R-:W-:Y:S02]  /*a260*/  FSETP.GEU.AND P4, PT, R197, -126, PT ;  /* 0xc2fc0000c500780b */ /* 0x000fe40003f8e000 */
[----:B------:R-:W-:-:S04]  /*a270*/  PRMT R22, RZ, 0x654, R22 ;  /* 0x00000654ff167816 */ /* 0x000fc80000000016 */
[----:B------:R1:W-:Y:S04]  /*a280*/  SYNCS.ARRIVE.TRANS64.RED.A1T0 RZ, [R22+URZ], RZ ;  /* 0x000000ff16ff79a7 */ /* 0x0003e8000810043f */
[----:B------:R-:W-:-:S03]  /*a290*/  @!P3 FMUL R23, R23, 0.5 ;  /* 0x3f0000001717b820 */ /* 0x000fc60000400000 */
[----:B------:R-:W-:Y:S01]  /*a2a0*/  @!P4 FMUL R197, R197, 0.5 ;  /* 0x3f000000c5c5c820 */ /* 0x000fe20000400000 */
[----:B-1----:R-:W-:Y:S01]  /*a2b0*/  VIADD R22, R7, 0x1 ;  /* 0x0000000107167836 */ /* 0x002fe20000000000 */
[----:B------:R-:W1:Y:S01]  /*a2c0*/  MUFU.EX2 R196, R23 ;  /* 0x0000001700c47308 */ /* 0x000e620000000800 */
[----:B------:R-:W-:-:S07]  /*a2d0*/  SHF.L.U32 R7, R4, 0x1f, RZ ;  /* 0x0000001f04077819 */ /* 0x000fce00000006ff */
[----:B------:R-:W2:Y:S01]  /*a2e0*/  MUFU.EX2 R192, R197 ;  /* 0x000000c500c07308 */ /* 0x000ea20000000800 */
[----:B-1----:R-:W-:Y:S01]  /*a2f0*/  @!P3 FMUL R196, R196, R196 ;  /* 0x000000c4c4c4b220 */ /* 0x002fe20000400000 */
[----:B------:R-:W-:-:S03]  /*a300*/  ISETP.NE.AND P3, PT, R22, 0x4, PT ;  /* 0x000000041600780c */ /* 0x000fc60003f65270 */
[-C--:B------:R-:W-:Y:S01]  /*a310*/  FMUL R184, R184, R196.reuse ;  /* 0x000000c4b8b87220 */ /* 0x080fe20000400000 */
[-C--:B------:R-:W-:Y:S01]  /*a320*/  FMUL R185, R185, R196.reuse ;  /* 0x000000c4b9b97220 */ /* 0x080fe20000400000 */
[-C--:B------:R-:W-:Y:S01]  /*a330*/  FMUL R188, R188, R196.reuse ;  /* 0x000000c4bcbc7220 */ /* 0x080fe20000400000 */
[----:B------:R-:W-:Y:S01]  /*a340*/  FMUL R189, R189, R196 ;  /* 0x000000c4bdbd7220 */ /* 0x000fe20000400000 */
[----:B--2---:R-:W-:Y:S01]  /*a350*/  @!P4 FMUL R192, R192, R192 ;  /* 0x000000c0c0c0c220 */ /* 0x004fe20000400000 */
[-C--:B------:R-:W-:Y:S01]  /*a360*/  FMUL R176, R176, R196.reuse ;  /* 0x000000c4b0b07220 */ /* 0x080fe20000400000 */
        /* <DEDUP_REMOVED lines=14> */
[----:B------:R-:W-:Y:S01]  /*a450*/  FMUL R157, R157, R196 ;  /* 0x000000c49d9d7220 */ /* 0x000fe20000400000 */
        /* <DEDUP_REMOVED lines=19> */
[----:B------:R-:W-:-:S07]  /*a590*/  FMUL R159, R159, R192 ;  /* 0x000000c09f9f7220 */ /* 0x000fce0000400000 */
.L_x_30:
[----:B-1----:R1:W2:Y:S02]  /*a5a0*/  SYNCS.PHASECHK.TRANS64.TRYWAIT P4, [R200+URZ+0x2a800], R7 ;  /* 0x02a80007c80075a7 */ /* 0x0022a4000808017f */
[----:B--2---:R-:W-:Y:S05]  /*a5b0*/  @!P4 NANOSLEEP.SYNCS 0x989680 ;  /* 0x009896800000c95d */ /* 0x004fea0003900000 */
[----:B------:R-:W2:Y:S02]  /*a5c0*/  @!P4 SYNCS.PHASECHK.TRANS64 P4, [R200+URZ+0x2a800], R7 ;  /* 0x02a80007c800c5a7 */ /* 0x000ea4000808007f */
[----:B--2---:R-:W-:Y:S05]  /*a5d0*/  @!P4 BRA `(.L_x_30) ;  /* 0xfffffffc00f0c947 */ /* 0x004fea000383ffff */
[----:B------:R-:W-:Y:S01]  /*a5e0*/  ULDC UR7, c[0x0][0x604] ;  /* 0x0001810000077ab9 */ /* 0x000fe20000000800 */
[----:B------:R-:W-:Y:S01]  /*a5f0*/  R2UR UR6, R17 ;  /* 0x00000000110672ca */ /* 0x000fe200000e0000 */
[----:B-1----:R-:W-:Y:S01]  /*a600*/  FMUL R7, R198, UR7 ;  /* 0x00000007c6077c20 */ /* 0x002fe20008400000 */
[----:B------:R-:W-:Y:S01]  /*a610*/  FMUL R23, R202, UR7 ;  /* 0x00000007ca177c20 */ /* 0x000fe20008400000 */
[----:B------:R-:W-:Y:S01]  /*a620*/  UMOV UR15, 0xc0000010 ;  /* 0xc0000010000f7882 */ /* 0x000fe20000000000 */
[----:B------:R-:W-:Y:S01]  /*a630*/  UMOV UR19, 0xc0000010 ;  /* 0xc000001000137882 */ /* 0x000fe20000000000 */
[--C-:B------:R-:W-:Y:S01]  /*a640*/  FFMA R24, R24, UR7, -R7.reuse ;  /* 0x0000000718187c23 */ /* 0x100fe20008000807 */
[--C-:B------:R-:W-:Y:S01]  /*a650*/  FFMA R25, R25, UR7, -R7.reuse ;  /* 0x0000000719197c23 */ /* 0x100fe20008000807 */
[--C-:B------:R-:W-:Y:S01]  /*a660*/  FFMA R200, R28, UR7, -R7.reuse ;  /* 0x000000071cc87c23 */ /* 0x100fe20008000807 */
[----:B------:R-:W-:Y:S01]  /*a670*/  FFMA R201, R29, UR7, -R7 ;  /* 0x000000071dc97c23 */ /* 0x000fe20008000807 */
[--C-:B------:R-:W-:Y:S01]  /*a680*/  FFMA R26, R26, UR7, -R23.reuse ;  /* 0x000000071a1a7c23 */ /* 0x100fe20008000817 */
[----:B------:R-:W-:Y:S01]  /*a690*/  FSETP.GEU.AND P5, PT, R24, -126, PT ;  /* 0xc2fc00001800780b */ /* 0x000fe20003fae000 */
[--C-:B------:R-:W-:Y:S01]  /*a6a0*/  FFMA R31, R31, UR7, -R23.reuse ;  /* 0x000000071f1f7c23 */ /* 0x100fe20008000817 */
[----:B------:R-:W-:Y:S01]  /*a6b0*/  FSETP.GEU.AND P4, PT, R25, -126, PT ;  /* 0xc2fc00001900780b */ /* 0x000fe20003f8e000 */
[----:B------:R-:W-:Y:S01]  /*a6c0*/  FFMA R27, R27, UR7, -R23 ;  /* 0x000000071b1b7c23 */ /* 0x000fe20008000817 */
[----:B------:R-:W-:Y:S01]  /*a6d0*/  FSETP.GEU.AND P6, PT, R200, -126, PT ;  /* 0xc2fc0000c800780b */ /* 0x000fe20003fce000 */
[----:B------:R-:W-:Y:S01]  /*a6e0*/  FFMA R202, R36, UR7, -R7 ;  /* 0x0000000724ca7c23 */ /* 0x000fe20008000807 */
[--C-:B------:R-:W-:Y:S01]  /*a6f0*/  FFMA R34, R34, UR7, -R23.reuse ;  /* 0x0000000722227c23 */ /* 0x100fe20008000817 */
[----:B------:R-:W-:Y:S01]  /*a700*/  FFMA R35, R35, UR7, -R23 ;  /* 0x0000000723237c23 */ /* 0x000fe20008000817 */
[----:B------:R-:W-:Y:S01]  /*a710*/  FFMA R37, R37, UR7, -R7 ;  /* 0x0000000725257c23 */ /* 0x000fe20008000807 */
[----:B------:R-:W-:Y:S01]  /*a720*/  FFMA R39, R39, UR7, -R23 ;  /* 0x0000000727277c23 */ /* 0x000fe20008000817 */
[----:B------:R-:W-:Y:S01]  /*a730*/  FFMA R40, R40, UR7, -R7 ;  /* 0x0000000728287c23 */ /* 0x000fe20008000807 */
[----:B------:R-:W-:Y:S01]  /*a740*/  FFMA R38, R38, UR7, -R23 ;  /* 0x0000000726267c23 */ /* 0x000fe20008000817 */
[--C-:B------:R-:W-:Y:S01]  /*a750*/  FFMA R44, R44, UR7, -R7.reuse ;  /* 0x000000072c2c7c23 */ /* 0x100fe20008000807 */
[----:B------:R-:W-:Y:S01]  /*a760*/  @!P5 FMUL R24, R24, 0.5 ;  /* 0x3f0000001818d820 */ /* 0x000fe20000400000 */
[----:B------:R-:W-:Y:S01]  /*a770*/  FFMA R41, R41, UR7, -R7 ;  /* 0x0000000729297c23 */ /* 0x000fe20008000807 */
[----:B------:R-:W-:Y:S01]  /*a780*/  @!P4 FMUL R25, R25, 0.5 ;  /* 0x3f0000001919c820 */ /* 0x000fe20000400000 */
[--C-:B------:R-:W-:Y:S01]  /*a790*/  FFMA R43, R43, UR7, -R23.reuse ;  /* 0x000000072b2b7c23 */ /* 0x100fe20008000817 */
[----:B------:R1:W2:Y:S01]  /*a7a0*/  MUFU.EX2 R197, R24 ;  /* 0x0000001800c57308 */ /* 0x0002a20000000800 */
[----:B------:R-:W-:Y:S01]  /*a7b0*/  @!P6 FMUL R200, R200, 0.5 ;  /* 0x3f000000c8c8e820 */ /* 0x000fe20000400000 */
[----:B------:R-:W-:Y:S01]  /*a7c0*/  FFMA R42, R42, UR7, -R23 ;  /* 0x000000072a2a7c23 */ /* 0x000fe20008000817 */
[--C-:B------:R-:W-:Y:S01]  /*a7d0*/  FFMA R48, R48, UR7, -R7.reuse ;  /* 0x0000000730307c23 */ /* 0x100fe20008000807 */
[--C-:B------:R-:W-:Y:S01]  /*a7e0*/  FFMA R49, R49, UR7, -R7.reuse ;  /* 0x0000000731317c23 */ /* 0x100fe20008000807 */
[----:B------:R-:W-:Y:S01]  /*a7f0*/  FFMA R53, R53, UR7, -R7 ;  /* 0x0000000735357c23 */ /* 0x000fe20008000807 */
[--C-:B------:R-:W-:Y:S01]  /*a800*/  FFMA R50, R50, UR7, -R23.reuse ;  /* 0x0000000732327c23 */ /* 0x100fe20008000817 */
[--C-:B------:R-:W-:Y:S01]  /*a810*/  FFMA R54, R54, UR7, -R23.reuse ;  /* 0x0000000736367c23 */ /* 0x100fe20008000817 */
[----:B------:R3:W4:Y:S01]  /*a820*/  MUFU.EX2 R28, R25 ;  /* 0x00000019001c7308 */ /* 0x0007220000000800 */
[--C-:B-1----:R-:W-:Y:S01]  /*a830*/  FFMA R24, R30, UR7, -R23.reuse ;  /* 0x000000071e187c23 */ /* 0x102fe20008000817 */
[--C-:B------:R-:W-:Y:S01]  /*a840*/  FFMA R55, R55, UR7, -R23.reuse ;  /* 0x0000000737377c23 */ /* 0x100fe20008000817 */
[----:B------:R-:W-:Y:S01]  /*a850*/  FFMA R51, R51, UR7, -R23 ;  /* 0x0000000733337c23 */ /* 0x000fe20008000817 */
[--C-:B------:R-:W-:Y:S01]  /*a860*/  FFMA R57, R57, UR7, -R7.reuse ;  /* 0x0000000739397c23 */ /* 0x100fe20008000807 */
[--C-:B------:R-:W-:Y:S01]  /*a870*/  FFMA R60, R60, UR7, -R7.reuse ;  /* 0x000000073c3c7c23 */ /* 0x100fe20008000807 */
[----:B------:R-:W-:Y:S01]  /*a880*/  FFMA R56, R56, UR7, -R7 ;  /* 0x0000000738387c23 */ /* 0x000fe20008000807 */
[----:B------:R-:W-:Y:S01]  /*a890*/  FFMA R58, R58, UR7, -R23 ;  /* 0x000000073a3a7c23 */ /* 0x000fe20008000817 */
[----:B------:R-:W1:Y:S01]  /*a8a0*/  MUFU.EX2 R198, R200 ;  /* 0x000000c800c67308 */ /* 0x000e620000000800 */
[----:B--2---:R-:W-:Y:S01]  /*a8b0*/  @!P5 FMUL R197, R197, R197 ;  /* 0x000000c5c5c5d220 */ /* 0x004fe20000400000 */
[----:B------:R-:W-:Y:S01]  /*a8c0*/  FSETP.GEU.AND P5, PT, R201, -126, PT ;  /* 0xc2fc0000c900780b */ /* 0x000fe20003fae000 */
[----:B---3--:R-:W-:Y:S01]  /*a8d0*/  FFMA R25, R32, UR7, -R7 ;  /* 0x0000000720197c23 */ /* 0x008fe20008000807 */
[----:B------:R-:W-:Y:S01]  /*a8e0*/  FFMA R59, R59, UR7, -R23 ;  /* 0x000000073b3b7c23 */ /* 0x000fe20008000817 */
[----:B------:R-:W-:Y:S01]  /*a8f0*/  FFMA R61, R61, UR7, -R7 ;  /* 0x000000073d3d7c23 */ /* 0x000fe20008000807 */
[----:B------:R-:W-:Y:S01]  /*a900*/  FFMA R63, R63, UR7, -R23 ;  /* 0x000000073f3f7c23 */ /* 0x000fe20008000817 */
[----:B------:R-:W-:Y:S01]  /*a910*/  FFMA R64, R64, UR7, -R7 ;  /* 0x0000000740407c23 */ /* 0x000fe20008000807 */
[----:B------:R-:W-:Y:S01]  /*a920*/  FFMA R62, R62, UR7, -R23 ;  /* 0x000000073e3e7c23 */ /* 0x000fe20008000817 */
[----:B----4-:R-:W-:Y:S01]  /*a930*/  @!P4 FMUL R28, R28, R28 ;  /* 0x0000001c1c1cc220 */ /* 0x010fe20000400000 */
[----:B------:R-:W-:Y:S01]  /*a940*/  FSETP.GEU.AND P4, PT, R26, -126, PT ;  /* 0xc2fc00001a00780b */ /* 0x000fe20003f8e000 */
[--C-:B------:R-:W-:Y:S01]  /*a950*/  FFMA R68, R68, UR7, -R7.reuse ;  /* 0x0000000744447c23 */ /* 0x100fe20008000807 */
[--C-:B------:R-:W-:Y:S01]  /*a960*/  FFMA R69, R69, UR7, -R7.reuse ;  /* 0x0000000745457c23 */ /* 0x100fe20008000807 */
[----:B------:R-:W-:Y:S01]  /*a970*/  FFMA R65, R65, UR7, -R7 ;  /* 0x0000000741417c23 */ /* 0x000fe20008000807 */
[--C-:B------:R-:W-:Y:S01]  /*a980*/  FFMA R67, R67, UR7, -R23.reuse ;  /* 0x0000000743437c23 */ /* 0x100fe20008000817 */
[----:B------:R-:W-:Y:S01]  /*a990*/  @!P5 FMUL R201, R201, 0.5 ;  /* 0x3f000000c9c9d820 */ /* 0x000fe20000400000 */
[--C-:B------:R-:W-:Y:S01]  /*a9a0*/  FFMA R70, R70, UR7, -R23.reuse ;  /* 0x0000000746467c23 */ /* 0x100fe20008000817 */
[----:B-1----:R-:W-:Y:S01]  /*a9b0*/  @!P6 FMUL R198, R198, R198 ;  /* 0x000000c6c6c6e220 */ /* 0x002fe20000400000 */
[----:B------:R-:W-:Y:S01]  /*a9c0*/  FSETP.GEU.AND P6, PT, R27, -126, PT ;  /* 0xc2fc00001b00780b */ /* 0x000fe20003fce000 */
[----:B------:R-:W1:Y:S01]  /*a9d0*/  MUFU.EX2 R29, R201 ;  /* 0x000000c9001d7308 */ /* 0x000e620000000800 */
[----:B------:R-:W-:Y:S01]  /*a9e0*/  FFMA R66, R66, UR7, -R23 ;  /* 0x0000000742427c23 */ /* 0x000fe20008000817 */
[--C-:B------:R-:W-:Y:S01]  /*a9f0*/  FFMA R72, R72, UR7, -R7.reuse ;  /* 0x0000000748487c23 */ /* 0x100fe20008000807 */
[----:B------:R-:W-:Y:S01]  /*aa00*/  FFMA R73, R73, UR7, -R7 ;  /* 0x0000000749497c23 */ /* 0x000fe20008000807 */
[----:B------:R-:W-:Y:S01]  /*aa10*/  @!P4 FMUL R26, R26, 0.5 ;  /* 0x3f0000001a1ac820 */ /* 0x000fe20000400000 */
[----:B------:R-:W-:Y:S01]  /*aa20*/  FFMA R71, R71, UR7, -R23 ;  /* 0x0000000747477c23 */ /* 0x000fe20008000817 */
[----:B------:R-:W-:Y:S01]  /*aa30*/  FFMA R77, R77, UR7, -R7 ;  /* 0x000000074d4d7c23 */ /* 0x000fe20008000807 */
[----:B------:R-:W-:Y:S01]  /*aa40*/  FFMA R74, R74, UR7, -R23 ;  /* 0x000000074a4a7c23 */ /* 0x000fe20008000817 */
[----:B------:R2:W3:Y:S01]  /*aa50*/  MUFU.EX2 R199, R26 ;  /* 0x0000001a00c77308 */ /* 0x0004e20000000800 */
[----:B------:R-:W-:Y:S01]  /*aa60*/  FFMA R76, R76, UR7, -R7 ;  /* 0x000000074c4c7c23 */ /* 0x000fe20008000807 */
[--C-:B------:R-:W-:Y:S01]  /*aa70*/  FFMA R78, R78, UR7, -R23.reuse ;  /* 0x000000074e4e7c23 */ /* 0x100fe20008000817 */
[--C-:B------:R-:W-:Y:S01]  /*aa80*/  FFMA R79, R79, UR7, -R23.reuse ;  /* 0x000000074f4f7c23 */ /* 0x100fe20008000817 */
[----:B------:R-:W-:Y:S01]  /*aa90*/  @!P6 FMUL R27, R27, 0.5 ;  /* 0x3f0000001b1be820 */ /* 0x000fe20000400000 */
[----:B------:R-:W-:Y:S01]  /*aaa0*/  FFMA R75, R75, UR7, -R23 ;  /* 0x000000074b4b7c23 */ /* 0x000fe20008000817 */
[--C-:B------:R-:W-:Y:S01]  /*aab0*/  FFMA R81, R81, UR7, -R7.reuse ;  /* 0x0000000751517c23 */ /* 0x100fe20008000807 */
[--C-:B------:R-:W-:Y:S01]  /*aac0*/  FFMA R84, R84, UR7, -R7.reuse ;  /* 0x0000000754547c23 */ /* 0x100fe20008000807 */
[----:B------:R-:W4:Y:S01]  /*aad0*/  MUFU.EX2 R200, R27 ;  /* 0x0000001b00c87308 */ /* 0x000f220000000800 */
[----:B-1----:R-:W-:Y:S01]  /*aae0*/  @!P5 FMUL R29, R29, R29 ;  /* 0x0000001d1d1dd220 */ /* 0x002fe20000400000 */
[----:B------:R-:W-:Y:S01]  /*aaf0*/  FSETP.GEU.AND P5, PT, R24, -126, PT ;  /* 0xc2fc00001800780b */ /* 0x000fe20003fae000 */
[--C-:B--2---:R-:W-:Y:S01]  /*ab00*/  FFMA R26, R33, UR7, -R7.reuse ;  /* 0x00000007211a7c23 */ /* 0x104fe20008000807 */
[----:B------:R-:W-:Y:S01]  /*ab10*/  FFMA R80, R80, UR7, -R7 ;  /* 0x0000000750507c23 */ /* 0x000fe20008000807 */
[--C-:B------:R-:W-:Y:S01]  /*ab20*/  FFMA R82, R82, UR7, -R23.reuse ;  /* 0x0000000752527c23 */ /* 0x100fe20008000817 */
[--C-:B------:R-:W-:Y:S01]  /*ab30*/  FFMA R83, R83, UR7, -R23.reuse ;  /* 0x0000000753537c23 */ /* 0x100fe20008000817 */
[----:B------:R-:W-:Y:S01]  /*ab40*/  FFMA R87, R87, UR7, -R23 ;  /* 0x0000000757577c23 */ /* 0x000fe20008000817 */
[--C-:B------:R-:W-:Y:S01]  /*ab50*/  FFMA R88, R88, UR7, -R7.reuse ;  /* 0x0000000758587c23 */ /* 0x100fe20008000807 */
[----:B---3--:R-:W-:Y:S01]  /*ab60*/  @!P4 FMUL R199, R199, R199 ;  /* 0x000000c7c7c7c220 */ /* 0x008fe20000400000 */
[----:B------:R-:W-:Y:S01]  /*ab70*/  FSETP.GEU.AND P4, PT, R31, -126, PT ;  /* 0xc2fc00001f00780b */ /* 0x000fe20003f8e000 */
[--C-:B------:R-:W-:Y:S01]  /*ab80*/  FFMA R92, R92, UR7, -R7.reuse ;  /* 0x000000075c5c7c23 */ /* 0x100fe20008000807 */
[--C-:B------:R-:W-:Y:S01]  /*ab90*/  FFMA R93, R93, UR7, -R7.reuse ;  /* 0x000000075d5d7c23 */ /* 0x100fe20008000807 */
[----:B------:R-:W-:Y:S01]  /*aba0*/  UIMAD UR6, UR6, 0xa00, UR40 ;  /* 0x00000a00060678a4 */ /* 0x000fe2000f8e0228 */
[----:B------:R-:W-:Y:S01]  /*abb0*/  FFMA R85, R85, UR7, -R7 ;  /* 0x0000000755557c23 */ /* 0x000fe20008000807 */
[----:B------:R-:W-:Y:S01]  /*abc0*/  @!P5 FMUL R24, R24, 0.5 ;  /* 0x3f0000001818d820 */ /* 0x000fe20000400000 */
[----:B------:R-:W-:Y:S01]  /*abd0*/  UMOV UR11, 0xc0000010 ;  /* 0xc0000010000b7882 */ /* 0x000fe20000000000 */
[----:B----4-:R-:W-:Y:S01]  /*abe0*/  @!P6 FMUL R200, R200, R200 ;  /* 0x000000c8c8c8e220 */ /* 0x010fe20000400000 */
[----:B------:R-:W-:Y:S01]  /*abf0*/  FSETP.GEU.AND P6, PT, R25, -126, PT ;  /* 0xc2fc00001900780b */ /* 0x000fe20003fce000 */
[----:B------:R1:W2:Y:S01]  /*ac00*/  MUFU.EX2 R201, R24 ;  /* 0x0000001800c97308 */ /* 0x0002a20000000800 */
[----:B------:R-:W-:Y:S01]  /*ac10*/  UMOV UR14, UR6 ;  /* 0x00000006000e7c82 */ /* 0x000fe20008000000 */
[----:B------:R-:W-:Y:S01]  /*ac20*/  UIADD3 UR8, UR6, 0x200, URZ ;  /* 0x0000020006087890 */ /* 0x000fe2000fffe03f */
[----:B------:R-:W-:Y:S01]  /*ac30*/  FFMA R86, R86, UR7, -R23 ;  /* 0x0000000756567c23 */ /* 0x000fe20008000817 */
[----:B------:R-:W-:Y:S01]  /*ac40*/  @!P4 FMUL R31, R31, 0.5 ;  /* 0x3f0000001f1fc820 */ /* 0x000fe20000400000 */
[----:B------:R-:W-:Y:S01]  /*ac50*/  UIADD3 UR10, UR6, 0x400, URZ ;  /* 0x00000400060a7890 */ /* 0x000fe2000fffe03f */
[--C-:B------:R-:W-:Y:S01]  /*ac60*/  FFMA R89, R89, UR7, -R7.reuse ;  /* 0x0000000759597c23 */ /* 0x100fe20008000807 */
[----:B------:R-:W-:Y:S01]  /*ac70*/  UIADD3 UR12, UR6, 0x600, URZ ;  /* 0x00000600060c7890 */ /* 0x000fe2000fffe03f */
[----:B------:R-:W3:Y:S01]  /*ac80*/  MUFU.EX2 R30, R31 ;  /* 0x0000001f001e7308 */ /* 0x000ee20000000800 */
[----:B-1----:R-:W-:Y:S01]  /*ac90*/  FFMA R24, R45, UR7, -R7 ;  /* 0x000000072d187c23 */ /* 0x002fe20008000807 */
[----:B------:R-:W-:Y:S01]  /*aca0*/  UMOV UR18, UR8 ;  /* 0x0000000800127c82 */ /* 0x000fe20008000000 */
[----:B------:R-:W-:Y:S01]  /*acb0*/  UIADD3 UR8, UR6, 0x20, URZ ;  /* 0x0000002006087890 */ /* 0x000fe2000fffe03f */
[----:B------:R-:W-:Y:S01]  /*acc0*/  @!P6 FMUL R25, R25, 0.5 ;  /* 0x3f0000001919e820 */ /* 0x000fe20000400000 */
[--C-:B------:R-:W-:Y:S01]  /*acd0*/  FFMA R90, R90, UR7, -R23.reuse ;  /* 0x000000075a5a7c23 */ /* 0x100fe20008000817 */
[----:B------:R-:W-:Y:S01]  /*ace0*/  FFMA R95, R95, UR7, -R23 ;  /* 0x000000075f5f7c23 */ /* 0x000fe20008000817 */
[--C-:B------:R-:W-:Y:S01]  /*acf0*/  FFMA R96, R96, UR7, -R7.reuse ;  /* 0x0000000760607c23 */ /* 0x100fe20008000807 */
[----:B------:R1:W4:Y:S01]  /*ad00*/  MUFU.EX2 R33, R25 ;  /* 0x0000001900217308 */ /* 0x0003220000000800 */
[----:B--2---:R-:W-:Y:S01]  /*ad10*/  @!P5 FMUL R201, R201, R201 ;  /* 0x000000c9c9c9d220 */ /* 0x004fe20000400000 */
[----:B------:R-:W-:Y:S01]  /*ad20*/  FSETP.GEU.AND P5, PT, R26, -126, PT ;  /* 0xc2fc00001a00780b */ /* 0x000fe20003fae000 */
[--C-:B------:R-:W-:Y:S01]  /*ad30*/  FFMA R97, R97, UR7, -R7.reuse ;  /* 0x0000000761617c23 */ /* 0x100fe20008000807 */
[--C-:B------:R-:W-:Y:S01]  /*ad40*/  FFMA R100, R100, UR7, -R7.reuse ;  /* 0x0000000764647c23 */ /* 0x100fe20008000807 */
[----:B------:R-:W-:Y:S01]  /*ad50*/  FFMA R101, R101, UR7, -R7 ;  /* 0x0000000765657c23 */ /* 0x000fe20008000807 */
[--C-:B------:R-:W-:Y:S01]  /*ad60*/  FFMA R98, R98, UR7, -R23.reuse ;  /* 0x0000000762627c23 */ /* 0x100fe20008000817 */
[--C-:B------:R-:W-:Y:S01]  /*ad70*/  FFMA R99, R99, UR7, -R23.reuse ;  /* 0x0000000763637c23 */ /* 0x100fe20008000817 */
[--C-:B------:R-:W-:Y:S01]  /*ad80*/  FFMA R102, R102, UR7, -R23.reuse ;  /* 0x0000000766667c23 */ /* 0x100fe20008000817 */
[----:B---3--:R-:W-:Y:S01]  /*ad90*/  @!P4 FMUL R30, R30, R30 ;  /* 0x0000001e1e1ec220 */ /* 0x008fe20000400000 */
[----:B------:R-:W-:Y:S01]  /*ada0*/  FSETP.GEU.AND P4, PT, R202, -126, PT ;  /* 0xc2fc0000ca00780b */ /* 0x000fe20003f8e000 */
[--C-:B-1----:R-:W-:Y:S01]  /*adb0*/  FFMA R25, R46, UR7, -R23.reuse ;  /* 0x000000072e197c23 */ /* 0x102fe20008000817 */
[----:B------:R-:W-:Y:S01]  /*adc0*/  FFMA R103, R103, UR7, -R23 ;  /* 0x0000000767677c23 */ /* 0x000fe20008000817 */
[----:B------:R-:W-:Y:S01]  /*add0*/  FFMA R104, R104, UR7, -R7 ;  /* 0x0000000768687c23 */ /* 0x000fe20008000807 */
[----:B------:R-:W-:Y:S01]  /*ade0*/  F2FP.BF16.F32.PACK_AB R27, R30, R201 ;  /* 0x000000c91e1b723e */ /* 0x000fe200000010ff */
[----:B------:R-:W-:Y:S01]  /*adf0*/  @!P5 FMUL R26, R26, 0.5 ;  /* 0x3f0000001a1ad820 */ /* 0x000fe20000400000 */
[----:B------:R-:W-:Y:S01]  /*ae00*/  FFMA R15, R196, R15, R197 ;  /* 0x0000000fc40f7223 */ /* 0x000fe200000000c5 */
[----:B----4-:R-:W-:Y:S01]  /*ae10*/  @!P6 FMUL R33, R33, R33 ;  /* 0x000000212121e220 */ /* 0x010fe20000400000 */
[----:B------:R-:W-:Y:S01]  /*ae20*/  FSETP.GEU.AND P6, PT, R37, -126, PT ;  /* 0xc2fc00002500780b */ /* 0x000fe20003fce000 */
[----:B------:R1:W2:Y:S01]  /*ae30*/  MUFU.EX2 R32, R26 ;  /* 0x0000001a00207308 */ /* 0x0002a20000000800 */
[----:B------:R-:W-:Y:S01]  /*ae40*/  FADD R15, R15, R28 ;  /* 0x0000001c0f0f7221 */ /* 0x000fe20000000000 */
[--C-:B------:R-:W-:Y:S01]  /*ae50*/  FFMA R107, R107, UR7, -R23.reuse ;  /* 0x000000076b6b7c23 */ /* 0x100fe20008000817 */
[----:B------:R-:W-:Y:S01]  /*ae60*/  FFMA R110, R110, UR7, -R23 ;  /* 0x000000076e6e7c23 */ /* 0x000fe20008000817 */
[----:B------:R-:W-:Y:S01]  /*ae70*/  @!P4 FMUL R202, R202, 0.5 ;  /* 0x3f000000cacac820 */ /* 0x000fe20000400000 */
[--C-:B------:R-:W-:Y:S01]  /*ae80*/  FFMA R113, R113, UR7, -R7.reuse ;  /* 0x0000000771717c23 */ /* 0x100fe20008000807 */
[----:B------:R-:W-:Y:S01]  /*ae90*/  FFMA R117, R117, UR7, -R7 ;  /* 0x0000000775757c23 */ /* 0x000fe20008000807 */
[--C-:B------:R-:W-:Y:S01]  /*aea0*/  FFMA R118, R118, UR7, -R23.reuse ;  /* 0x0000000776767c23 */ /* 0x100fe20008000817 */
[----:B------:R-:W3:Y:S01]  /*aeb0*/  MUFU.EX2 R36, R202 ;  /* 0x000000ca00247308 */ /* 0x000ee20000000800 */
[----:B-1----:R-:W-:Y:S01]  /*aec0*/  F2FP.BF16.F32.PACK_AB R26, R29, R198 ;  /* 0x000000c61d1a723e */ /* 0x002fe200000010ff */
[----:B------:R-:W-:Y:S01]  /*aed0*/  FADD R198, R15, R198 ;  /* 0x000000c60fc67221 */ /* 0x000fe20000000000 */
[--C-:B------:R-:W-:Y:S01]  /*aee0*/  FFMA R15, R111, UR7, -R23.reuse ;  /* 0x000000076f0f7c23 */ /* 0x100fe20008000817 */
[----:B------:R-:W-:Y:S01]  /*aef0*/  @!P6 FMUL R37, R37, 0.5 ;  /* 0x3f0000002525e820 */ /* 0x000fe20000400000 */
[----:B------:R-:W-:Y:S01]  /*af00*/  FFMA R131, R131, UR7, -R23 ;  /* 0x0000000783837c23 */ /* 0x000fe20008000817 */
[----:B------:R-:W-:Y:S01]  /*af10*/  FADD R198, R198, R29 ;  /* 0x0000001dc6c67221 */ /* 0x000fe20000000000 */
[----:B------:R-:W-:Y:S01]  /*af20*/  FFMA R29, R112, UR7, -R7 ;  /* 0x00000007701d7c23 */ /* 0x000fe20008000807 */
[----:B------:R-:W1:Y:S01]  /*af30*/  MUFU.EX2 R31, R37 ;  /* 0x00000025001f7308 */ /* 0x000e620000000800 */
[----:B--2---:R-:W-:Y:S01]  /*af40*/  @!P5 FMUL R32, R32, R32 ;  /* 0x000000202020d220 */ /* 0x004fe20000400000 */
[----:B------:R-:W-:Y:S01]  /*af50*/  FSETP.GEU.AND P5, PT, R34, -126, PT ;  /* 0xc2fc00002200780b */ /* 0x000fe20003fae000 */
[--C-:B------:R-:W-:Y:S01]  /*af60*/  FFMA R135, R135, UR7, -R23.reuse ;  /* 0x0000000787877c23 */ /* 0x100fe20008000817 */
[----:B------:R-:W-:Y:S01]  /*af70*/  FFMA R134, R134, UR7, -R23 ;  /* 0x0000000786867c23 */ /* 0x000fe20008000817 */
[--C-:B------:R-:W-:Y:S01]  /*af80*/  FFMA R136, R136, UR7, -R7.reuse ;  /* 0x0000000788887c23 */ /* 0x100fe20008000807 */
[--C-:B------:R-:W-:Y:S01]  /*af90*/  FFMA R137, R137, UR7, -R7.reuse ;  /* 0x0000000789897c23 */ /* 0x100fe20008000807 */
[--C-:B------:R-:W-:Y:S01]  /*afa0*/  FFMA R140, R140, UR7, -R7.reuse ;  /* 0x000000078c8c7c23 */ /* 0x100fe20008000807 */
[----:B------:R-:W-:Y:S01]  /*afb0*/  FFMA R141, R141, UR7, -R7 ;  /* 0x000000078d8d7c23 */ /* 0x000fe20008000807 */
[----:B---3--:R-:W-:Y:S01]  /*afc0*/  @!P4 FMUL R36, R36, R36 ;  /* 0x000000242424c220 */ /* 0x008fe20000400000 */
[----:B------:R-:W-:Y:S01]  /*afd0*/  FSETP.GEU.AND P4, PT, R35, -126, PT ;  /* 0xc2fc00002300780b */ /* 0x000fe20003f8e000 */
[--C-:B------:R-:W-:Y:S01]  /*afe0*/  FFMA R138, R138, UR7, -R23.reuse ;  /* 0x000000078a8a7c23 */ /* 0x100fe20008000817 */
[--C-:B------:R-:W-:Y:S01]  /*aff0*/  FFMA R139, R139, UR7, -R23.reuse ;  /* 0x000000078b8b7c23 */ /* 0x100fe20008000817 */
[--C-:B------:R-:W-:Y:S01]  /*b000*/  FFMA R143, R143, UR7, -R23.reuse ;  /* 0x000000078f8f7c23 */ /* 0x100fe20008000817 */
[----:B------:R-:W-:Y:S01]  /*b010*/  FFMA R142, R142, UR7, -R23 ;  /* 0x000000078e8e7c23 */ /* 0x000fe20008000817 */
[----:B------:R-:W-:Y:S01]  /*b020*/  @!P5 FMUL R34, R34, 0.5 ;  /* 0x3f0000002222d820 */ /* 0x000fe20000400000 */
[--C-:B------:R-:W-:Y:S01]  /*b030*/  FFMA R144, R144, UR7, -R7.reuse ;  /* 0x0000000790907c23 */ /* 0x100fe20008000807 */
[----:B-1----:R-:W-:Y:S01]  /*b040*/  @!P6 FMUL R31, R31, R31 ;  /* 0x0000001f1f1fe220 */ /* 0x002fe20000400000 */
[----:B------:R-:W-:Y:S01]  /*b050*/  FSETP.GEU.AND P6, PT, R38, -126, PT ;  /* 0xc2fc00002600780b */ /* 0x000fe20003fce000 */
[----:B------:R-:W1:Y:S01]  /*b060*/  MUFU.EX2 R202, R34 ;  /* 0x0000002200ca7308 */ /* 0x000e620000000800 */
[--C-:B------:R-:W-:Y:S01]  /*b070*/  FFMA R145, R145, UR7, -R7.reuse ;  /* 0x0000000791917c23 */ /* 0x100fe20008000807 */
[----:B------:R-:W-:Y:S01]  /*b080*/  FFMA R149, R149, UR7, -R7 ;  /* 0x0000000795957c23 */ /* 0x000fe20008000807 */
[--C-:B------:R-:W-:Y:S01]  /*b090*/  FFMA R146, R146, UR7, -R23.reuse ;  /* 0x0000000792927c23 */ /* 0x100fe20008000817 */
[----:B------:R-:W-:Y:S01]  /*b0a0*/  @!P4 FMUL R35, R35, 0.5 ;  /* 0x3f0000002323c820 */ /* 0x000fe20000400000 */
[--C-:B------:R-:W-:Y:S01]  /*b0b0*/  FFMA R147, R147, UR7, -R23.reuse ;  /* 0x0000000793937c23 */ /* 0x100fe20008000817 */
[----:B------:R-:W-:Y:S01]  /*b0c0*/  FFMA R150, R150, UR7, -R23 ;  /* 0x0000000796967c23 */ /* 0x000fe20008000817 */
[----:B------:R-:W-:Y:S01]  /*b0d0*/  VIADD R17, R17, 0x1 ;  /* 0x0000000111117836 */ /* 0x000fe20000000000 */
[----:B------:R-:W2:Y:S04]  /*b0e0*/  MUFU.EX2 R203, R35 ;  /* 0x0000002300cb7308 */ /* 0x000ea80000000800 */
[----:B------:R-:W-:-:S04]  /*b0f0*/  @!P6 FMUL R38, R38, 0.5 ;  /* 0x3f0000002626e820 */ /* 0x000fc80000400000 */
[----:B------:R-:W3:Y:S01]  /*b100*/  MUFU.EX2 R204, R38 ;  /* 0x0000002600cc7308 */ /* 0x000ee20000000800 */
[----:B-1----:R-:W-:Y:S01]  /*b110*/  @!P5 FMUL R202, R202, R202 ;  /* 0x000000cacacad220 */ /* 0x002fe20000400000 */
[----:B------:R-:W-:Y:S01]  /*b120*/  FSETP.GEU.AND P5, PT, R39, -126, PT ;  /* 0xc2fc00002700780b */ /* 0x000fe20003fae000 */
[----:B--2---:R-:W-:Y:S01]  /*b130*/  @!P4 FMUL R203, R203, R203 ;  /* 0x000000cbcbcbc220 */ /* 0x004fe20000400000 */
[----:B------:R-:W-:-:S11]  /*b140*/  FSETP.GEU.AND P4, PT, R40, -126, PT ;  /* 0xc2fc00002800780b */ /* 0x000fd60003f8e000 */
[----:B------:R-:W-:Y:S01]  /*b150*/  @!P5 FMUL R39, R39, 0.5 ;  /* 0x3f0000002727d820 */ /* 0x000fe20000400000 */
[----:B---3--:R-:W-:Y:S01]  /*b160*/  @!P6 FMUL R204, R204, R204 ;  /* 0x000000cccccce220 */ /* 0x008fe20000400000 */
[----:B------:R-:W-:Y:S02]  /*b170*/  FSETP.GEU.AND P6, PT, R41, -126, PT ;  /* 0xc2fc00002900780b */ /* 0x000fe40003fce000 */
[----:B------:R-:W1:Y:S01]  /*b180*/  MUFU.EX2 R35, R39 ;  /* 0x0000002700237308 */ /* 0x000e620000000800 */
[----:B------:R-:W-:-:S07]  /*b190*/  @!P4 FMUL R40, R40, 0.5 ;  /* 0x3f0000002828c820 */ /* 0x000fce0000400000 */
[----:B------:R-:W2:Y:S03]  /*b1a0*/  MUFU.EX2 R37, R40 ;  /* 0x0000002800257308 */ /* 0x000ea60000000800 */
[----:B------:R-:W-:-:S05]  /*b1b0*/  @!P6 FMUL R41, R41, 0.5 ;  /* 0x3f0000002929e820 */ /* 0x000fca0000400000 */
        /* <DEDUP_REMOVED lines=10> */
[----:B------:R2:W3:Y:S03]  /*b260*/  MUFU.EX2 R34, R24 ;  /* 0x0000001800227308 */ /* 0x0004e60000000800 */
[----:B------:R-:W-:-:S05]  /*b270*/  @!P6 FMUL R42, R42, 0.5 ;  /* 0x3f0000002a2ae820 */ /* 0x000fca0000400000 */
[----:B------:R-:W4:Y:S01]  /*b280*/  MUFU.EX2 R45, R42 ;  /* 0x0000002a002d7308 */ /* 0x000f220000000800 */
[----:B-1----:R-:W-:Y:S01]  /*b290*/  @!P5 FMUL R39, R39, R39 ;  /* 0x000000272727d220 */ /* 0x002fe20000400000 */
[----:B------:R-:W-:Y:S01]  /*b2a0*/  FSETP.GEU.AND P5, PT, R43, -126, PT ;  /* 0xc2fc00002b00780b */ /* 0x000fe20003fae000 */
[----:B--2---:R-:W-:Y:S01]  /*b2b0*/  FFMA R24, R47, UR7, -R23 ;  /* 0x000000072f187c23 */ /* 0x004fe20008000817 */
[----:B---3--:R-:W-:Y:S01]  /*b2c0*/  @!P4 FMUL R34, R34, R34 ;  /* 0x000000222222c220 */ /* 0x008fe20000400000 */
[----:B------:R-:W-:-:S10]  /*b2d0*/  FSETP.GEU.AND P4, PT, R25, -126, PT ;  /* 0xc2fc00001900780b */ /* 0x000fd40003f8e000 */
[----:B------:R-:W-:Y:S01]  /*b2e0*/  @!P5 FMUL R43, R43, 0.5 ;  /* 0x3f0000002b2bd820 */ /* 0x000fe20000400000 */
[----:B----4-:R-:W-:Y:S01]  /*b2f0*/  @!P6 FMUL R45, R45, R45 ;  /* 0x0000002d2d2de220 */ /* 0x010fe20000400000 */
[----:B------:R-:W-:Y:S02]  /*b300*/  FSETP.GEU.AND P6, PT, R24, -126, PT ;  /* 0xc2fc00001800780b */ /* 0x000fe40003fce000 */
[----:B------:R-:W1:Y:S01]  /*b310*/  MUFU.EX2 R46, R43 ;  /* 0x0000002b002e7308 */ /* 0x000e620000000800 */
[----:B------:R-:W-:-:S07]  /*b320*/  @!P4 FMUL R25, R25, 0.5 ;  /* 0x3f0000001919c820 */ /* 0x000fce0000400000 */
[----:B------:R2:W3:Y:S03]  /*b330*/  MUFU.EX2 R40, R25 ;  /* 0x0000001900287308 */ /* 0x0004e60000000800 */
[----:B------:R-:W-:-:S05]  /*b340*/  @!P6 FMUL R24, R24, 0.5 ;  /* 0x3f0000001818e820 */ /* 0x000fca0000400000 */
[----:B------:R4:W5:Y:S01]  /*b350*/  MUFU.EX2 R43, R24 ;  /* 0x00000018002b7308 */ /* 0x0009620000000800 */
[----:B-1----:R-:W-:Y:S01]  /*b360*/  @!P5 FMUL R46, R46, R46 ;  /* 0x0000002e2e2ed220 */ /* 0x002fe20000400000 */
[----:B------:R-:W-:Y:S01]  /*b370*/  FSETP.GEU.AND P5, PT, R48, -126, PT ;  /* 0xc2fc00003000780b */ /* 0x000fe20003fae000 */
[----:B--2---:R-:W-:Y:S01]  /*b380*/  FFMA R25, R52, UR7, -R7 ;  /* 0x0000000734197c23 */ /* 0x004fe20008000807 */
[----:B---3--:R-:W-:Y:S01]  /*b390*/  @!P4 FMUL R40, R40, R40 ;  /* 0x000000282828c220 */ /* 0x008fe20000400000 */
[----:B------:R-:W-:Y:S01]  /*b3a0*/  FSETP.GEU.AND P4, PT, R49, -126, PT ;  /* 0xc2fc00003100780b */ /* 0x000fe20003f8e000 */
[----:B----4-:R-:W-:-:S09]  /*b3b0*/  FFMA R24, R91, UR7, -R23 ;  /* 0x000000075b187c23 */ /* 0x010fd20008000817 */
[----:B------:R-:W-:Y:S01]  /*b3c0*/  @!P5 FMUL R48, R48, 0.5 ;  /* 0x3f0000003030d820 */ /* 0x000fe20000400000 */
[----:B-----5:R-:W-:Y:S01]  /*b3d0*/  @!P6 FMUL R43, R43, R43 ;  /* 0x0000002b2b2be220 */ /* 0x020fe20000400000 */
[----:B------:R-:W-:Y:S02]  /*b3e0*/  FSETP.GEU.AND P6, PT, R25, -126, PT ;  /* 0xc2fc00001900780b */ /* 0x000fe40003fce000 */
[----:B------:R-:W1:Y:S01]  /*b3f0*/  MUFU.EX2 R44, R48 ;  /* 0x00000030002c7308 */ /* 0x000e620000000800 */
[----:B------:R-:W-:-:S07]  /*b400*/  @!P4 FMUL R49, R49, 0.5 ;  /* 0x3f0000003131c820 */ /* 0x000fce0000400000 */
[----:B------:R-:W2:Y:S03]  /*b410*/  MUFU.EX2 R47, R49 ;  /* 0x00000031002f7308 */ /* 0x000ea60000000800 */
[----:B------:R-:W-:-:S05]  /*b420*/  @!P6 FMUL R25, R25, 0.5 ;  /* 0x3f0000001919e820 */ /* 0x000fca0000400000 */
[----:B------:R3:W4:Y:S01]  /*b430*/  MUFU.EX2 R42, R25 ;  /* 0x00000019002a7308 */ /* 0x0007220000000800 */
[----:B-1----:R-:W-:Y:S01]  /*b440*/  @!P5 FMUL R44, R44, R44 ;  /* 0x0000002c2c2cd220 */ /* 0x002fe20000400000 */
[----:B------:R-:W-:Y:S01]  /*b450*/  FSETP.GEU.AND P5, PT, R53, -126, PT ;  /* 0xc2fc00003500780b */ /* 0x000fe20003fae000 */
[----:B--2---:R-:W-:Y:S01]  /*b460*/  @!P4 FMUL R47, R47, R47 ;  /* 0x0000002f2f2fc220 */ /* 0x004fe20000400000 */
[----:B------:R-:W-:Y:S01]  /*b470*/  FSETP.GEU.AND P4, PT, R50, -126, PT ;  /* 0xc2fc00003200780b */ /* 0x000fe20003f8e000 */
[----:B---3--:R-:W-:-:S10]  /*b480*/  FFMA R25, R94, UR7, -R23 ;  /* 0x000000075e197c23 */ /* 0x008fd40008000817 */
[----:B------:R-:W-:Y:S01]  /*b490*/  @!P5 FMUL R53, R53, 0.5 ;  /* 0x3f0000003535d820 */ /* 0x000fe20000400000 */
[----:B----4-:R-:W-:Y:S01]  /*b4a0*/  @!P6 FMUL R42, R42, R42 ;  /* 0x0000002a2a2ae220 */ /* 0x010fe20000400000 */
        /* <DEDUP_REMOVED lines=170> */
[----:B------:R1:W2:Y:S01]  /*bf50*/  MUFU.EX2 R91, R24 ;  /* 0x00000018005b7308 */ /* 0x0002a20000000800 */
[----:B------:R-:W-:-:S07]  /*bf60*/  @!P4 FMUL R25, R25, 0.5 ;  /* 0x3f0000001919c820 */ /* 0x000fce0000400000 */
[----:B------:R3:W4:Y:S01]  /*bf70*/  MUFU.EX2 R94, R25 ;  /* 0x00000019005e7308 */ /* 0x0007220000000800 */
[----:B-1----:R-:W-:Y:S02]  /*bf80*/  F2FP.BF16.F32.PACK_AB R24, R28, R197 ;  /* 0x000000c51c18723e */ /* 0x002fe400000010ff */
[----:B------:R-:W-:-:S05]  /*bf90*/  @!P6 FMUL R95, R95, 0.5 ;  /* 0x3f0000005f5fe820 */ /* 0x000fca0000400000 */
[----:B------:R-:W1:Y:S01]  /*bfa0*/  MUFU.EX2 R87, R95 ;  /* 0x0000005f00577308 */ /* 0x000e620000000800 */
[----:B---3--:R-:W-:Y:S01]  /*bfb0*/  F2FP.BF16.F32.PACK_AB R25, R200, R199 ;  /* 0x000000c7c819723e */ /* 0x008fe200000010ff */
[----:B--2---:R-:W-:Y:S01]  /*bfc0*/  @!P5 FMUL R91, R91, R91 ;  /* 0x0000005b5b5bd220 */ /* 0x004fe20000400000 */
[----:B------:R-:W-:Y:S01]  /*bfd0*/  FSETP.GEU.AND P5, PT, R96, -126, PT ;  /* 0xc2fc00006000780b */ /* 0x000fe20003fae000 */
[----:B------:R-:W-:Y:S01]  /*bfe0*/  FFMA R199, R192, R13, R199 ;  /* 0x0000000dc0c77223 */ /* 0x000fe200000000c7 */
[----:B------:R-:W-:-:S03]  /*bff0*/  WARPGROUP.ARRIVE ;  /* 0x00000000000079c5 */ /* 0x000fc60000000000 */
[----:B------:R-:W-:Y:S01]  /*c000*/  FADD R200, R199, R200 ;  /* 0x000000c8c7c87221 */ /* 0x000fe20000000000 */
[----:B----4-:R-:W-:Y:S01]  /*c010*/  @!P4 FMUL R94, R94, R94 ;  /* 0x0000005e5e5ec220 */ /* 0x010fe20000400000 */
[----:B------:R-:W-:Y:S01]  /*c020*/  FSETP.GEU.AND P4, PT, R97, -126, PT ;  /* 0xc2fc00006100780b */ /* 0x000fe20003f8e000 */
[----:B------:R-:W-:Y:S01]  /*c030*/  HGMMA.64x16x16.F32.BF16 R184, R24, gdesc[UR12].tnspB, R184, gsb0 ;  /* 0x4020000c18b87df0 */ /* 0x000fe200080018b8 */
[----:B------:R-:W-:Y:S01]  /*c040*/  UIADD3 UR14, UR6, 0x800, URZ ;  /* 0x00000800060e7890 */ /* 0x000fe2000fffe03f */
[----:B------:R-:W-:Y:S01]  /*c050*/  FADD R201, R200, R201 ;  /* 0x000000c9c8c97221 */ /* 0x000fe20000000000 */
[----:B------:R-:W-:Y:S02]  /*c060*/  UMOV UR15, 0xc0000010 ;  /* 0xc0000010000f7882 */ /* 0x000fe40000000000 */
[----:B------:R-:W-:Y:S01]  /*c070*/  @!P5 FMUL R96, R96, 0.5 ;  /* 0x3f0000006060d820 */ /* 0x000fe20000400000 */
[----:B-1----:R-:W-:Y:S01]  /*c080*/  @!P6 FMUL R87, R87, R87 ;  /* 0x000000575757e220 */ /* 0x002fe20000400000 */
[----:B------:R-:W-:Y:S01]  /*c090*/  FSETP.GEU.AND P6, PT, R100, -126, PT ;  /* 0xc2fc00006400780b */ /* 0x000fe20003fce000 */
[----:B------:R-:W-:Y:S01]  /*c0a0*/  FADD R201, R201, R30 ;  /* 0x0000001ec9c97221 */ /* 0x000fe20000000000 */
[----:B------:R-:W1:Y:S01]  /*c0b0*/  MUFU.EX2 R86, R96 ;  /* 0x0000006000567308 */ /* 0x000e620000000800 */
[----:B------:R-:W-:-:S02]  /*c0c0*/  FFMA R30, R116, UR7, -R7 ;  /* 0x00000007741e7c23 */ /* 0x000fc40008000807 */
[----:B------:R-:W-:-:S05]  /*c0d0*/  @!P4 FMUL R97, R97, 0.5 ;  /* 0x3f0000006161c820 */ /* 0x000fca0000400000 */
        /* <DEDUP_REMOVED lines=10> */
[----:B------:R-:W-:Y:S02]  /*c180*/  WARPGROUP.DEPBAR.LE gsb0, 0x0 ;  /* 0x00008000000079c5 */ /* 0x000fe40000010000 */
[----:B------:R-:W-:Y:S01]  /*c190*/  WARPGROUP.ARRIVE ;  /* 0x00000000000079c5 */ /* 0x000fe20000000000 */
[----:B------:R-:W1:Y:S01]  /*c1a0*/  MUFU.EX2 R84, R101 ;  /* 0x0000006500547308 */ /* 0x000e620000000800 */
[----:B-----5:R-:W-:Y:S01]  /*c1b0*/  @!P6 FMUL R95, R95, R95 ;  /* 0x0000005f5f5fe220 */ /* 0x020fe20000400000 */
[C---:B------:R-:W-:Y:S01]  /*c1c0*/  FSETP.GEU.AND P6, PT, R99.reuse, -126, PT ;  /* 0xc2fc00006300780b */ /* 0x040fe20003fce000 */
[----:B------:R-:W-:Y:S02]  /*c1d0*/  @!P4 FMUL R98, R98, 0.5 ;  /* 0x3f0000006262c820 */ /* 0x000fe40000400000 */
[----:B------:R-:W-:Y:S01]  /*c1e0*/  HGMMA.64x16x16.F32.BF16 R176, R24, gdesc[UR16].tnspB, R176, gsb0 ;  /* 0x4020001018b07df0 */ /* 0x000fe200080018b0 */
[----:B------:R-:W-:Y:S01]  /*c1f0*/  UMOV UR18, UR8 ;  /* 0x0000000800127c82 */ /* 0x000fe20008000000 */
[----:B------:R-:W-:Y:S01]  /*c200*/  UMOV UR19, 0xc0000010 ;  /* 0xc000001000137882 */ /* 0x000fe20000000000 */
[----:B------:R-:W-:Y:S01]  /*c210*/  UIADD3 UR8, UR6, 0x820, URZ ;  /* 0x0000082006087890 */ /* 0x000fe2000fffe03f */
[----:B------:R2:W3:Y:S06]  /*c220*/  MUFU.EX2 R96, R98 ;  /* 0x0000006200607308 */ /* 0x0004ec0000000800 */
[----:B------:R-:W-:Y:S01]  /*c230*/  @!P6 FMUL R99, R99, 0.5 ;  /* 0x3f0000006363e820 */ /* 0x000fe20000400000 */
[----:B-1----:R-:W-:Y:S01]  /*c240*/  @!P5 FMUL R84, R84, R84 ;  /* 0x000000545454d220 */ /* 0x002fe20000400000 */
[----:B------:R-:W-:-:S02]  /*c250*/  FSETP.GEU.AND P5, PT, R102, -126, PT ;  /* 0xc2fc00006600780b */ /* 0x000fc40003fae000 */
[----:B------:R-:W1:Y:S01]  /*c260*/  MUFU.EX2 R101, R99 ;  /* 0x0000006300657308 */ /* 0x000e620000000800 */
[----:B--2---:R-:W-:Y:S01]  /*c270*/  FFMA R98, R105, UR7, -R7 ;  /* 0x0000000769627c23 */ /* 0x004fe20008000807 */
[----:B---3--:R-:W-:Y:S01]  /*c280*/  @!P4 FMUL R96, R96, R96 ;  /* 0x000000606060c220 */ /* 0x008fe20000400000 */
[----:B------:R-:W-:-:S08]  /*c290*/  FSETP.GEU.AND P4, PT, R103, -126, PT ;  /* 0xc2fc00006700780b */ /* 0x000fd00003f8e000 */
[----:B------:R-:W-:-:S04]  /*c2a0*/  @!P5 FMUL R102, R102, 0.5 ;  /* 0x3f0000006666d820 */ /* 0x000fc80000400000 */
[----:B------:R-:W2:Y:S01]  /*c2b0*/  MUFU.EX2 R92, R102 ;  /* 0x00000066005c7308 */ /* 0x000ea20000000800 */
[----:B-1----:R-:W-:Y:S01]  /*c2c0*/  @!P6 FMUL R101, R101, R101 ;  /* 0x000000656565e220 */ /* 0x002fe20000400000 */
[----:B------:R-:W-:Y:S01]  /*c2d0*/  FSETP.GEU.AND P6, PT, R104, -126, PT ;  /* 0xc2fc00006800780b */ /* 0x000fe20003fce000 */
[----:B------:R-:W-:-:S05]  /*c2e0*/  @!P4 FMUL R103, R103, 0.5 ;  /* 0x3f0000006767c820 */ /* 0x000fca0000400000 */
[----:B------:R-:W1:Y:S01]  /*c2f0*/  MUFU.EX2 R93, R103 ;  /* 0x00000067005d7308 */ /* 0x000e620000000800 */
[----:B------:R-:W-:Y:S02]  /*c300*/  WARPGROUP.DEPBAR.LE gsb0, 0x0 ;  /* 0x00008000000079c5 */ /* 0x000fe40000010000 */
[----:B------:R-:W-:-:S04]  /*c310*/  WARPGROUP.ARRIVE ;  /* 0x00000000000079c5 */ /* 0x000fc80000000000 */
[----:B------:R-:W-:Y:S01]  /*c320*/  @!P6 FMUL R104, R104, 0.5 ;  /* 0x3f0000006868e820 */ /* 0x000fe20000400000 */
[----:B--2---:R-:W-:Y:S01]  /*c330*/  @!P5 FMUL R92, R92, R92 ;  /* 0x0000005c5c5cd220 */ /* 0x004fe20000400000 */
[----:B------:R-:W-:Y:S02]  /*c340*/  FSETP.GEU.AND P5, PT, R98, -126, PT ;  /* 0xc2fc00006200780b */ /* 0x000fe40003fae000 */
[----:B------:R-:W2:Y:S01]  /*c350*/  MUFU.EX2 R99, R104 ;  /* 0x0000006800637308 */ /* 0x000ea20000000800 */
[----:B------:R-:W-:Y:S01]  /*c360*/  HGMMA.64x16x16.F32.BF16 R168, R24, gdesc[UR8].tnspB, R168, gsb0 ;  /* 0x4020000818a87df0 */ /* 0x000fe200080018a8 */
[----:B------:R-:W-:Y:S01]  /*c370*/  UMOV UR10, UR12 ;  /* 0x0000000c000a7c82 */ /* 0x000fe20008000000 */
[----:B------:R-:W-:Y:S01]  /*c380*/  UMOV UR11, 0xc0000010 ;  /* 0xc0000010000b7882 */ /* 0x000fe20000000000 */
[----:B------:R-:W-:Y:S01]  /*c390*/  UIADD3 UR12, UR6, 0x420, URZ ;  /* 0x00000420060c7890 */ /* 0x000fe2000fffe03f */
[----:B-1----:R-:W-:Y:S01]  /*c3a0*/  @!P4 FMUL R93, R93, R93 ;  /* 0x0000005d5d5dc220 */ /* 0x002fe20000400000 */
[----:B------:R-:W-:-:S05]  /*c3b0*/  FSETP.GEU.AND P4, PT, R90, -126, PT ;  /* 0xc2fc00005a00780b */ /* 0x000fca0003f8e000 */
[----:B------:R-:W-:Y:S01]  /*c3c0*/  @!P5 FMUL R98, R98, 0.5 ;  /* 0x3f0000006262d820 */ /* 0x000fe20000400000 */
[----:B--2---:R-:W-:-:S05]  /*c3d0*/  @!P6 FMUL R99, R99, R99 ;  /* 0x000000636363e220 */ /* 0x004fca0000400000 */
[----:B------:R-:W1:Y:S01]  /*c3e0*/  MUFU.EX2 R98, R98 ;  /* 0x0000006200627308 */ /* 0x000e620000000800 */
[----:B------:R-:W-:Y:S01]  /*c3f0*/  FSETP.GEU.AND P6, PT, R97, -126, PT ;  /* 0xc2fc00006100780b */ /* 0x000fe20003fce000 */
[----:B------:R-:W-:-:S06]  /*c400*/  @!P4 FMUL R90, R90, 0.5 ;  /* 0x3f0000005a5ac820 */ /* 0x000fcc0000400000 */
[----:B------:R-:W2:Y:S06]  /*c410*/  MUFU.EX2 R90, R90 ;  /* 0x0000005a005a7308 */ /* 0x000eac0000000800 */
[----:B------:R-:W-:Y:S01]  /*c420*/  @!P6 FMUL R97, R97, 0.5 ;  /* 0x3f0000006161e820 */ /* 0x000fe20000400000 */
[----:B-1----:R-:W-:Y:S01]  /*c430*/  @!P5 FMUL R98, R98, R98 ;  /* 0x000000626262d220 */ /* 0x002fe20000400000 */
[----:B------:R-:W-:-:S04]  /*c440*/  FSETP.GEU.AND P5, PT, R100, -126, PT ;  /* 0xc2fc00006400780b */ /* 0x000fc80003fae000 */
[----:B------:R-:W1:Y:S01]  /*c450*/  MUFU.EX2 R97, R97 ;  /* 0x0000006100617308 */ /* 0x000e620000000800 */
[----:B------:R-:W-:Y:S02]  /*c460*/  WARPGROUP.DEPBAR.LE gsb0, 0x0 ;  /* 0x00008000000079c5 */ /* 0x000fe40000010000 */
[----:B------:R-:W-:Y:S01]  /*c470*/  WARPGROUP.ARRIVE ;  /* 0x00000000000079c5 */ /* 0x000fe20000000000 */
[----:B--2---:R-:W-:Y:S01]  /*c480*/  @!P4 FMUL R90, R90, R90 ;  /* 0x0000005a5a5ac220 */ /* 0x004fe20000400000 */
[----:B------:R-:W-:-:S04]  /*c490*/  FSETP.GEU.AND P4, PT, R107, -126, PT ;  /* 0xc2fc00006b00780b */ /* 0x000fc80003f8e000 */
[----:B------:R-:W-:Y:S01]  /*c4a0*/  @!P5 FMUL R100, R100, 0.5 ;  /* 0x3f0000006464d820 */ /* 0x000fe20000400000 */
[----:B------:R-:W-:Y:S01]  /*c4b0*/  HGMMA.64x16x16.F32.BF16 R160, R24, gdesc[UR8].tnspB, R160, gsb0 ;  /* 0x4020000818a07df0 */ /* 0x000fe200080018a0 */
[----:B------:R-:W-:Y:S01]  /*c4c0*/  UIADD3 UR10, UR6, 0x220, URZ ;  /* 0x00000220060a7890 */ /* 0x000fe2000fffe03f */
[----:B------:R-:W-:-:S03]  /*c4d0*/  UMOV UR11, 0xc0000010 ;  /* 0xc0000010000b7882 */ /* 0x000fc60000000000 */
[----:B------:R-:W2:Y:S01]  /*c4e0*/  MUFU.EX2 R100, R100 ;  /* 0x0000006400647308 */ /* 0x000ea20000000800 */
[----:B-1----:R-:W-:Y:S01]  /*c4f0*/  @!P6 FMUL R97, R97, R97 ;  /* 0x000000616161e220 */ /* 0x002fe20000400000 */
[----:B------:R-:W-:Y:S01]  /*c500*/  FSETP.GEU.AND P6, PT, R110, -126, PT ;  /* 0xc2fc00006e00780b */ /* 0x000fe20003fce000 */
[----:B------:R-:W-:-:S05]  /*c510*/  @!P4 FMUL R107, R107, 0.5 ;  /* 0x3f0000006b6bc820 */ /* 0x000fca0000400000 */
[----:B------:R-:W1:Y:S07]  /*c520*/  MUFU.EX2 R13, R107 ;  /* 0x0000006b000d7308 */ /* 0x000e6e0000000800 */
[----:B------:R-:W-:Y:S01]  /*c530*/  @!P6 FMUL R110, R110, 0.5 ;  /* 0x3f0000006e6ee820 */ /* 0x000fe20000400000 */
[----:B--2---:R-:W-:Y:S01]  /*c540*/  @!P5 FMUL R100, R100, R100 ;  /* 0x000000646464d220 */ /* 0x004fe20000400000 */
[----:B------:R-:W-:Y:S02]  /*c550*/  FSETP.GEU.AND P5, PT, R15, -126, PT ;  /* 0xc2fc00000f00780b */ /* 0x000fe40003fae000 */
[----:B------:R-:W2:Y:S01]  /*c560*/  MUFU.EX2 R28, R110 ;  /* 0x0000006e001c7308 */ /* 0x000ea20000000800 */
[----:B-1----:R-:W-:Y:S01]  /*c570*/  @!P4 FMUL R13, R13, R13 ;  /* 0x0000000d0d0dc220 */ /* 0x002fe20000400000 */
[----:B------:R-:W-:-:S09]  /*c580*/  FSETP.GEU.AND P4, PT, R29, -126, PT ;  /* 0xc2fc00001d00780b */ /* 0x000fd20003f8e000 */
[----:B------:R-:W-:Y:S01]  /*c590*/  @!P5 FMUL R15, R15, 0.5 ;  /* 0x3f0000000f0fd820 */ /* 0x000fe20000400000 */
[----:B--2---:R-:W-:-:S05]  /*c5a0*/  @!P6 FMUL R28, R28, R28 ;  /* 0x0000001c1c1ce220 */ /* 0x004fca0000400000 */
[----:B------:R-:W1:Y:S01]  /*c5b0*/  MUFU.EX2 R15, R15 ;  /* 0x0000000f000f7308 */ /* 0x000e620000000800 */
[----:B------:R-:W-:Y:S02]  /*c5c0*/  WARPGROUP.DEPBAR.LE gsb0, 0x0 ;  /* 0x00008000000079c5 */ /* 0x000fe40000010000 */
[----:B------:R-:W-:Y:S01]  /*c5d0*/  WARPGROUP.ARRIVE ;  /* 0x00000000000079c5 */ /* 0x000fe20000000000 */
[----:B------:R-:W-:Y:S01]  /*c5e0*/  FSETP.GEU.AND P6, PT, R113, -126, PT ;  /* 0xc2fc00007100780b */ /* 0x000fe20003fce000 */
[----:B------:R-:W-:-:S04]  /*c5f0*/  @!P4 FMUL R29, R29, 0.5 ;  /* 0x3f0000001d1dc820 */ /* 0x000fc80000400000 */
[----:B------:R-:W-:Y:S01]  /*c600*/  HGMMA.64x16x16.F32.BF16 R152, R24, gdesc[UR12].tnspB, R152, gsb0 ;  /* 0x4020000c18987df0 */ /* 0x000fe20008001898 */
[----:B------:R-:W-:Y:S01]  /*c610*/  UIADD3 UR14, UR6, 0x620, URZ ;  /* 0x00000620060e7890 */ /* 0x000fe2000fffe03f */
[----:B------:R-:W2:Y:S01]  /*c620*/  MUFU.EX2 R29, R29 ;  /* 0x0000001d001d7308 */ /* 0x000ea20000000800 */
[----:B------:R-:W-:Y:S01]  /*c630*/  UMOV UR15, 0xc0000010 ;  /* 0xc0000010000f7882 */ /* 0x000fe20000000000 */
[----:B-1----:R-:W-:-:S04]  /*c640*/  @!P5 FMUL R15, R15, R15 ;  /* 0x0000000f0f0fd220 */ /* 0x002fc80000400000 */
[----:B------:R-:W-:Y:S01]  /*c650*/  @!P6 FMUL R113, R113, 0.5 ;  /* 0x3f0000007171e820 */ /* 0x000fe20000400000 */
[----:B------:R-:W-:Y:S01]  /*c660*/  FSETP.GEU.AND P5, PT, R30, -126, PT ;  /* 0xc2fc00001e00780b */ /* 0x000fe20003fae000 */
[----:B--2---:R-:W-:Y:S01]  /*c670*/  @!P4 FMUL R29, R29, R29 ;  /* 0x0000001d1d1dc220 */ /* 0x004fe20000400000 */
[----:B------:R-:W-:-:S11]  /*c680*/  FSETP.GEU.AND P4, PT, R117, -126, PT ;  /* 0xc2fc00007500780b */ /* 0x000fd60003f8e000 */
[----:B------:R-:W-:-:S06]  /*c690*/  @!P5 FMUL R30, R30, 0.5 ;  /* 0x3f0000001e1ed820 */ /* 0x000fcc0000400000 */
[----:B------:R-:W1:Y:S01]  /*c6a0*/  MUFU.EX2 R30, R30 ;  /* 0x0000001e001e7308 */ /* 0x000e620000000800 */
[----:B------:R-:W-:Y:S01]  /*c6b0*/  @!P4 FMUL R117, R117, 0.5 ;  /* 0x3f0000007575c820 */ /* 0x000fe20000400000 */
[----:B------:R-:W-:Y:S02]  /*c6c0*/  WARPGROUP.DEPBAR.LE gsb0, 0x0 ;  /* 0x00008000000079c5 */ /* 0x000fe40000010000 */
[----:B------:R-:W-:Y:S01]  /*c6d0*/  F2FP.BF16.F32.PACK_AB R24, R32, R33 ;  /* 0x000000212018723e */ /* 0x000fe200000010ff */
[----:B------:R-:W-:Y:S01]  /*c6e0*/  FADD R33, R198, R33 ;  /* 0x00000021c6217221 */ /* 0x000fe20000000000 */
[----:B------:R-:W-:Y:S01]  /*c6f0*/  F2FP.BF16.F32.PACK_AB R26, R31, R36 ;  /* 0x000000241f1a723e */ /* 0x000fe200000010ff */
[----:B-1----:R-:W-:Y:S01]  /*c700*/  @!P5 FMUL R30, R30, R30 ;  /* 0x0000001e1e1ed220 */ /* 0x002fe20000400000 */
[----:B------:R-:W-:Y:S01]  /*c710*/  F2FP.BF16.F32.PACK_AB R25, R203, R202 ;  /* 0x000000cacb19723e */ /* 0x000fe200000010ff */
[----:B------:R-:W-:Y:S01]  /*c720*/  FADD R33, R33, R32 ;  /* 0x0000002021217221 */ /* 0x000fe20000000000 */
[----:B------:R-:W-:Y:S01]  /*c730*/  F2FP.BF16.F32.PACK_AB R27, R35, R204 ;  /* 0x000000cc231b723e */ /* 0x000fe200000010ff */
[----:B------:R-:W1:Y:S01]  /*c740*/  MUFU.EX2 R32, R113 ;  /* 0x0000007100207308 */ /* 0x000e620000000800 */
[----:B------:R-:W-:Y:S01]  /*c750*/  FADD R202, R201, R202 ;  /* 0x000000cac9ca7221 */ /* 0x000fe20000000000 */
[----:B------:R-:W-:Y:S01]  /*c760*/  FADD R36, R33, R36 ;  /* 0x0000002421247221 */ /* 0x000fe20000000000 */
[----:B------:R-:W-:Y:S01]  /*c770*/  WARPGROUP.ARRIVE ;  /* 0x00000000000079c5 */ /* 0x000fe20000000000 */
[----:B------:R-:W-:Y:S01]  /*c780*/  FFMA R33, R114, UR7, -R23 ;  /* 0x0000000772217c23 */ /* 0x000fe20008000817 */
[----:B------:R-:W-:Y:S01]  /*c790*/  FADD R203, R202, R203 ;  /* 0x000000cbcacb7221 */ /* 0x000fe20000000000 */
[----:B------:R-:W-:-:S02]  /*c7a0*/  FADD R36, R36, R31 ;  /* 0x0000001f24247221 */ /* 0x000fc40000000000 */
[----:B------:R-:W2:Y:S01]  /*c7b0*/  MUFU.EX2 R31, R117 ;  /* 0x00000075001f7308 */ /* 0x000ea20000000800 */
[----:B------:R-:W-:Y:S01]  /*c7c0*/  HGMMA.64x16x16.F32.BF16 R184, R24, gdesc[UR16].tnspB, R184, gsb0 ;  /* 0x4020001018b87df0 */ /* 0x000fe200080018b8 */
[----:B------:R-:W-:Y:S01]  /*c7d0*/  UMOV UR19, 0xc0000010 ;  /* 0xc000001000137882 */ /* 0x000fe20000000000 */
[----:B------:R-:W-:-:S04]  /*c7e0*/  FADD R204, R203, R204 ;  /* 0x000000cccbcc7221 */ /* 0x000fc80000000000 */
[----:B------:R-:W-:Y:S01]  /*c7f0*/  FADD R204, R204, R35 ;  /* 0x00000023cccc7221 */ /* 0x000fe20000000000 */
[----:B------:R-:W-:Y:S01]  /*c800*/  FFMA R35, R120, UR7, -R7 ;  /* 0x0000000778237c23 */ /* 0x000fe20008000807 */
[----:B-1----:R-:W-:Y:S01]  /*c810*/  @!P6 FMUL R32, R32, R32 ;  /* 0x000000202020e220 */ /* 0x002fe20000400000 */
[----:B------:R-:W-:Y:S01]  /*c820*/  FSETP.GEU.AND P6, PT, R33, -126, PT ;  /* 0xc2fc00002100780b */ /* 0x000fe20003fce000 */
[----:B--2---:R-:W-:Y:S01]  /*c830*/  @!P4 FMUL R31, R31, R31 ;  /* 0x0000001f1f1fc220 */ /* 0x004fe20000400000 */
[----:B------:R-:W-:-:S11]  /*c840*/  FSETP.GEU.AND P4, PT, R118, -126, PT ;  /* 0xc2fc00007600780b */ /* 0x000fd60003f8e000 */
[----:B------:R-:W-:-:S06]  /*c850*/  @!P6 FMUL R33, R33, 0.5 ;  /* 0x3f0000002121e820 */ /* 0x000fcc0000400000 */
[----:B------:R-:W1:Y:S01]  /*c860*/  MUFU.EX2 R33, R33 ;  /* 0x0000002100217308 */ /* 0x000e620000000800 */
[----:B------:R-:W-:Y:S01]  /*c870*/  @!P4 FMUL R118, R118, 0.5 ;  /* 0x3f0000007676c820 */ /* 0x000fe20000400000 */
[----:B------:R-:W-:Y:S02]  /*c880*/  WARPGROUP.DEPBAR.LE gsb0, 0x0 ;  /* 0x00008000000079c5 */ /* 0x000fe40000010000 */
[----:B------:R-:W-:Y:S01]  /*c890*/  WARPGROUP.ARRIVE ;  /* 0x00000000000079c5 */ /* 0x000fe20000000000 */
[----:B-1----:R-:W-:-:S05]  /*c8a0*/  @!P6 FMUL R33, R33, R33 ;  /* 0x000000212121e220 */ /* 0x002fca0000400000 */
        /* <DEDUP_REMOVED lines=9> */
[----:B------:R-:W-:-:S07]  /*c940*/  UIADD3 UR8, UR6, 0x40, URZ ;  /* 0x0000004006087890 */ /* 0x000fce000fffe03f */
[----:B------:R-:W-:Y:S01]  /*c950*/  UMOV UR18, UR8 ;  /* 0x0000000800127c82 */ /* 0x000fe20008000000 */
        /* <DEDUP_REMOVED lines=12> */
[----:B------:R-:W-:Y:S01]  /*ca20*/  F2FP.BF16.F32.PACK_AB R24, R38, R37 ;  /* 0x000000252618723e */ /* 0x000fe200000010ff */
[----:B------:R-:W-:Y:S01]  /*ca30*/  FADD R37, R36, R37 ;  /* 0x0000002524257221 */ /* 0x000fe20000000000 */
[----:B------:R-:W-:Y:S01]  /*ca40*/  F2FP.BF16.F32.PACK_AB R26, R34, R39 ;  /* 0x00000027221a723e */ /* 0x000fe200000010ff */
[--C-:B------:R-:W-:Y:S01]  /*ca50*/  FFMA R36, R115, UR7, -R23.reuse ;  /* 0x0000000773247c23 */ /* 0x100fe20008000817 */
[----:B------:R-:W-:Y:S01]  /*ca60*/  F2FP.BF16.F32.PACK_AB R25, R46, R45 ;  /* 0x0000002d2e19723e */ /* 0x000fe200000010ff */
[----:B------:R-:W-:Y:S01]  /*ca70*/  FADD R38, R37, R38 ;  /* 0x0000002625267221 */ /* 0x000fe20000000000 */
[----:B------:R-:W-:Y:S01]  /*ca80*/  F2FP.BF16.F32.PACK_AB R27, R43, R40 ;  /* 0x000000282b1b723e */ /* 0x000fe200000010ff */
[----:B------:R-:W-:Y:S01]  /*ca90*/  FFMA R37, R119, UR7, -R23 ;  /* 0x0000000777257c23 */ /* 0x000fe20008000817 */
[----:B------:R-:W-:Y:S01]  /*caa0*/  FSETP.GEU.AND P5, PT, R36, -126, PT ;  /* 0xc2fc00002400780b */ /* 0x000fe20003fae000 */
[----:B------:R-:W-:Y:S01]  /*cab0*/  FADD R39, R38, R39 ;  /* 0x0000002726277221 */ /* 0x000fe20000000000 */
[----:B------:R-:W-:Y:S01]  /*cac0*/  WARPGROUP.ARRIVE ;  /* 0x00000000000079c5 */ /* 0x000fe20000000000 */
[----:B------:R-:W-:Y:S01]  /*cad0*/  FFMA R38, R121, UR7, -R7 ;  /* 0x0000000779267c23 */ /* 0x000fe20008000807 */
[----:B------:R-:W-:Y:S01]  /*cae0*/  FSETP.GEU.AND P6, PT, R37, -126, PT ;  /* 0xc2fc00002500780b */ /* 0x000fe20003fce000 */
[----:B------:R-:W-:Y:S01]  /*caf0*/  FADD R39, R39, R34 ;  /* 0x0000002227277221 */ /* 0x000fe20000000000 */
[----:B------:R-:W-:Y:S01]  /*cb00*/  FADD R45, R204, R45 ;  /* 0x0000002dcc2d7221 */ /* 0x000fe20000000000 */
[----:B------:R-:W1:Y:S01]  /*cb10*/  MUFU.EX2 R34, R118 ;  /* 0x0000007600227308 */ /* 0x000e620000000800 */
[----:B------:R-:W-:Y:S01]  /*cb20*/  HGMMA.64x16x16.F32.BF16 R184, R24, gdesc[UR16].tnspB, R184, gsb0 ;  /* 0x4020001018b87df0 */ /* 0x000fe200080018b8 */
[----:B------:R-:W-:Y:S01]  /*cb30*/  UMOV UR19, 0xc0000010 ;  /* 0xc000001000137882 */ /* 0x000fe20000000000 */
[----:B------:R-:W-:Y:S01]  /*cb40*/  FADD R45, R45, R46 ;  /* 0x0000002e2d2d7221 */ /* 0x000fe20000000000 */
[----:B------:R-:W-:-:S02]  /*cb50*/  FFMA R46, R128, UR7, -R7 ;  /* 0x00000007802e7c23 */ /* 0x000fc40008000807 */
[----:B------:R-:W-:Y:S01]  /*cb60*/  @!P5 FMUL R36, R36, 0.5 ;  /* 0x3f0000002424d820 */ /* 0x000fe20000400000 */
[----:B------:R-:W-:Y:S01]  /*cb70*/  FADD R40, R45, R40 ;  /* 0x000000282d287221 */ /* 0x000fe20000000000 */
[----:B------:R-:W-:Y:S02]  /*cb80*/  FFMA R45, R129, UR7, -R7 ;  /* 0x00000007812d7c23 */ /* 0x000fe40008000807 */
[----:B------:R-:W-:Y:S01]  /*cb90*/  @!P6 FMUL R37, R37, 0.5 ;  /* 0x3f0000002525e820 */ /* 0x000fe20000400000 */
[----:B------:R-:W-:Y:S01]  /*cba0*/  FADD R43, R40, R43 ;  /* 0x0000002b282b7221 */ /* 0x000fe20000000000 */
[----:B------:R-:W2:Y:S01]  /*cbb0*/  MUFU.EX2 R36, R36 ;  /* 0x0000002400247308 */ /* 0x000ea20000000800 */
[----:B------:R-:W-:Y:S01]  /*cbc0*/  FFMA R40, R124, UR7, -R7 ;  /* 0x000000077c287c23 */ /* 0x000fe20008000807 */
[----:B-1----:R-:W-:Y:S01]  /*cbd0*/  @!P4 FMUL R34, R34, R34 ;  /* 0x000000222222c220 */ /* 0x002fe20000400000 */
[----:B------:R-:W-:-:S05]  /*cbe0*/  FSETP.GEU.AND P4, PT, R38, -126, PT ;  /* 0xc2fc00002600780b */ /* 0x000fca0003f8e000 */
[----:B------:R-:W1:Y:S01]  /*cbf0*/  MUFU.EX2 R37, R37 ;  /* 0x0000002500257308 */ /* 0x000e620000000800 */
[----:B--2---:R-:W-:Y:S01]  /*cc00*/  @!P5 FMUL R36, R36, R36 ;  /* 0x000000242424d220 */ /* 0x004fe20000400000 */
[----:B------:R-:W-:-:S06]  /*cc10*/  FSETP.GEU.AND P5, PT, R35, -126, PT ;  /* 0xc2fc00002300780b */ /* 0x000fcc0003fae000 */
[----:B------:R-:W-:Y:S01]  /*cc20*/  @!P4 FMUL R38, R38, 0.5 ;  /* 0x3f0000002626c820 */ /* 0x000fe20000400000 */
[----:B-1----:R-:W-:-:S05]  /*cc30*/  @!P6 FMUL R37, R37, R37 ;  /* 0x000000252525e220 */ /* 0x002fca0000400000 */
[----:B------:R-:W1:Y:S01]  /*cc40*/  MUFU.EX2 R38, R38 ;  /* 0x0000002600267308 */ /* 0x000e620000000800 */
[----:B------:R-:W-:Y:S01]  /*cc50*/  FSETP.GEU.AND P6, PT, R40, -126, PT ;  /* 0xc2fc00002800780b */ /* 0x000fe20003fce000 */
[----:B------:R-:W-:Y:S02]  /*cc60*/  WARPGROUP.DEPBAR.LE gsb0, 0x0 ;  /* 0x00008000000079c5 */ /* 0x000fe40000010000 */
[----:B------:R-:W-:Y:S01]  /*cc70*/  WARPGROUP.ARRIVE ;  /* 0x00000000000079c5 */ /* 0x000fe20000000000 */
[----:B------:R-:W-:-:S05]  /*cc80*/  @!P5 FMUL R35, R35, 0.5 ;  /* 0x3f0000002323d820 */ /* 0x000fca0000400000 */
[----:B------:R-:W-:Y:S01]  /*cc90*/  HGMMA.64x16x16.F32.BF16 R176, R24, gdesc[UR8].tnspB, R176, gsb0 ;  /* 0x4020000818b07df0 */ /* 0x000fe200080018b0 */
[----:B------:R-:W-:Y:S01]  /*cca0*/  UMOV UR10, UR12 ;  /* 0x0000000c000a7c82 */ /* 0x000fe20008000000 */
[----:B------:R-:W-:Y:S01]  /*ccb0*/  UMOV UR11, 0xc0000010 ;  /* 0xc0000010000b7882 */ /* 0x000fe20000000000 */
[----:B------:R-:W-:Y:S01]  /*ccc0*/  UIADD3 UR12, UR6, 0x460, URZ ;  /* 0x00000460060c7890 */ /* 0x000fe2000fffe03f */
[----:B------:R-:W2:Y:S01]  /*ccd0*/  MUFU.EX2 R35, R35 ;  /* 0x0000002300237308 */ /* 0x000ea20000000800 */
[----:B-1----:R-:W-:Y:S01]  /*cce0*/  @!P4 FMUL R38, R38, R38 ;  /* 0x000000262626c220 */ /* 0x002fe20000400000 */
[----:B------:R-:W-:-:S06]  /*ccf0*/  @!P6 FMUL R40, R40, 0.5 ;  /* 0x3f0000002828e820 */ /* 0x000fcc0000400000 */
[----:B------:R-:W1:Y:S01]  /*cd00*/  MUFU.EX2 R40, R40 ;  /* 0x0000002800287308 */ /* 0x000e620000000800 */
[----:B--2---:R-:W-:Y:S01]  /*cd10*/  @!P5 FMUL R35, R35, R35 ;  /* 0x000000232323d220 */ /* 0x004fe20000400000 */
[----:B-1----:R-:W-:Y:S01]  /*cd20*/  @!P6 FMUL R40, R40, R40 ;  /* 0x000000282828e220 */ /* 0x002fe20000400000 */
        /* <DEDUP_REMOVED lines=22> */
[----:B------:R-:W-:Y:S01]  /*ce90*/  FFMA R39, R125, UR7, -R7 ;  /* 0x000000077d277c23 */ /* 0x000fe20008000807 */
[----:B------:R-:W-:Y:S01]  /*cea0*/  F2FP.BF16.F32.PACK_AB R25, R205, R52 ;  /* 0x00000034cd19723e */ /* 0x000fe200000010ff */
[----:B------:R-:W-:Y:S01]  /*ceb0*/  FADD R47, R44, R47 ;  /* 0x0000002f2c2f7221 */ /* 0x000fe20000000000 */
[----:B------:R-:W-:Y:S01]  /*cec0*/  F2FP.BF16.F32.PACK_AB R27, R50, R49 ;  /* 0x00000031321b723e */ /* 0x000fe200000010ff */
[----:B------:R-:W-:Y:S01]  /*ced0*/  FADD R52, R43, R52 ;  /* 0x000000342b347221 */ /* 0x000fe20000000000 */
[----:B------:R-:W-:Y:S01]  /*cee0*/  FSETP.GEU.AND P5, PT, R39, -126, PT ;  /* 0xc2fc00002700780b */ /* 0x000fe20003fae000 */
[----:B------:R-:W-:Y:S01]  /*cef0*/  FADD R42, R47, R42 ;  /* 0x0000002a2f2a7221 */ /* 0x000fe20000000000 */
[----:B------:R-:W-:Y:S01]  /*cf00*/  WARPGROUP.ARRIVE ;  /* 0x00000000000079c5 */ /* 0x000fe20000000000 */
[--C-:B------:R-:W-:Y:S01]  /*cf10*/  FFMA R44, R123, UR7, -R23.reuse ;  /* 0x000000077b2c7c23 */ /* 0x100fe20008000817 */
[----:B------:R-:W-:Y:S01]  /*cf20*/  FFMA R43, R127, UR7, -R23 ;  /* 0x000000077f2b7c23 */ /* 0x000fe20008000817 */
[----:B------:R-:W-:Y:S01]  /*cf30*/  FADD R42, R42, R41 ;  /* 0x000000292a2a7221 */ /* 0x000fe20000000000 */
[----:B------:R-:W-:Y:S01]  /*cf40*/  FFMA R41, R122, UR7, -R23 ;  /* 0x000000077a297c23 */ /* 0x000fe20008000817 */
[----:B------:R-:W-:Y:S01]  /*cf50*/  FADD R52, R52, R205 ;  /* 0x000000cd34347221 */ /* 0x000fe20000000000 */
[----:B------:R-:W-:Y:S01]  /*cf60*/  HGMMA.64x16x16.F32.BF16 R184, R24, gdesc[UR16].tnspB, R184, gsb0 ;  /* 0x4020001018b87df0 */ /* 0x000fe200080018b8 */
[----:B------:R-:W-:Y:S01]  /*cf70*/  UMOV UR19, 0xc0000010 ;  /* 0xc000001000137882 */ /* 0x000fe20000000000 */
[----:B------:R-:W-:Y:S01]  /*cf80*/  FSETP.GEU.AND P6, PT, R44, -126, PT ;  /* 0xc2fc00002c00780b */ /* 0x000fe20003fce000 */
[----:B------:R-:W-:Y:S01]  /*cf90*/  FADD R49, R52, R49 ;  /* 0x0000003134317221 */ /* 0x000fe20000000000 */
[----:B------:R-:W-:Y:S01]  /*cfa0*/  FSETP.GEU.AND P4, PT, R41, -126, PT ;  /* 0xc2fc00002900780b */ /* 0x000fe20003f8e000 */
[----:B------:R-:W-:Y:S01]  /*cfb0*/  @!P5 FMUL R39, R39, 0.5 ;  /* 0x3f0000002727d820 */ /* 0x000fe20000400000 */
[----:B------:R-:W-:Y:S01]  /*cfc0*/  FFMA R47, R132, UR7, -R7 ;  /* 0x00000007842f7c23 */ /* 0x000fe20008000807 */
[----:B------:R-:W-:-:S04]  /*cfd0*/  FADD R49, R49, R50 ;  /* 0x0000003231317221 */ /* 0x000fc80000000000 */
[----:B------:R-:W1:Y:S04]  /*cfe0*/  MUFU.EX2 R39, R39 ;  /* 0x0000002700277308 */ /* 0x000e680000000800 */
[----:B------:R-:W-:Y:S02]  /*cff0*/  @!P6 FMUL R44, R44, 0.5 ;  /* 0x3f0000002c2ce820 */ /* 0x000fe40000400000 */
[----:B------:R-:W-:-:S04]  /*d000*/  @!P4 FMUL R41, R41, 0.5 ;  /* 0x3f0000002929c820 */ /* 0x000fc80000400000 */
[----:B------:R-:W2:Y:S01]  /*d010*/  MUFU.EX2 R44, R44 ;  /* 0x0000002c002c7308 */ /* 0x000ea20000000800 */
[----:B-1----:R-:W-:-:S07]  /*d020*/  @!P5 FMUL R39, R39, R39 ;  /* 0x000000272727d220 */ /* 0x002fce0000400000 */
[----:B------:R-:W1:Y:S01]  /*d030*/  MUFU.EX2 R41, R41 ;  /* 0x0000002900297308 */ /* 0x000e620000000800 */
[----:B--2---:R-:W-:Y:S01]  /*d040*/  @!P6 FMUL R44, R44, R44 ;  /* 0x0000002c2c2ce220 */ /* 0x004fe20000400000 */
[----:B------:R-:W-:Y:S01]  /*d050*/  FSETP.GEU.AND P6, PT, R46, -126, PT ;  /* 0xc2fc00002e00780b */ /* 0x000fe20003fce000 */
[----:B------:R-:W-:Y:S02]  /*d060*/  WARPGROUP.DEPBAR.LE gsb0, 0x0 ;  /* 0x00008000000079c5 */ /* 0x000fe40000010000 */
[----:B------:R-:W-:Y:S01]  /*d070*/  WARPGROUP.ARRIVE ;  /* 0x00000000000079c5 */ /* 0x000fe20000000000 */
[----:B-1----:R-:W-:Y:S01]  /*d080*/  @!P4 FMUL R41, R41, R41 ;  /* 0x000000292929c220 */ /* 0x002fe20000400000 */
[----:B------:R-:W-:-:S04]  /*d090*/  FSETP.GEU.AND P4, PT, R43, -126, PT ;  /* 0xc2fc00002b00780b */ /* 0x000fc80003f8e000 */
[----:B------:R-:W-:Y:S01]  /*d0a0*/  HGMMA.64x16x16.F32.BF16 R176, R24, gdesc[UR8].tnspB, R176, gsb0 ;  /* 0x4020000818b07df0 */ /* 0x000fe200080018b0 */
[----:B------:R-:W-:Y:S01]  /*d0b0*/  UMOV UR10, UR12 ;  /* 0x0000000c000a7c82 */ /* 0x000fe20008000000 */
[----:B------:R-:W-:Y:S01]  /*d0c0*/  UMOV UR11, 0xc0000010 ;  /* 0xc0000010000b7882 */ /* 0x000fe20000000000 */
[----:B------:R-:W-:Y:S01]  /*d0d0*/  UIADD3 UR12, UR6, 0x480, URZ ;  /* 0x00000480060c7890 */ /* 0x000fe2000fffe03f */
[----:B------:R-:W-:-:S05]  /*d0e0*/  @!P6 FMUL R46, R46, 0.5 ;  /* 0x3f0000002e2ee820 */ /* 0x000fca0000400000 */
[----:B------:R-:W-:Y:S01]  /*d0f0*/  @!P4 FMUL R43, R43, 0.5 ;  /* 0x3f0000002b2bc820 */ /* 0x000fe20000400000 */
[----:B------:R-:W1:Y:S08]  /*d100*/  MUFU.EX2 R46, R46 ;  /* 0x0000002e002e7308 */ /* 0x000e700000000800 */
[----:B------:R-:W2:Y:S01]  /*d110*/  MUFU.EX2 R43, R43 ;  /* 0x0000002b002b7308 */ /* 0x000ea20000000800 */
[----:B-1----:R-:W-:Y:S01]  /*d120*/  @!P6 FMUL R46, R46, R46 ;  /* 0x0000002e2e2ee220 */ /* 0x002fe20000400000 */
[----:B--2---:R-:W-:Y:S01]  /*d130*/  @!P4 FMUL R43, R43, R43 ;  /* 0x0000002b2b2bc220 */ /* 0x004fe20000400000 */
[----:B------:R-:W-:Y:S01]  /*d140*/  FSETP.GEU.AND P4, PT, R47, -126, PT ;  /* 0xc2fc00002f00780b */ /* 0x000fe20003f8e000 */
[----:B------:R-:W-:-:S02]  /*d150*/  WARPGROUP.DEPBAR.LE gsb0, 0x0 ;  /* 0x00008000000079c5 */ /* 0x000fc40000010000 */
[----:B------:R-:W-:-:S06]  /*d160*/  WARPGROUP.ARRIVE ;  /* 0x00000000000079c5 */ /* 0x000fcc0000000000 */
[----:B------:R-:W-:Y:S01]  /*d170*/  HGMMA.64x16x16.F32.BF16 R168, R24, gdesc[UR8].tnspB, R168, gsb0 ;  /* 0x4020000818a87df0 */ /* 0x000fe200080018a8 */
[----:B------:R-:W-:Y:S01]  /*d180*/  UMOV UR10, UR8 ;  /* 0x00000008000a7c82 */ /* 0x000fe20008000000 */
[----:B------:R-:W-:Y:S01]  /*d190*/  UMOV UR11, 0xc0000010 ;  /* 0xc0000010000b7882 */ /* 0x000fe20000000000 */
[----:B------:R-:W-:Y:S01]  /*d1a0*/  UIADD3 UR8, UR6, 0x80, URZ ;  /* 0x0000008006087890 */ /* 0x000fe2000fffe03f */
[----:B------:R-:W-:-:S06]  /*d1b0*/  @!P4 FMUL R47, R47, 0.5 ;  /* 0x3f0000002f2fc820 */ /* 0x000fcc0000400000 */
[----:B------:R-:W-:Y:S01]  /*d1c0*/  UMOV UR18, UR8 ;  /* 0x0000000800127c82 */ /* 0x000fe20008000000 */
[----:B------:R-:W-:Y:S01]  /*d1d0*/  UIADD3 UR8, UR6, 0x880, URZ ;  /* 0x0000088006087890 */ /* 0x000fe2000fffe03f */
[----:B------:R-:W1:Y:S02]  /*d1e0*/  MUFU.EX2 R47, R47 ;  /* 0x0000002f002f7308 */ /* 0x000e640000000800 */
[----:B-1----:R-:W-:Y:S01]  /*d1f0*/  @!P4 FMUL R47, R47, R47 ;  /* 0x0000002f2f2fc220 */ /* 0x002fe20000400000 */
[----:B------:R-:W-:Y:S01]  /*d200*/  FSETP.GEU.AND P4, PT, R131, -126, PT ;  /* 0xc2fc00008300780b */ /* 0x000fe20003f8e000 */
[----:B------:R-:W-:Y:S02]  /*d210*/  WARPGROUP.DEPBAR.LE gsb0, 0x0 ;  /* 0x00008000000079c5 */ /* 0x000fe40000010000 */
[----:B------:R-:W-:-:S10]  /*d220*/  WARPGROUP.ARRIVE ;  /* 0x00000000000079c5 */ /* 0x000fd40000000000 */
[----:B------:R-:W-:Y:S01]  /*d230*/  @!P4 FMUL R131, R131, 0.5 ;  /* 0x3f0000008383c820 */ /* 0x000fe20000400000 */
[----:B------:R-:W-:Y:S01]  /*d240*/  HGMMA.64x16x16.F32.BF16 R160, R24, gdesc[UR12].tnspB, R160, gsb0 ;  /* 0x4020000c18a07df0 */ /* 0x000fe200080018a0 */
[----:B------:R-:W-:-:S04]  /*d250*/  UIADD3 UR14, UR6, 0x680, URZ ;  /* 0x00000680060e7890 */ /* 0x000fc8000fffe03f */
[----:B------:R-:W1:Y:S01]  /*d260*/  MUFU.EX2 R131, R131 ;  /* 0x0000008300837308 */ /* 0x000e620000000800 */
[----:B------:R-:W-:Y:S01]  /*d270*/  UMOV UR15, 0xc0000010 ;  /* 0xc0000010000f7882 */ /* 0x000fe20000000000 */
[----:B-1----:R-:W-:Y:S01]  /*d280*/  @!P4 FMUL R131, R131, R131 ;  /* 0x000000838383c220 */ /* 0x002fe20000400000 */
[----:B------:R-:W-:-:S13]  /*d290*/  FSETP.GEU.AND P4, PT, R136, -126, PT ;  /* 0xc2fc00008800780b */ /* 0x000fda0003f8e000 */
[----:B------:R-:W-:-:S06]  /*d2a0*/  @!P4 FMUL R136, R136, 0.5 ;  /* 0x3f0000008888c820 */ /* 0x000fcc0000400000 */
[----:B------:R-:W1:Y:S01]  /*d2b0*/  MUFU.EX2 R136, R136 ;  /* 0x0000008800887308 */ /* 0x000e620000000800 */
[----:B------:R-:W-:Y:S02]  /*d2c0*/  WARPGROUP.DEPBAR.LE gsb0, 0x0 ;  /* 0x00008000000079c5 */ /* 0x000fe40000010000 */
[----:B------:R-:W-:-:S06]  /*d2d0*/  WARPGROUP.ARRIVE ;  /* 0x00000000000079c5 */ /* 0x000fcc0000000000 */
[----:B------:R-:W-:Y:S01]  /*d2e0*/  HGMMA.64x16x16.F32.BF16 R152, R24, gdesc[UR8].tnspB, R152, gsb0 ;  /* 0x4020000818987df0 */ /* 0x000fe20008001898 */
[----:B------:R-:W-:Y:S01]  /*d2f0*/  UIADD3 UR10, UR6, 0x280, URZ ;  /* 0x00000280060a7890 */ /* 0x000fe2000fffe03f */
[----:B------:R-:W-:Y:S01]  /*d300*/  UMOV UR11, 0xc0000010 ;  /* 0xc0000010000b7882 */ /* 0x000fe20000000000 */
[----:B-1----:R-:W-:Y:S01]  /*d310*/  @!P4 FMUL R136, R136, R136 ;  /* 0x000000888888c220 */ /* 0x002fe20000400000 */
[----:B------:R-:W-:-:S13]  /*d320*/  FSETP.GEU.AND P4, PT, R141, -126, PT ;  /* 0xc2fc00008d00780b */ /* 0x000fda0003f8e000 */
[----:B------:R-:W-:-:S06]  /*d330*/  @!P4 FMUL R141, R141, 0.5 ;  /* 0x3f0000008d8dc820 */ /* 0x000fcc0000400000 */
[----:B------:R-:W1:Y:S01]  /*d340*/  MUFU.EX2 R141, R141 ;  /* 0x0000008d008d7308 */ /* 0x000e620000000800 */
        /* <DEDUP_REMOVED lines=8> */
[----:B------:R-:W-:Y:S01]  /*d3d0*/  FADD R206, R49, R206 ;  /* 0x000000ce31ce7221 */ /* 0x000fe20000000000 */
[----:B------:R-:W-:Y:S01]  /*d3e0*/  FSETP.GEU.AND P5, PT, R42, -126, PT ;  /* 0xc2fc00002a00780b */ /* 0x000fe20003fae000 */
[----:B------:R-:W-:Y:S01]  /*d3f0*/  FADD R48, R53, R48 ;  /* 0x0000003035307221 */ /* 0x000fe20000000000 */
[----:B------:R-:W-:Y:S01]  /*d400*/  WARPGROUP.ARRIVE ;  /* 0x00000000000079c5 */ /* 0x000fe20000000000 */
[----:B------:R-:W-:Y:S01]  /*d410*/  FFMA R49, R130, UR7, -R23 ;  /* 0x0000000782317c23 */ /* 0x000fe20008000817 */
[----:B-1----:R-:W-:Y:S01]  /*d420*/  @!P4 FMUL R141, R141, R141 ;  /* 0x0000008d8d8dc220 */ /* 0x002fe20000400000 */
[----:B------:R-:W-:Y:S01]  /*d430*/  FADD R51, R48, R51 ;  /* 0x0000003330337221 */ /* 0x000fe20000000000 */
[----:B------:R-:W-:Y:S01]  /*d440*/  FFMA R48, R133, UR7, -R7 ;  /* 0x0000000785307c23 */ /* 0x000fe20008000807 */
[----:B------:R-:W-:Y:S01]  /*d450*/  FSETP.GEU.AND P4, PT, R142, -126, PT ;  /* 0xc2fc00008e00780b */ /* 0x000fe20003f8e000 */
[----:B------:R-:W-:Y:S01]  /*d460*/  HGMMA.64x16x16.F32.BF16 R184, R24, gdesc[UR16].tnspB, R184, gsb0 ;  /* 0x4020001018b87df0 */ /* 0x000fe200080018b8 */
[----:B------:R-:W-:Y:S01]  /*d470*/  UMOV UR19, 0xc0000010 ;  /* 0xc000001000137882 */ /* 0x000fe20000000000 */
[----:B------:R-:W-:Y:S01]  /*d480*/  FADD R55, R206, R55 ;  /* 0x00000037ce377221 */ /* 0x000fe20000000000 */
[----:B------:R-:W-:Y:S01]  /*d490*/  FSETP.GEU.AND P6, PT, R48, -126, PT ;  /* 0xc2fc00003000780b */ /* 0x000fe20003fce000 */
[----:B------:R-:W-:Y:S01]  /*d4a0*/  FFMA R7, R148, UR7, -R7 ;  /* 0x0000000794077c23 */ /* 0x000fe20008000807 */
[----:B------:R-:W-:Y:S01]  /*d4b0*/  @!P5 FMUL R42, R42, 0.5 ;  /* 0x3f0000002a2ad820 */ /* 0x000fe20000400000 */
[----:B------:R-:W-:Y:S01]  /*d4c0*/  FADD R58, R55, R58 ;  /* 0x0000003a373a7221 */ /* 0x000fe20000000000 */
[----:B------:R-:W-:Y:S01]  /*d4d0*/  FFMA R23, R151, UR7, -R23 ;  /* 0x0000000797177c23 */ /* 0x000fe20008000817 */
[----:B------:R-:W-:-:S02]  /*d4e0*/  UMOV UR7, 0xc0000010 ;  /* 0xc000001000077882 */ /* 0x000fc40000000000 */
[----:B------:R-:W-:Y:S01]  /*d4f0*/  FADD R61, R58, R61 ;  /* 0x0000003d3a3d7221 */ /* 0x000fe20000000000 */
[----:B------:R-:W1:Y:S01]  /*d500*/  MUFU.EX2 R42, R42 ;  /* 0x0000002a002a7308 */ /* 0x000e620000000800 */
[----:B------:R-:W-:-:S04]  /*d510*/  @!P4 FMUL R142, R142, 0.5 ;  /* 0x3f0000008e8ec820 */ /* 0x000fc80000400000 */
[----:B------:R-:W-:-:S03]  /*d520*/  @!P6 FMUL R48, R48, 0.5 ;  /* 0x3f0000003030e820 */ /* 0x000fc60000400000 */
[----:B------:R-:W2:Y:S08]  /*d530*/  MUFU.EX2 R55, R142 ;  /* 0x0000008e00377308 */ /* 0x000eb00000000800 */
[----:B------:R-:W3:Y:S01]  /*d540*/  MUFU.EX2 R48, R48 ;  /* 0x0000003000307308 */ /* 0x000ee20000000800 */
[----:B-1----:R-:W-:Y:S01]  /*d550*/  @!P5 FMUL R42, R42, R42 ;  /* 0x0000002a2a2ad220 */ /* 0x002fe20000400000 */
[----:B------:R-:W-:Y:S01]  /*d560*/  FSETP.GEU.AND P5, PT, R45, -126, PT ;  /* 0xc2fc00002d00780b */ /* 0x000fe20003fae000 */
[----:B--2---:R-:W-:Y:S01]  /*d570*/  @!P4 FMUL R55, R55, R55 ;  /* 0x000000373737c220 */ /* 0x004fe20000400000 */
[----:B------:R-:W-:Y:S01]  /*d580*/  FSETP.GEU.AND P4, PT, R145, -126, PT ;  /* 0xc2fc00009100780b */ /* 0x000fe20003f8e000 */
[----:B------:R-:W-:-:S02]  /*d590*/  WARPGROUP.DEPBAR.LE gsb0, 0x0 ;  /* 0x00008000000079c5 */ /* 0x000fc40000010000 */
[----:B------:R-:W-:-:S08]  /*d5a0*/  WARPGROUP.ARRIVE ;  /* 0x00000000000079c5 */ /* 0x000fd00000000000 */
[----:B------:R-:W-:Y:S01]  /*d5b0*/  @!P5 FMUL R45, R45, 0.5 ;  /* 0x3f0000002d2dd820 */ /* 0x000fe20000400000 */
[----:B---3--:R-:W-:Y:S01]  /*d5c0*/  @!P6 FMUL R48, R48, R48 ;  /* 0x000000303030e220 */ /* 0x008fe20000400000 */
[----:B------:R-:W-:Y:S01]  /*d5d0*/  FSETP.GEU.AND P6, PT, R134, -126, PT ;  /* 0xc2fc00008600780b */ /* 0x000fe20003fce000 */
[----:B------:R-:W-:Y:S01]  /*d5e0*/  HGMMA.64x16x16.F32.BF16 R176, R24, gdesc[UR8].tnspB, R176, gsb0 ;  /* 0x4020000818b07df0 */ /* 0x000fe200080018b0 */
[----:B------:R-:W-:Y:S01]  /*d5f0*/  UMOV UR10, UR12 ;  /* 0x0000000c000a7c82 */ /* 0x000fe20008000000 */
[----:B------:R-:W-:Y:S01]  /*d600*/  UMOV UR11, 0xc0000010 ;  /* 0xc0000010000b7882 */ /* 0x000fe20000000000 */
[----:B------:R-:W-:Y:S01]  /*d610*/  UIADD3 UR12, UR6, 0x4a0, URZ ;  /* 0x000004a0060c7890 */ /* 0x000fe2000fffe03f */
[----:B------:R-:W1:Y:S01]  /*d620*/  MUFU.EX2 R45, R45 ;  /* 0x0000002d002d7308 */ /* 0x000e620000000800 */
[----:B------:R-:W-:-:S07]  /*d630*/  @!P4 FMUL R145, R145, 0.5 ;  /* 0x3f0000009191c820 */ /* 0x000fce0000400000 */
[----:B------:R-:W-:Y:S01]  /*d640*/  @!P6 FMUL R134, R134, 0.5 ;  /* 0x3f0000008686e820 */ /* 0x000fe20000400000 */
[----:B------:R-:W2:Y:S01]  /*d650*/  MUFU.EX2 R145, R145 ;  /* 0x0000009100917308 */ /* 0x000ea20000000800 */
[----:B-1----:R-:W-:Y:S01]  /*d660*/  @!P5 FMUL R45, R45, R45 ;  /* 0x0000002d2d2dd220 */ /* 0x002fe20000400000 */
[----:B------:R-:W-:Y:S01]  /*d670*/  FSETP.GEU.AND P5, PT, R49, -126, PT ;  /* 0xc2fc00003100780b */ /* 0x000fe20003fae000 */
[----:B--2---:R-:W-:Y:S01]  /*d680*/  @!P4 FMUL R145, R145, R145 ;  /* 0x000000919191c220 */ /* 0x004fe20000400000 */
[----:B------:R-:W-:-:S11]  /*d690*/  FSETP.GEU.AND P4, PT, R146, -126, PT ;  /* 0xc2fc00009200780b */ /* 0x000fd60003f8e000 */
[----:B------:R-:W-:-:S06]  /*d6a0*/  @!P5 FMUL R49, R49, 0.5 ;  /* 0x3f0000003131d820 */ /* 0x000fcc0000400000 */
[----:B------:R-:W1:Y:S01]  /*d6b0*/  MUFU.EX2 R49, R49 ;  /* 0x0000003100317308 */ /* 0x000e620000000800 */
[----:B------:R-:W-:Y:S02]  /*d6c0*/  WARPGROUP.DEPBAR.LE gsb0, 0x0 ;  /* 0x00008000000079c5 */ /* 0x000fe40000010000 */
[----:B------:R-:W-:Y:S01]  /*d6d0*/  WARPGROUP.ARRIVE ;  /* 0x00000000000079c5 */ /* 0x000fe20000000000 */
[----:B------:R-:W-:-:S05]  /*d6e0*/  @!P4 FMUL R146, R146, 0.5 ;  /* 0x3f0000009292c820 */ /* 0x000fca0000400000 */
[----:B------:R-:W-:Y:S01]  /*d6f0*/  HGMMA.64x16x16.F32.BF16 R168, R24, gdesc[UR8].tnspB, R168, gsb0 ;  /* 0x4020000818a87df0 */ /* 0x000fe200080018a8 */
[----:B------:R-:W-:Y:S01]  /*d700*/  UMOV UR10, UR8 ;  /* 0x00000008000a7c82 */ /* 0x000fe20008000000 */
[----:B------:R-:W-:Y:S01]  /*d710*/  UMOV UR11, 0xc0000010 ;  /* 0xc0000010000b7882 */ /* 0x000fe20000000000 */
[----:B------:R-:W-:Y:S01]  /*d720*/  UIADD3 UR8, UR6, 0xa0, URZ ;  /* 0x000000a006087890 */ /* 0x000fe2000fffe03f */
[----:B-1----:R-:W-:Y:S01]  /*d730*/  @!P5 FMUL R49, R49, R49 ;  /* 0x000000313131d220 */ /* 0x002fe20000400000 */
[----:B------:R-:W-:-:S05]  /*d740*/  FSETP.GEU.AND P5, PT, R135, -126, PT ;  /* 0xc2fc00008700780b */ /* 0x000fca0003fae000 */
[----:B------:R-:W-:Y:S01]  /*d750*/  UMOV UR18, UR8 ;  /* 0x0000000800127c82 */ /* 0x000fe20008000000 */
[----:B------:R-:W-:-:S07]  /*d760*/  UIADD3 UR8, UR6, 0x8a0, URZ ;  /* 0x000008a006087890 */ /* 0x000fce000fffe03f */
[----:B------:R-:W-:-:S06]  /*d770*/  @!P5 FMUL R135, R135, 0.5 ;  /* 0x3f0000008787d820 */ /* 0x000fcc0000400000 */
[----:B------:R-:W1:Y:S01]  /*d780*/  MUFU.EX2 R135, R135 ;  /* 0x0000008700877308 */ /* 0x000e620000000800 */
[----:B------:R-:W-:Y:S02]  /*d790*/  WARPGROUP.DEPBAR.LE gsb0, 0x0 ;  /* 0x00008000000079c5 */ /* 0x000fe40000010000 */
[----:B------:R-:W-:Y:S01]  /*d7a0*/  WARPGROUP.ARRIVE ;  /* 0x00000000000079c5 */ /* 0x000fe20000000000 */
[----:B-1----:R-:W-:Y:S01]  /*d7b0*/  @!P5 FMUL R135, R135, R135 ;  /* 0x000000878787d220 */ /* 0x002fe20000400000 */
[----:B------:R-:W-:-:S04]  /*d7c0*/  FSETP.GEU.AND P5, PT, R140, -126, PT ;  /* 0xc2fc00008c00780b */ /* 0x000fc80003fae000 */
[----:B------:R-:W-:Y:S01]  /*d7d0*/  HGMMA.64x16x16.F32.BF16 R160, R24, gdesc[UR12].tnspB, R160, gsb0 ;  /* 0x4020000c18a07df0 */ /* 0x000fe200080018a0 */
[----:B------:R-:W-:Y:S01]  /*d7e0*/  UIADD3 UR14, UR6, 0x6a0, URZ ;  /* 0x000006a0060e7890 */ /* 0x000fe2000fffe03f */
[----:B------:R-:W-:-:S07]  /*d7f0*/  UMOV UR15, 0xc0000010 ;  /* 0xc0000010000f7882 */ /* 0x000fce0000000000 */
[----:B------:R-:W-:-:S06]  /*d800*/  @!P5 FMUL R140, R140, 0.5 ;  /* 0x3f0000008c8cd820 */ /* 0x000fcc0000400000 */
        /* <DEDUP_REMOVED lines=17> */
[----:B------:R-:W-:-:S03]  /*d920*/  F2FP.BF16.F32.PACK_AB R26, R59, R56 ;  /* 0x000000383b1a723e */ /* 0x000fc600000010ff */
[----:B------:R-:W2:Y:S01]  /*d930*/  MUFU.EX2 R51, R134 ;  /* 0x0000008600337308 */ /* 0x000ea20000000800 */
[----:B------:R-:W-:Y:S01]  /*d940*/  F2FP.BF16.F32.PACK_AB R25, R63, R208 ;  /* 0x000000d03f19723e */ /* 0x000fe200000010ff */
[----:B------:R-:W-:Y:S01]  /*d950*/  FADD R208, R61, R208 ;  /* 0x000000d03dd07221 */ /* 0x000fe20000000000 */
[----:B------:R-:W-:Y:S01]  /*d960*/  F2FP.BF16.F32.PACK_AB R27, R69, R64 ;  /* 0x00000040451b723e */ /* 0x000fe200000010ff */
[----:B------:R-:W-:Y:S02]  /*d970*/  FADD R57, R60, R57 ;  /* 0x000000393c397221 */ /* 0x000fe40000000000 */
[----:B------:R-:W-:Y:S01]  /*d980*/  FADD R63, R208, R63 ;  /* 0x0000003fd03f7221 */ /* 0x000fe20000000000 */
[----:B------:R-:W-:Y:S01]  /*d990*/  WARPGROUP.ARRIVE ;  /* 0x00000000000079c5 */ /* 0x000fe20000000000 */
[----:B------:R-:W-:Y:S01]  /*d9a0*/  FADD R56, R57, R56 ;  /* 0x0000003839387221 */ /* 0x000fe20000000000 */
[----:B-1----:R-:W-:Y:S01]  /*d9b0*/  @!P5 FMUL R144, R144, R144 ;  /* 0x000000909090d220 */ /* 0x002fe20000400000 */
[----:B------:R-:W-:Y:S01]  /*d9c0*/  FADD R64, R63, R64 ;  /* 0x000000403f407221 */ /* 0x000fe20000000000 */
[----:B------:R-:W-:Y:S01]  /*d9d0*/  FSETP.GEU.AND P5, PT, R7, -126, PT ;  /* 0xc2fc00000700780b */ /* 0x000fe20003fae000 */
[----:B------:R-:W-:Y:S01]  /*d9e0*/  FADD R56, R56, R59 ;  /* 0x0000003b38387221 */ /* 0x000fe20000000000 */
[----:B------:R-:W-:Y:S01]  /*d9f0*/  HGMMA.64x16x16.F32.BF16 R184, R24, gdesc[UR16].tnspB, R184, gsb0 ;  /* 0x4020001018b87df0 */ /* 0x000fe200080018b8 */
[----:B------:R-:W-:Y:S01]  /*da00*/  UMOV UR19, 0xc0000010 ;  /* 0xc000001000137882 */ /* 0x000fe20000000000 */
[----:B------:R-:W-:Y:S01]  /*da10*/  FADD R69, R64, R69 ;  /* 0x0000004540457221 */ /* 0x000fe20000000000 */
[----:B--2---:R-:W-:Y:S01]  /*da20*/  @!P6 FMUL R51, R51, R51 ;  /* 0x000000333333e220 */ /* 0x004fe20000400000 */
[----:B------:R-:W-:-:S07]  /*da30*/  FSETP.GEU.AND P6, PT, R137, -126, PT ;  /* 0xc2fc00008900780b */ /* 0x000fce0003fce000 */
[----:B------:R-:W-:-:S06]  /*da40*/  @!P5 FMUL R7, R7, 0.5 ;  /* 0x3f0000000707d820 */ /* 0x000fcc0000400000 */
[----:B------:R-:W-:-:S06]  /*da50*/  @!P6 FMUL R137, R137, 0.5 ;  /* 0x3f0000008989e820 */ /* 0x000fcc0000400000 */
[----:B------:R-:W1:Y:S02]  /*da60*/  MUFU.EX2 R137, R137 ;  /* 0x0000008900897308 */ /* 0x000e640000000800 */
[----:B-1----:R-:W-:Y:S01]  /*da70*/  @!P6 FMUL R137, R137, R137 ;  /* 0x000000898989e220 */ /* 0x002fe20000400000 */
[----:B------:R-:W-:Y:S02]  /*da80*/  WARPGROUP.DEPBAR.LE gsb0, 0x0 ;  /* 0x00008000000079c5 */ /* 0x000fe40000010000 */
[----:B------:R-:W-:Y:S01]  /*da90*/  WARPGROUP.ARRIVE ;  /* 0x00000000000079c5 */ /* 0x000fe20000000000 */
[----:B------:R-:W-:-:S05]  /*daa0*/  FSETP.GEU.AND P6, PT, R138, -126, PT ;  /* 0xc2fc00008a00780b */ /* 0x000fca0003fce000 */
[----:B------:R-:W-:Y:S01]  /*dab0*/  HGMMA.64x16x16.F32.BF16 R176, R24, gdesc[UR8].tnspB, R176, gsb0 ;  /* 0x4020000818b07df0 */ /* 0x000fe200080018b0 */
[----:B------:R-:W-:Y:S01]  /*dac0*/  UMOV UR10, UR12 ;  /* 0x0000000c000a7c82 */ /* 0x000fe20008000000 */
[----:B------:R-:W-:Y:S01]  /*dad0*/  UMOV UR11, 0xc0000010 ;  /* 0xc0000010000b7882 */ /* 0x000fe20000000000 */
[----:B------:R-:W-:-:S05]  /*dae0*/  UIADD3 UR12, UR6, 0x4c0, URZ ;  /* 0x000004c0060c7890 */ /* 0x000fca000fffe03f */
[----:B------:R-:W-:-:S04]  /*daf0*/  @!P6 FMUL R138, R138, 0.5 ;  /* 0x3f0000008a8ae820 */ /* 0x000fc80000400000 */
[----:B------:R-:W1:Y:S02]  /*db00*/  MUFU.EX2 R53, R138 ;  /* 0x0000008a00357308 */ /* 0x000e640000000800 */
[----:B-1----:R-:W-:Y:S01]  /*db10*/  @!P6 FMUL R53, R53, R53 ;  /* 0x000000353535e220 */ /* 0x002fe20000400000 */
[----:B------:R-:W-:Y:S01]  /*db20*/  FSETP.GEU.AND P6, PT, R143, -126, PT ;  /* 0xc2fc00008f00780b */ /* 0x000fe20003fce000 */
[----:B------:R-:W-:Y:S02]  /*db30*/  WARPGROUP.DEPBAR.LE gsb0, 0x0 ;  /* 0x00008000000079c5 */ /* 0x000fe40000010000 */
[----:B------:R-:W-:-:S10]  /*db40*/  WARPGROUP.ARRIVE ;  /* 0x00000000000079c5 */ /* 0x000fd40000000000 */
[----:B------:R-:W-:Y:S01]  /*db50*/  @!P6 FMUL R143, R143, 0.5 ;  /* 0x3f0000008f8fe820 */ /* 0x000fe20000400000 */
[----:B------:R-:W-:Y:S01]  /*db60*/  HGMMA.64x16x16.F32.BF16 R168, R24, gdesc[UR8].tnspB, R168, gsb0 ;  /* 0x4020000818a87df0 */ /* 0x000fe200080018a8 */
[----:B------:R-:W-:Y:S01]  /*db70*/  UMOV UR10, UR8 ;  /* 0x00000008000a7c82 */ /* 0x000fe20008000000 */
[----:B------:R-:W-:Y:S01]  /*db80*/  UMOV UR11, 0xc0000010 ;  /* 0xc0000010000b7882 */ /* 0x000fe20000000000 */
[----:B------:R-:W-:Y:S02]  /*db90*/  UIADD3 UR8, UR6, 0xc0, URZ ;  /* 0x000000c006087890 */ /* 0x000fe4000fffe03f */
[----:B------:R-:W1:Y:S05]  /*dba0*/  MUFU.EX2 R143, R143 ;  /* 0x0000008f008f7308 */ /* 0x000e6a0000000800 */
[----:B------:R-:W-:Y:S01]  /*dbb0*/  UMOV UR18, UR8 ;  /* 0x0000000800127c82 */ /* 0x000fe20008000000 */
[----:B------:R-:W-:Y:S01]  /*dbc0*/  UIADD3 UR8, UR6, 0x8c0, URZ ;  /* 0x000008c006087890 */ /* 0x000fe2000fffe03f */
[----:B-1----:R-:W-:Y:S01]  /*dbd0*/  @!P6 FMUL R143, R143, R143 ;  /* 0x0000008f8f8fe220 */ /* 0x002fe20000400000 */
[----:B------:R-:W-:-:S13]  /*dbe0*/  FSETP.GEU.AND P6, PT, R149, -126, PT ;  /* 0xc2fc00009500780b */ /* 0x000fda0003fce000 */
[----:B------:R-:W-:Y:S01]  /*dbf0*/  @!P6 FMUL R149, R149, 0.5 ;  /* 0x3f0000009595e820 */ /* 0x000fe20000400000 */
        /* <DEDUP_REMOVED lines=13> */
[----:B------:R-:W-:Y:S02]  /*dcd0*/  F2FP.BF16.F32.PACK_AB R26, R66, R65 ;  /* 0x00000041421a723e */ /* 0x000fe400000010ff */
[----:B------:R-:W-:Y:S01]  /*dce0*/  F2FP.BF16.F32.PACK_AB R25, R73, R68 ;  /* 0x000000444919723e */ /* 0x000fe200000010ff */
[----:B------:R-:W-:Y:S01]  /*dcf0*/  FADD R68, R69, R68 ;  /* 0x0000004445447221 */ /* 0x000fe20000000000 */
[----:B------:R-:W-:Y:S01]  /*dd00*/  F2FP.BF16.F32.PACK_AB R27, R77, R74 ;  /* 0x0000004a4d1b723e */ /* 0x000fe200000010ff */
[----:B------:R-:W-:-:S02]  /*dd10*/  FADD R62, R67, R62 ;  /* 0x0000003e433e7221 */ /* 0x000fc40000000000 */
[----:B------:R-:W-:Y:S01]  /*dd20*/  FADD R73, R68, R73 ;  /* 0x0000004944497221 */ /* 0x000fe20000000000 */
[----:B------:R-:W-:Y:S01]  /*dd30*/  WARPGROUP.ARRIVE ;  /* 0x00000000000079c5 */ /* 0x000fe20000000000 */
[----:B------:R-:W-:Y:S02]  /*dd40*/  FADD R65, R62, R65 ;  /* 0x000000413e417221 */ /* 0x000fe40000000000 */
[----:B------:R-:W-:Y:S02]  /*dd50*/  FADD R74, R73, R74 ;  /* 0x0000004a494a7221 */ /* 0x000fe40000000000 */
[----:B------:R-:W-:Y:S01]  /*dd60*/  FADD R66, R65, R66 ;  /* 0x0000004241427221 */ /* 0x000fe20000000000 */
[----:B------:R-:W-:Y:S01]  /*dd70*/  HGMMA.64x16x16.F32.BF16 R184, R24, gdesc[UR16].tnspB, R184, gsb0 ;  /* 0x4020001018b87df0 */ /* 0x000fe200080018b8 */
[----:B------:R-:W-:Y:S01]  /*dd80*/  UMOV UR19, 0xc0000010 ;  /* 0xc000001000137882 */ /* 0x000fe20000000000 */
[----:B------:R-:W-:Y:S01]  /*dd90*/  FADD R77, R74, R77 ;  /* 0x0000004d4a4d7221 */ /* 0x000fe20000000000 */
[----:B------:R-:W-:-:S02]  /*dda0*/  WARPGROUP.DEPBAR.LE gsb0, 0x0 ;  /* 0x00008000000079c5 */ /* 0x000fc40000010000 */
        /* <DEDUP_REMOVED lines=155> */
[----:B------:R-:W1:Y:S01]  /*e760*/  MUFU.EX2 R13, R146 ;  /* 0x00000092000d7308 */ /* 0x000e620000000800 */
[----:B------:R-:W-:Y:S01]  /*e770*/  HGMMA.64x16x16.F32.BF16 R184, R24, gdesc[UR16].tnspB, R184, gsb0 ;  /* 0x4020001018b87df0 */ /* 0x000fe200080018b8 */
[----:B------:R-:W-:Y:S01]  /*e780*/  UMOV UR19, 0xc0000010 ;  /* 0xc000001000137882 */ /* 0x000fe20000000000 */
[----:B------:R-:W-:Y:S01]  /*e790*/  FADD R28, R28, R15 ;  /* 0x0000000f1c1c7221 */ /* 0x000fe20000000000 */
[----:B------:R-:W-:-:S04]  /*e7a0*/  FADD R90, R90, R97 ;  /* 0x000000615a5a7221 */ /* 0x000fc80000000000 */
[----:B------:R-:W2:Y:S01]  /*e7b0*/  MUFU.EX2 R15, R149 ;  /* 0x00000095000f7308 */ /* 0x000ea20000000800 */
[----:B-1----:R-:W-:Y:S01]  /*e7c0*/  @!P4 FMUL R13, R13, R13 ;  /* 0x0000000d0d0dc220 */ /* 0x002fe20000400000 */
[----:B------:R-:W-:Y:S01]  /*e7d0*/  FSETP.GEU.AND P4, PT, R150, -126, PT ;  /* 0xc2fc00009600780b */ /* 0x000fe20003f8e000 */
[----:B--2---:R-:W-:Y:S01]  /*e7e0*/  @!P6 FMUL R15, R15, R15 ;  /* 0x0000000f0f0fe220 */ /* 0x004fe20000400000 */
[----:B------:R-:W-:-:S11]  /*e7f0*/  FSETP.GEU.AND P6, PT, R147, -126, PT ;  /* 0xc2fc00009300780b */ /* 0x000fd60003fce000 */
[----:B------:R-:W-:Y:S02]  /*e800*/  @!P4 FMUL R150, R150, 0.5 ;  /* 0x3f0000009696c820 */ /* 0x000fe40000400000 */
[----:B------:R-:W-:Y:S01]  /*e810*/  @!P6 FMUL R147, R147, 0.5 ;  /* 0x3f0000009393e820 */ /* 0x000fe20000400000 */
[----:B------:R-:W-:Y:S02]  /*e820*/  WARPGROUP.DEPBAR.LE gsb0, 0x0 ;  /* 0x00008000000079c5 */ /* 0x000fe40000010000 */
[----:B------:R-:W-:-:S03]  /*e830*/  WARPGROUP.ARRIVE ;  /* 0x00000000000079c5 */ /* 0x000fc60000000000 */
[----:B------:R-:W1:Y:S03]  /*e840*/  MUFU.EX2 R147, R147 ;  /* 0x0000009300937308 */ /* 0x000e660000000800 */
[----:B------:R-:W-:Y:S01]  /*e850*/  HGMMA.64x16x16.F32.BF16 R176, R24, gdesc[UR8].tnspB, R176, gsb0 ;  /* 0x4020000818b07df0 */ /* 0x000fe200080018b0 */
[----:B------:R-:W-:Y:S01]  /*e860*/  UMOV UR10, UR12 ;  /* 0x0000000c000a7c82 */ /* 0x000fe20008000000 */
[----:B------:R-:W-:Y:S01]  /*e870*/  UMOV UR11, 0xc0000010 ;  /* 0xc0000010000b7882 */ /* 0x000fe20000000000 */
[----:B------:R-:W-:Y:S01]  /*e880*/  UIADD3 UR12, UR6, 0x560, URZ ;  /* 0x00000560060c7890 */ /* 0x000fe2000fffe03f */
        /* <DEDUP_REMOVED lines=26> */
[----:B------:R-:W1:Y:S01]  /*ea30*/  MUFU.EX2 R28, R7 ;  /* 0x00000007001c7308 */ /* 0x000e620000000800 */
[----:B------:R-:W-:Y:S01]  /*ea40*/  FADD R29, R29, R32 ;  /* 0x000000201d1d7221 */ /* 0x000fe20000000000 */
[----:B------:R-:W-:Y:S01]  /*ea50*/  FADD R33, R33, R36 ;  /* 0x0000002421217221 */ /* 0x000fe20000000000 */
[----:B------:R-:W-:-:S02]  /*ea60*/  WARPGROUP.ARRIVE ;  /* 0x00000000000079c5 */ /* 0x000fc40000000000 */
[----:B------:R-:W-:Y:S01]  /*ea70*/  FADD R30, R29, R30 ;  /* 0x0000001e1d1e7221 */ /* 0x000fe20000000000 */
[----:B------:R-:W-:Y:S02]  /*ea80*/  FADD R34, R33, R34 ;  /* 0x0000002221227221 */ /* 0x000fe40000000000 */
[----:B------:R-:W2:Y:S01]  /*ea90*/  MUFU.EX2 R7, R150 ;  /* 0x0000009600077308 */ /* 0x000ea20000000800 */
[----:B------:R-:W-:Y:S01]  /*eaa0*/  HGMMA.64x16x16.F32.BF16 R184, R24, gdesc[UR16].tnspB, R184, gsb0 ;  /* 0x4020001018b87df0 */ /* 0x000fe200080018b8 */
[----:B------:R-:W-:Y:S01]  /*eab0*/  UMOV UR19, 0xc0000010 ;  /* 0xc000001000137882 */ /* 0x000fe20000000000 */
[----:B------:R-:W-:Y:S01]  /*eac0*/  FADD R30, R30, R31 ;  /* 0x0000001f1e1e7221 */ /* 0x000fe20000000000 */
[----:B------:R-:W-:Y:S01]  /*ead0*/  FADD R34, R34, R37 ;  /* 0x0000002522227221 */ /* 0x000fe20000000000 */
[----:B-1----:R-:W-:Y:S01]  /*eae0*/  @!P5 FMUL R28, R28, R28 ;  /* 0x0000001c1c1cd220 */ /* 0x002fe20000400000 */
[----:B------:R-:W-:Y:S01]  /*eaf0*/  FSETP.GEU.AND P5, PT, R23, -126, PT ;  /* 0xc2fc00001700780b */ /* 0x000fe20003fae000 */
[----:B--2---:R-:W-:Y:S01]  /*eb00*/  @!P4 FMUL R7, R7, R7 ;  /* 0x000000070707c220 */ /* 0x004fe20000400000 */
[----:B------:R-:W-:-:S04]  /*eb10*/  ISETP.NE.AND P4, PT, R17, 0x4, PT ;  /* 0x000000041100780c */ /* 0x000fc80003f85270 */
[----:B------:R-:W-:-:S07]  /*eb20*/  SEL R17, R17, RZ, P4 ;  /* 0x000000ff11117207 */ /* 0x000fce0002000000 */
[----:B------:R-:W-:-:S06]  /*eb30*/  @!P5 FMUL R23, R23, 0.5 ;  /* 0x3f0000001717d820 */ /* 0x000fcc0000400000 */
[----:B------:R-:W1:Y:S01]  /*eb40*/  MUFU.EX2 R23, R23 ;  /* 0x0000001700177308 */ /* 0x000e620000000800 */
        /* <DEDUP_REMOVED lines=40> */
[----:B------:R-:W-:-:S04]  /*edd0*/  FADD R42, R42, R43 ;  /* 0x0000002b2a2a7221 */ /* 0x000fc80000000000 */
        /* <DEDUP_REMOVED lines=8> */
[----:B------:R-:W-:Y:S01]  /*ee60*/  FADD R42, R42, R13 ;  /* 0x0000000d2a2a7221 */ /* 0x000fe20000000000 */
[----:B------:R-:W-:Y:S02]  /*ee70*/  WARPGROUP.DEPBAR.LE gsb0, 0x0 ;  /* 0x00008000000079c5 */ /* 0x000fe40000010000 */
[----:B------:R-:W-:Y:S01]  /*ee80*/  WARPGROUP.ARRIVE ;  /* 0x00000000000079c5 */ /* 0x000fe20000000000 */
[----:B------:R-:W-:-:S04]  /*ee90*/  FADD R42, R42, R147 ;  /* 0x000000932a2a7221 */ /* 0x000fc80000000000 */
[----:B------:R-:W-:Y:S01]  /*eea0*/  FADD R42, R42, R7 ;  /* 0x000000072a2a7221 */ /* 0x000fe20000000000 */
        /* <DEDUP_REMOVED lines=28> */
[----:B------:R-:W-:-:S03]  /*f070*/  F2FP.BF16.F32.PACK_AB R27, R135, R51 ;  /* 0x00000033871b723e */ /* 0x000fc600000010ff */
[----:B------:R-:W-:Y:S01]  /*f080*/  FADD R47, R46, R47 ;  /* 0x0000002f2e2f7221 */ /* 0x000fe20000000000 */
[----:B------:R-:W-:-:S03]  /*f090*/  WARPGROUP.ARRIVE ;  /* 0x00000000000079c5 */ /* 0x000fc60000000000 */
[----:B------:R-:W-:-:S03]  /*f0a0*/  FADD R47, R47, R48 ;  /* 0x000000302f2f7221 */ /* 0x000fc60000000000 */
        /* <DEDUP_REMOVED lines=34> */
[----:B------:R-:W-:Y:S02]  /*f2d0*/  F2FP.BF16.F32.PACK_AB R24, R137, R136 ;  /* 0x000000888918723e */ /* 0x000fe400000010ff */
[----:B------:R-:W-:Y:S02]  /*f2e0*/  F2FP.BF16.F32.PACK_AB R26, R141, R140 ;  /* 0x0000008c8d1a723e */ /* 0x000fe400000010ff */
[----:B------:R-:W-:Y:S02]  /*f2f0*/  F2FP.BF16.F32.PACK_AB R25, R139, R53 ;  /* 0x000000358b19723e */ /* 0x000fe400000010ff */
[----:B------:R-:W-:-:S04]  /*f300*/  F2FP.BF16.F32.PACK_AB R27, R143, R55 ;  /* 0x000000378f1b723e */ /* 0x000fc800000010ff */
[----:B------:R-:W-:-:S06]  /*f310*/  WARPGROUP.ARRIVE ;  /* 0x00000000000079c5 */ /* 0x000fcc0000000000 */
[----:B------:R-:W-:Y:S03]  /*f320*/  HGMMA.64x16x16.F32.BF16 R184, R24, gdesc[UR16].tnspB, R184, gsb0 ;  /* 0x4020001018b87df0 */ /* 0x000fe600080018b8 */
        /* <DEDUP_REMOVED lines=23> */
[----:B------:R-:W-:Y:S01]  /*f4a0*/  UIADD3 UR6, UR6, 0x9e0, URZ ;  /* 0x000009e006067890 */ /* 0x000fe2000fffe03f */
[----:B------:R-:W-:Y:S02]  /*f4b0*/  WARPGROUP.DEPBAR.LE gsb0, 0x0 ;  /* 0x00008000000079c5 */ /* 0x000fe40000010000 */
[----:B------:R-:W-:Y:S02]  /*f4c0*/  F2FP.BF16.F32.PACK_AB R24, R145, R144 ;  /* 0x000000909118723e */ /* 0x000fe400000010ff */
[----:B------:R-:W-:Y:S01]  /*f4d0*/  F2FP.BF16.F32.PACK_AB R26, R15, R28 ;  /* 0x0000001c0f1a723e */ /* 0x000fe200000010ff */
[----:B------:R-:W-:Y:S01]  /*f4e0*/  FADD R15, R47, R15 ;  /* 0x0000000f2f0f7221 */ /* 0x000fe20000000000 */
[----:B------:R-:W-:-:S02]  /*f4f0*/  F2FP.BF16.F32.PACK_AB R25, R147, R13 ;  /* 0x0000000d9319723e */ /* 0x000fc400000010ff */
[----:B------:R-:W-:Y:S02]  /*f500*/  F2FP.BF16.F32.PACK_AB R27, R23, R7 ;  /* 0x00000007171b723e */ /* 0x000fe400000010ff */
[----:B------:R-:W-:Y:S02]  /*f510*/  SEL R13, RZ, 0x1, P4 ;  /* 0x00000001ff0d7807 */ /* 0x000fe40002000000 */
[----:B------:R-:W-:Y:S02]  /*f520*/  WARPGROUP.ARRIVE ;  /* 0x00000000000079c5 */ /* 0x000fe40000000000 */
[----:B------:R-:W-:Y:S01]  /*f530*/  LOP3.LUT R4, R4, R13, RZ, 0x3c, !PT ;  /* 0x0000000d04047212 */ /* 0x000fe200078e3cff */
[----:B------:R-:W-:-:S03]  /*f540*/  FADD R13, R42, R23 ;  /* 0x000000172a0d7221 */ /* 0x000fc60000000000 */
        /* <DEDUP_REMOVED lines=18> */
[----:B------:R-:W-:-:S05]  /*f670*/  SEL R25, R22, RZ, P3 ;  /* 0x000000ff16197207 */ /* 0x000fca0001800000 */
[C---:B------:R-:W-:Y:S01]  /*f680*/  IMAD R22, R25.reuse, 0x8, R14 ;  /* 0x0000000819167824 */ /* 0x040fe200078e020e */
[----:B------:R-:W-:-:S04]  /*f690*/  IADD3 R25, R25, 0x1, RZ ;  /* 0x0000000119197810 */ /* 0x000fc80007ffe0ff */
[----:B------:R-:W-:Y:S02]  /*f6a0*/  PRMT R22, RZ, 0x654, R22 ;  /* 0x00000654ff167816 */ /* 0x000fe40000000016 */
[C---:B------:R-:W-:Y:S02]  /*f6b0*/  ISETP.NE.AND P3, PT, R25.reuse, 0x4, PT ;  /* 0x000000041900780c */ /* 0x040fe40003f65270 */
[----:B------:R1:W-:Y:S02]  /*f6c0*/  SYNCS.ARRIVE.TRANS64.RED.A1T0 RZ, [R22+URZ], RZ ;  /* 0x000000ff16ff79a7 */ /* 0x0003e4000810043f */
[----:B------:R-:W-:Y:S01]  /*f6d0*/  SEL R7, R25, RZ, P3 ;  /* 0x000000ff19077207 */ /* 0x000fe20001800000 */
[----:B------:R-:W-:Y:S08]  /*f6e0*/  @P2 BRA `(.L_x_31) ;  /* 0x0000000400082947 */ /* 0x000ff00003800000 */
[----:B------:R-:W-:Y:S01]  /*f6f0*/  ISETP.LT.OR P2, PT, R8, 0x1, !P0 ;  /* 0x000000010800780c */ /* 0x000fe20004741670 */
[----:B------:R-:W-:-:S12]  /*f700*/  BSSY B0, `(.L_x_32) ;  /* 0x000003f000007945 */ /* 0x000fd80003800000 */
[----:B------:R-:W-:Y:S05]  /*f710*/  @P2 BRA `(.L_x_33) ;  /* 0x0000000000f42947 */ /* 0x000fea0003800000 */
[----:B------:R-:W-:Y:S01]  /*f720*/  ISETP.NE.AND P3, PT, R0, RZ, PT ;  /* 0x000000ff0000720c */ /* 0x000fe20003f65270 */
[----:B-1----:R-:W-:Y:S01]  /*f730*/  IMAD R22, R5, 0x8, R2 ;  /* 0x0000000805167824 */ /* 0x002fe200078e0202 */
[----:B------:R-:W-:-:S11]  /*f740*/  SHF.L.U32 R23, R6, 0x1f, RZ ;  /* 0x0000001f06177819 */ /* 0x000fd600000006ff */
.L_x_34:
[----:B-1----:R1:W2:Y:S02]  /*f750*/  SYNCS.PHASECHK.TRANS64.TRYWAIT P2, [R22+URZ+0x2a820], R23 ;  /* 0x02a82017160075a7 */ /* 0x0022a4000804017f */
[----:B--2---:R-:W-:Y:S05]  /*f760*/  @!P2 NANOSLEEP.SYNCS 0x989680 ;  /* 0x009896800000a95d */ /* 0x004fea0003900000 */
[----:B------:R-:W2:Y:S02]  /*f770*/  @!P2 SYNCS.PHASECHK.TRANS64 P2, [R22+URZ+0x2a820], R23 ;  /* 0x02a820171600a5a7 */ /* 0x000ea4000804007f */
[----:B--2---:R-:W-:Y:S05]  /*f780*/  @!P2 BRA `(.L_x_34) ;  /* 0xfffffffc00f0a947 */ /* 0x004fea000383ffff */
[----:B------:R-:W-:Y:S05]  /*f790*/  @P3 BRA `(.L_x_35) ;  /* 0x0000000000143947 */ /* 0x000fea0003800000 */
[----:B------:R-:W-:Y:S01]  /*f7a0*/  LOP3.LUT P2, RZ, R16, 0x1f, RZ, 0xc0, !PT ;  /* 0x0000001f10ff7812 */ /* 0x000fe2000784c0ff */
[----:B-1----:R-:W-:-:S04]  /*f7b0*/  IMAD.MOV.U32 R23, RZ, RZ, 0xa000 ;  /* 0x0000a000ff177424 */ /* 0x002fc800078e00ff */
[----:B------:R2:W-:Y:S08]  /*f7c0*/  SYNCS.ARRIVE.TRANS64 RZ, [R22+URZ+0x2a800], R23 ;  /* 0x02a8001716ff79a7 */ /* 0x0005f0000800003f */
[----:B------:R-:W-:Y:S05]  /*f7d0*/  @!P2 BRA `(.L_x_35) ;  /* 0x000000000004a947 */ /* 0x000fea0003800000 */
[----:B------:R-:W-:Y:S01]  /*f7e0*/  BPT.TRAP 0x1 ;  /* 0x000000040000795c */ /* 0x000fe20000300000 */
.L_x_35:
[----:B-12---:R-:W-:Y:S01]  /*f7f0*/  IMAD R23, R5, 0xa000, R2 ;  /* 0x0000a00005177824 */ /* 0x006fe200078e0202 */
[----:B------:R-:W-:Y:S01]  /*f800*/  R2UR UR49, R22 ;  /* 0x00000000163172ca */ /* 0x000fe200000e0000 */
[----:B------:R-:W-:Y:S01]  /*f810*/  UIADD3 UR6, UP0, UR60, 0x2f0, URZ ;  /* 0x000002f03c067890 */ /* 0x000fe2000ff1e03f */
[----:B------:R-:W-:Y:S01]  /*f820*/  R2UR UR51, R9 ;  /* 0x00000000093372ca */ /* 0x000fe200000e0000 */
[----:B------:R-:W-:Y:S01]  /*f830*/  UMOV UR14, 0x0 ;  /* 0x00000000000e7882 */ /* 0x000fe20000000000 */
[----:B------:R-:W-:Y:S01]  /*f840*/  R2UR UR8, R23 ;  /* 0x00000000170872ca */ /* 0x000fe200000e0000 */
[----:B------:R-:W-:Y:S01]  /*f850*/  UIADD3.X UR7, URZ, UR61, URZ, UP0, !UPT ;  /* 0x0000003d3f077290 */ /* 0x000fe200087fe43f */
[----:B------:R-:W-:Y:S01]  /*f860*/  IADD3 R5, R5, 0x1, RZ ;  /* 0x0000000105057810 */ /* 0x000fe20007ffe0ff */
        /* <DEDUP_REMOVED lines=11> */
[----:B------:R-:W-:Y:S01]  /*f920*/  SEL R23, RZ, 0x1, P2 ;  /* 0x00000001ff177807 */ /* 0x000fe20001000000 */
        /* <DEDUP_REMOVED lines=27> */
[----:B--2---:R-:W-:Y:S01]  /*fae0*/  NOP ;  /* 0x0000000000007918 */ /* 0x004fe20000000000 */
.L_x_33:
[----:B------:R-:W-:Y:S05]  /*faf0*/  BSYNC B0 ;  /* 0x0000000000007941 */ /* 0x000fea0003800000 */
.L_x_32:
[----:B------:R-:W-:-:S07]  /*fb00*/  VIADD R8, R8, 0xffffffff ;  /* 0xffffffff08087836 */ /* 0x000fce0000000000 */
.L_x_31:
[----:B------:R-:W-:Y:S01]  /*fb10*/  IADD3 R12, R12, 0x100, RZ ;  /* 0x000001000c0c7810 */ /* 0x000fe20007ffe0ff */
[----:B------:R-:W-:Y:S02]  /*fb20*/  IMAD.MOV.U32 R197, RZ, RZ, R194 ;  /* 0x000000ffffc57224 */ /* 0x000fe400078e00c2 */
[----:B------:R-:W-:Y:S01]  /*fb30*/  IMAD.MOV.U32 R23, RZ, RZ, R195 ;  /* 0x000000ffff177224 */ /* 0x000fe200078e00c3 */
[----:B------:R-:W-:Y:S06]  /*fb40*/  @P1 BRA `(.L_x_36) ;  /* 0xffffff9400a41947 */ /* 0x000fec000383ffff */
.L_x_24:
[----:B------:R-:W-:-:S13]  /*fb50*/  ISETP.GE.AND P1, PT, R193, 0x1, PT ;  /* 0x00000001c100780c */ /* 0x000fda0003f26270 */
[----:B------:R-:W-:Y:S05]  /*fb60*/  @!P1 BRA `(.L_x_37) ;  /* 0x0000008400949947 */ /* 0x000fea0003800000 */
[----:B------:R-:W-:Y:S01]  /*fb70*/  MOV R192, R194 ;  /* 0x000000c200c07202 */ /* 0x000fe20000000f00 */
[----:B-1----:R-:W-:Y:S01]  /*fb80*/  IMAD.MOV.U32 R23, RZ, RZ, R195 ;  /* 0x000000ffff177224 */ /* 0x002fe200078e00c3 */
[----:B--2---:R-:W-:-:S07]  /*fb90*/  LOP3.LUT R22, R16, 0x1f, RZ, 0xc0, !PT ;  /* 0x0000001f10167812 */ /* 0x004fce00078ec0ff */
.L_x_51:
[----:B------:R-:W-:Y:S01]  /*fba0*/  IMAD R25, R17, 0x8, R2 ;  /* 0x0000000811197824 */ /* 0x000fe200078e0202 */
[----:B------:R-:W-:-:S07]  /*fbb0*/  SHF.L.U32 R24, R4, 0x1f, RZ ;  /* 0x0000001f04187819 */ /* 0x000fce00000006ff */
.L_x_38:
[----:B-1----:R1:W2:Y:S02]  /*fbc0*/  SYNCS.PHASECHK.TRANS64.TRYWAIT P1, [R25+URZ+0x2a800], R24 ;  /* 0x02a80018190075a7 */ /* 0x0022a4000802017f */
[----:B--2---:R-:W-:Y:S05]  /*fbd0*/  @!P1 NANOSLEEP.SYNCS 0x989680 ;  /* 0x009896800000995d */ /* 0x004fea0003900000 */
[----:B------:R-:W2:Y:S02]  /*fbe0*/  @!P1 SYNCS.PHASECHK.TRANS64 P1, [R25+URZ+0x2a800], R24 ;  /* 0x02a80018190095a7 */ /* 0x000ea4000802007f */
[----:B--2---:R-:W-:Y:S05]  /*fbf0*/  @!P1 BRA `(.L_x_38) ;  /* 0xfffffffc00f09947 */ /* 0x004fea000383ffff */
[----:B------:R-:W-:Y:S05]  /*fc00*/  WARPSYNC.ALL ;  /* 0x0000000000007948 */ /* 0x000fea0003800000 */
[----:B------:R-:W-:Y:S01]  /*fc10*/  MOV R194, UR41 ;  /* 0x0000002900c27c02 */ /* 0x000fe20008000f00 */
[----:B------:R-:W-:Y:S01]  /*fc20*/  IMAD.MOV.U32 R195, RZ, RZ, -0x3ffffff0 ;  /* 0xc0000010ffc37424 */ /* 0x000fe200078e00ff */
[----:B------:R-:W-:Y:S01]  /*fc30*/  R2UR UR8, R20 ;  /* 0x00000000140872ca */ /* 0x000fe200000e0000 */
[----:B-1----:R-:W-:Y:S01]  /*fc40*/  WARPGROUP.ARRIVE ;  /* 0x00000000000079c5 */ /* 0x002fe20000000000 */
[----:B------:R-:W-:Y:S01]  /*fc50*/  R2UR UR9, R21 ;  /* 0x00000000150972ca */ /* 0x000fe200000e0000 */
[----:B------:R-:W-:Y:S01]  /*fc60*/  IMAD R194, R17, 0xa00, R194 ;  /* 0x00000a0011c27824 */ /* 0x000fe200078e02c2 */
[----:B------:R-:W-:-:S02]  /*fc70*/  R2UR UR11, R195 ;  /* 0x00000000c30b72ca */ /* 0x000fc400000e0000 */
[----:B------:R-:W-:Y:S01]  /*fc80*/  MOV R197, 0xc0000010 ;  /* 0xc000001000c57802 */ /* 0x000fe20000000f00 */
[C---:B------:R-:W-:Y:S01]  /*fc90*/  VIADD R196, R194.reuse, 0x200 ;  /* 0x00000200c2c47836 */ /* 0x040fe20000000000 */
[----:B------:R-:W-:Y:S02]  /*fca0*/  R2UR UR10, R194 ;  /* 0x00000000c20a72ca */ /* 0x000fe400000e0000 */
[----:B------:R-:W-:Y:S02]  /*fcb0*/  MOV R195, 0xc0000010 ;  /* 0xc000001000c37802 */ /* 0x000fe40000000f00 */
[----:B------:R-:W-:Y:S02]  /*fcc0*/  ISETP.NE.AND P1, PT, R10, RZ, PT ;  /* 0x000000ff0a00720c */ /* 0x000fe40003f25270 */
[----:B------:R-:W-:-:S07]  /*fcd0*/  R2UR UR7, R195 ;  /* 0x00000000c30772ca */ /* 0x000fce00000e0000 */
[----:B------:R-:W-:Y:S01]  /*fce0*/  HGMMA.64x256x16.F32.BF16 R24, gdesc[UR8], RZ, !UPT, gsb0 ;  /* 0x03e00000081879f0 */ /* 0x000fe2000c0018ff */
[----:B------:R-:W-:Y:S01]  /*fcf0*/  R2UR UR10, R196 ;  /* 0x00000000c40a72ca */ /* 0x000fe200000e0000 */
[----:B------:R-:W-:Y:S01]  /*fd00*/  VIADD R196, R194, 0x400 ;  /* 0x00000400c2c47836 */ /* 0x000fe20000000000 */
[----:B------:R-:W-:Y:S01]  /*fd10*/  R2UR UR11, R197 ;  /* 0x00000000c50b72ca */ /* 0x000fe200000e0000 */
[----:B------:R-:W-:Y:S01]  /*fd20*/  IMAD.MOV.U32 R197, RZ, RZ, -0x3ffffff0 ;  /* 0xc0000010ffc57424 */ /* 0x000fe200078e00ff */
[----:B------:R-:W-:Y:S02]  /*fd30*/  R2UR UR8, R18 ;  /* 0x00000000120872ca */ /* 0x000fe400000e0000 */
[----:B------:R-:W-:Y:S02]  /*fd40*/  R2UR UR9, R19 ;  /* 0x00000000130972ca */ /* 0x000fe400000e0000 */
[----:B------:R-:W-:Y:S02]  /*fd50*/  R2UR UR58, R196 ;  /* 0x00000000c43a72ca */ /* 0x000fe400000e0000 */
[----:B------:R-:W-:Y:S01]  /*fd60*/  R2UR UR59, R197 ;  /* 0x00000000c53b72ca */ /* 0x000fe200000e0000 */
[----:B------:R-:W-:Y:S01]  /*fd70*/  IMAD.MOV.U32 R197, RZ, RZ, -0x3ffffff0 ;  /* 0xc0000010ffc57424 */ /* 0x000fe200078e00ff */
[C---:B------:R-:W-:Y:S01]  /*fd80*/  IADD3 R196, R194.reuse, 0x600, RZ ;  /* 0x00000600c2c47810 */ /* 0x040fe20007ffe0ff */
[----:B------:R-:W-:-:S03]  /*fd90*/  VIADD R194, R194, 0x800 ;  /* 0x00000800c2c27836 */ /* 0x000fc60000000000 */
[----:B------:R-:W-:Y:S02]  /*fda0*/  R2UR UR46, R196 ;  /* 0x00000000c42e72ca */ /* 0x000fe400000e0000 */
[----:B------:R-:W-:Y:S02]  /*fdb0*/  R2UR UR47, R197 ;  /* 0x00000000c52f72ca */ /* 0x000fe400000e0000 */
[----:B------:R-:W-:Y:S01]  /*fdc0*/  R2UR UR6, R194 ;  /* 0x00000000c20672ca */ /* 0x000fe200000e0000 */
[----:B------:R-:W-:Y:S02]  /*fdd0*/  WARPGROUP.DEPBAR.LE gsb0, 0x0 ;  /* 0x00008000000079c5 */ /* 0x000fe40000010000 */
[----:B------:R-:W-:-:S06]  /*fde0*/  WARPGROUP.ARRIVE ;  /* 0x00000000000079c5 */ /* 0x000fcc0000000000 */
        /* <DEDUP_REMOVED lines=15> */
[----:B------:R-:W-:Y:S01]  /*fee0*/  ISETP.LT.OR P2, PT, R8, 0x1, !P0 ;  /* 0x000000010800780c */ /* 0x000fe20004741670 */
[----:B------:R-:W-:-:S12]  /*fef0*/  BSSY B0, `(.L_x_40) ;  /* 0x000003f000007945 */ /* 0x000fd80003800000 */
[----:B------:R-:W-:Y:S05]  /*ff00*/  @P2 BRA `(.L_x_41) ;  /* 0x0000000000f42947 */ /* 0x000fea0003800000 */
[----:B------:R-:W-:Y:S01]  /*ff10*/  ISETP.NE.AND P3, PT, R0, RZ, PT ;  /* 0x000000ff0000720c */ /* 0x000fe20003f65270 */
[----:B------:R-:W-:Y:S01]  /*ff20*/  IMAD R194, R5, 0x8, R2 ;  /* 0x0000000805c27824 */ /* 0x000fe200078e0202 */
[----:B------:R-:W-:-:S11]  /*ff30*/  SHF.L.U32 R195, R6, 0x1f, RZ ;  /* 0x0000001f06c37819 */ /* 0x000fd600000006ff */
.L_x_42:
        /* <DEDUP_REMOVED lines=10> */
.L_x_43:
[----:B-12---:R-:W-:Y:S01]  /*ffe0*/  IMAD R195, R5, 0xa000, R2 ;  /* 0x0000a00005c37824 */ /* 0x006fe200078e0202 */
        /* <DEDUP_REMOVED lines=8> */
[----:B------:R-:W-:Y:S01]  /*10070*/  IADD3 R5, R5, 0x1, RZ ;  /* 0x0000000105057810 */ /* 0x000fe20007ffe0ff */
[----:B------:R-:W-:Y:S01]  /*10080*/  UMOV UR50, URZ ;  /* 0x0000003f00327c82 */ /* 0x000fe20008000000 */
[----:B------:R-:W-:Y:S01]  /*10090*/  UMOV UR34, 0x10 ;  /* 0x0000001000227882 */ /* 0x000fe20000000000 */
[----:B------:R-:W-:Y:S01]  /*100a0*/  UMOV UR36, UR52 ;  /* 0x0000003400247c82 */ /* 0x000fe20008000000 */
[----:B------:R-:W-:Y:S01]  /*100b0*/  UMOV UR37, UR53 ;  /* 0x0000003500257c82 */ /* 0x000fe20008000000 */
[----:B------:R-:W-:Y:S01]  /*100c0*/  UIADD3 UR49, UR49, 0x2a800, URZ ;  /* 0x0002a80031317890 */ /* 0x000fe2000fffe03f */
[----:B------:R-:W-:Y:S01]  /*100d0*/  ISETP.NE.AND P2, PT, R5, 0x4, PT ;  /* 0x000000040500780c */ /* 0x000fe20003f45270 */
[----:B------:R-:W-:-:S02]  /*100e0*/  USHF.L.U32 UR51, UR51, 0x8, URZ ;  /* 0x0000000833337899 */ /* 0x000fc4000800063f */
[----:B------:R-:W-:Y:S01]  /*100f0*/  UIADD3 UR48, UR8, 0x2800, URZ ;  /* 0x0000280008307890 */ /* 0x000fe2000fffe03f */
[----:B------:R-:W-:Y:S01]  /*10100*/  SEL R195, RZ, 0x1, P2 ;  /* 0x00000001ffc37807 */ /* 0x000fe20001000000 */
        /* <DEDUP_REMOVED lines=29> */
.L_x_41:
[----:B------:R-:W-:Y:S05]  /*102e0*/  BSYNC B0 ;  /* 0x0000000000007941 */ /* 0x000fea0003800000 */
.L_x_40:
[----:B------:R-:W-:-:S07]  /*102f0*/  VIADD R8, R8, 0xffffffff ;  /* 0xffffffff08087836 */ /* 0x000fce0000000000 */
.L_x_39:
[C---:B------:R-:W-:Y:S01]  /*10300*/  VIADD R194, R12.reuse, 0x1 ;  /* 0x000000010cc27836 */ /* 0x040fe20000000000 */
[C---:B------:R-:W-:Y:S01]  /*10310*/  IADD3 R196, R12.reuse, 0x8, RZ ;  /* 0x000000080cc47810 */ /* 0x040fe20007ffe0ff */
[----:B------:R-:W-:Y:S05]  /*10320*/  WARPSYNC.ALL ;  /* 0x0000000000007948 */ /* 0x000fea0003800000 */
[-C--:B------:R-:W-:Y:S01]  /*10330*/  ISETP.GE.AND P6, PT, R3, R194.reuse, PT ;  /* 0x000000c20300720c */ /* 0x080fe20003fc6270 */
[----:B------:R-:W-:Y:S01]  /*10340*/  ULDC UR6, c[0x0][0x604] ;  /* 0x0001810000067ab9 */ /* 0x000fe20000000800 */
[----:B------:R-:W-:Y:S01]  /*10350*/  ISETP.GE.AND P5, PT, R11, R194, PT ;  /* 0x000000c20b00720c */ /* 0x000fe20003fa6270 */
[C---:B------:R-:W-:Y:S01]  /*10360*/  VIADD R194, R12.reuse, 0x9 ;  /* 0x000000090cc27836 */ /* 0x040fe20000000000 */
[-C--:B------:R-:W-:Y:S01]  /*10370*/  ISETP.GE.AND P3, PT, R3, R196.reuse, PT ;  /* 0x000000c40300720c */ /* 0x080fe20003f66270 */
[----:B------:R-:W-:Y:S01]  /*10380*/  VIADD R17, R17, 0x1 ;  /* 0x0000000111117836 */ /* 0x000fe20000000000 */
[----:B------:R-:W-:Y:S01]  /*10390*/  ISETP.GE.AND P4, PT, R11, R196, PT ;  /* 0x000000c40b00720c */ /* 0x000fe20003f86270 */
[----:B------:R-:W-:Y:S01]  /*103a0*/  VIADD R196, R12, 0x10 ;  /* 0x000000100cc47836 */ /* 0x000fe20000000000 */
[----:B------:R-:W-:Y:S01]  /*103b0*/  FSEL R25, R25, -INF , P6 ;  /* 0xff80000019197808 */ /* 0x000fe20003000000 */
[----:B------:R-:W-:Y:S01]  /*103c0*/  BSSY B0, `(.L_x_44) ;  /* 0x0000206000007945 */ /* 0x000fe20003800000 */
[----:B------:R-:W-:-:S02]  /*103d0*/  FSEL R27, R27, -INF , P5 ;  /* 0xff8000001b1b7808 */ /* 0x000fc40002800000 */
[----:B------:R-:W-:Y:S02]  /*103e0*/  FSEL R28, R28, -INF , P3 ;  /* 0xff8000001c1c7808 */ /* 0x000fe40001800000 */
[-C--:B------:R-:W-:Y:S02]  /*103f0*/  ISETP.GE.AND P2, PT, R3, R194.reuse, PT ;  /* 0x000000c20300720c */ /* 0x080fe40003f46270 */
[----:B------:R-:W-:Y:S02]  /*10400*/  ISETP.GE.AND P6, PT, R11, R194, PT ;  /* 0x000000c20b00720c */ /* 0x000fe40003fc6270 */
[-C--:B------:R-:W-:Y:S02]  /*10410*/  ISETP.GE.AND P5, PT, R3, R196.reuse, PT ;  /* 0x000000c40300720c */ /* 0x080fe40003fa6270 */
[----:B------:R-:W-:Y:S01]  /*10420*/  ISETP.GE.AND P3, PT, R11, R196, PT ;  /* 0x000000c40b00720c */ /* 0x000fe20003f66270 */
[C---:B------:R-:W-:Y:S01]  /*10430*/  VIADD R196, R12.reuse, 0x18 ;  /* 0x000000180cc47836 */ /* 0x040fe20000000000 */
[----:B------:R-:W-:-:S02]  /*10440*/  IADD3 R194, R12, 0x11, RZ ;  /* 0x000000110cc27810 */ /* 0x000fc40007ffe0ff */
[----:B------:R-:W-:Y:S02]  /*10450*/  FSEL R30, R30, -INF , P4 ;  /* 0xff8000001e1e7808 */ /* 0x000fe40002000000 */
[----:B------:R-:W-:Y:S02]  /*10460*/  FSEL R29, R29, -INF , P2 ;  /* 0xff8000001d1d7808 */ /* 0x000fe40001000000 */
[-C--:B------:R-:W-:Y:S02]  /*10470*/  ISETP.GE.AND P4, PT, R3, R194.reuse, PT ;  /* 0x000000c20300720c */ /* 0x080fe40003f86270 */
[----:B------:R-:W-:Y:S01]  /*10480*/  ISETP.GE.AND P2, PT, R11, R194, PT ;  /* 0x000000c20b00720c */ /* 0x000fe20003f46270 */
[----:B------:R-:W-:Y:S01]  /*10490*/  VIADD R194, R12, 0x19 ;  /* 0x000000190cc27836 */ /* 0x000fe20000000000 */
[----:B------:R-:W-:Y:S02]  /*104a0*/  FSEL R31, R31, -INF , P6 ;  /* 0xff8000001f1f7808 */ /* 0x000fe40003000000 */
[----:B------:R-:W-:-:S02]  /*104b0*/  FSEL R32, R32, -INF , P5 ;  /* 0xff80000020207808 */ /* 0x000fc40002800000 */
[-C--:B------:R-:W-:Y:S02]  /*104c0*/  ISETP.GE.AND P6, PT, R3, R196.reuse, PT ;  /* 0x000000c40300720c */ /* 0x080fe40003fc6270 */
[----:B------:R-:W-:Y:S02]  /*104d0*/  ISETP.GE.AND P5, PT, R11, R196, PT ;  /* 0x000000c40b00720c */ /* 0x000fe40003fa6270 */
[----:B------:R-:W-:Y:S02]  /*104e0*/  IADD3 R196, R12, 0x20, RZ ;  /* 0x000000200cc47810 */ /* 0x000fe40007ffe0ff */
[----:B------:R-:W-:Y:S02]  /*104f0*/  FSEL R34, R34, -INF , P3 ;  /* 0xff80000022227808 */ /* 0x000fe40001800000 */
[----:B------:R-:W-:Y:S02]  /*10500*/  FSEL R33, R33, -INF , P4 ;  /* 0xff80000021217808 */ /* 0x000fe40002000000 */
[----:B------:R-:W-:-:S02]  /*10510*/  FSEL R35, R35, -INF , P2 ;  /* 0xff80000023237808 */ /* 0x000fc40001000000 */
[----:B------:R-:W-:Y:S02]  /*10520*/  FSEL R36, R36, -INF , P6 ;  /* 0xff80000024247808 */ /* 0x000fe40003000000 */
[-C--:B------:R-:W-:Y:S02]  /*10530*/  ISETP.GE.AND P3, PT, R3, R194.reuse, PT ;  /* 0x000000c20300720c */ /* 0x080fe40003f66270 */
[----:B------:R-:W-:Y:S01]  /*10540*/  ISETP.GE.AND P4, PT, R11, R194, PT ;  /* 0x000000c20b00720c */ /* 0x000fe20003f86270 */
[C---:B------:R-:W-:Y:S01]  /*10550*/  VIADD R194, R12.reuse, 0x21 ;  /* 0x000000210cc27836 */ /* 0x040fe20000000000 */
[-C--:B------:R-:W-:Y:S02]  /*10560*/  ISETP.GE.AND P2, PT, R3, R196.reuse, PT ;  /* 0x000000c40300720c */ /* 0x080fe40003f46270 */
[----:B------:R-:W-:Y:S01]  /*10570*/  ISETP.GE.AND P6, PT, R11, R196, PT ;  /* 0x000000c40b00720c */ /* 0x000fe20003fc6270 */
[----:B------:R-:W-:Y:S01]  /*10580*/  VIADD R196, R12, 0x28 ;  /* 0x000000280cc47836 */ /* 0x000fe20000000000 */
[----:B------:R-:W-:-:S02]  /*10590*/  FSEL R38, R38, -INF , P5 ;  /* 0xff80000026267808 */ /* 0x000fc40002800000 */
[----:B------:R-:W-:Y:S02]  /*105a0*/  FSEL R37, R37, -INF , P3 ;  /* 0xff80000025257808 */ /* 0x000fe40001800000 */
[----:B------:R-:W-:Y:S02]  /*105b0*/  FSEL R39, R39, -INF , P4 ;  /* 0xff80000027277808 */ /* 0x000fe40002000000 */
[----:B------:R-:W-:Y:S02]  /*105c0*/  FSEL R40, R40, -INF , P2 ;  /* 0xff80000028287808 */ /* 0x000fe40001000000 */
[-C--:B------:R-:W-:Y:S02]  /*105d0*/  ISETP.GE.AND P5, PT, R3, R194.reuse, PT ;  /* 0x000000c20300720c */ /* 0x080fe40003fa6270 */
[----:B------:R-:W-:Y:S02]  /*105e0*/  ISETP.GE.AND P3, PT, R11, R194, PT ;  /* 0x000000c20b00720c */ /* 0x000fe40003f66270 */
[----:B------:R-:W-:-:S02]  /*105f0*/  ISETP.GE.AND P4, PT, R3, R196, PT ;  /* 0x000000c40300720c */ /* 0x000fc40003f86270 */
[----:B------:R-:W-:Y:S01]  /*10600*/  ISETP.GE.AND P2, PT, R11, R196, PT ;  /* 0x000000c40b00720c */ /* 0x000fe20003f46270 */
[C---:B------:R-:W-:Y:S01]  /*10610*/  VIADD R196, R12.reuse, 0x30 ;  /* 0x000000300cc47836 */ /* 0x040fe20000000000 */
[----:B------:R-:W-:Y:S02]  /*10620*/  IADD3 R194, R12, 0x29, RZ ;  /* 0x000000290cc27810 */ /* 0x000fe40007ffe0ff */
[----:B------:R-:W-:Y:S02]  /*10630*/  FSEL R42, R42, -INF , P6 ;  /* 0xff8000002a2a7808 */ /* 0x000fe40003000000 */
[----:B------:R-:W-:Y:S02]  /*10640*/  FSEL R41, R41, -INF , P5 ;  /* 0xff80000029297808 */ /* 0x000fe40002800000 */
[-C--:B------:R-:W-:Y:S02]  /*10650*/  ISETP.GE.AND P6, PT, R3, R194.reuse, PT ;  /* 0x000000c20300720c */ /* 0x080fe40003fc6270 */
[----:B------:R-:W-:Y:S01]  /*10660*/  ISETP.GE.AND P5, PT, R11, R194, PT ;  /* 0x000000c20b00720c */ /* 0x000fe20003fa6270 */
[----:B------:R-:W-:Y:S01]  /*10670*/  VIADD R194, R12, 0x31 ;  /* 0x000000310cc27836 */ /* 0x000fe20000000000 */
[----:B------:R-:W-:-:S02]  /*10680*/  FSEL R43, R43, -INF , P3 ;  /* 0xff8000002b2b7808 */ /* 0x000fc40001800000 */
[----:B------:R-:W-:Y:S02]  /*10690*/  FSEL R44, R44, -INF , P4 ;  /* 0xff8000002c2c7808 */ /* 0x000fe40002000000 */
[-C--:B------:R-:W-:Y:S02]  /*106a0*/  ISETP.GE.AND P3, PT, R3, R196.reuse, PT ;  /* 0x000000c40300720c */ /* 0x080fe40003f66270 */
[----:B------:R-:W-:Y:S02]  /*106b0*/  ISETP.GE.AND P4, PT, R11, R196, PT ;  /* 0x000000c40b00720c */ /* 0x000fe40003f86270 */
[----:B------:R-:W-:Y:S02]  /*106c0*/  IADD3 R196, R12, 0x38, RZ ;  /* 0x000000380cc47810 */ /* 0x000fe40007ffe0ff */
[----:B------:R-:W-:Y:S02]  /*106d0*/  FSEL R46, R46, -INF , P2 ;  /* 0xff8000002e2e7808 */ /* 0x000fe40001000000 */
[----:B------:R-:W-:-:S02]  /*106e0*/  FSEL R45, R45, -INF , P6 ;  /* 0xff8000002d2d7808 */ /* 0x000fc40003000000 */
[----:B------:R-:W-:Y:S02]  /*106f0*/  FSEL R47, R47, -INF , P5 ;  /* 0xff8000002f2f7808 */ /* 0x000fe40002800000 */
        /* <DEDUP_REMOVED lines=109> */
[----:B------:R-:W-:Y:S02]  /*10dd0*/  ISETP.GE.AND P2, PT, R11, R194, PT ;  /* 0x000000c20b00720c */ /* 0x000fe40003f46270 */
[----:B------:R-:W-:-:S02]  /*10de0*/  FSEL R91, R91, -INF , P6 ;  /* 0xff8000005b5b7808 */ /* 0x000fc40003000000 */
[C---:B------:R-:W-:Y:S01]  /*10df0*/  ISETP.GE.AND P4, PT, R3.reuse, R194, PT ;  /* 0x000000c20300720c */ /* 0x040fe20003f86270 */
[----:B------:R-:W-:Y:S01]  /*10e00*/  VIADD R194, R12, 0x91 ;  /* 0x000000910cc27836 */ /* 0x000fe20000000000 */
[----:B------:R-:W-:Y:S02]  /*10e10*/  ISETP.GE.AND P6, PT, R3, R196, PT ;  /* 0x000000c40300720c */ /* 0x000fe40003fc6270 */
[----:B------:R-:W-:Y:S02]  /*10e20*/  FSEL R95, R95, -INF , P2 ;  /* 0xff8000005f5f7808 */ /* 0x000fe40001000000 */
[----:B------:R-:W-:Y:S02]  /*10e30*/  ISETP.GE.AND P2, PT, R3, R12, PT ;  /* 0x0000000c0300720c */ /* 0x000fe40003f46270 */
[----:B------:R-:W-:Y:S02]  /*10e40*/  FSEL R96, R96, -INF , P6 ;  /* 0xff80000060607808 */ /* 0x000fe40003000000 */
[----:B------:R-:W-:-:S02]  /*10e50*/  FSEL R92, R92, -INF , P5 ;  /* 0xff8000005c5c7808 */ /* 0x000fc40002800000 */
[----:B------:R-:W-:Y:S02]  /*10e60*/  FSEL R94, R94, -INF , P3 ;  /* 0xff8000005e5e7808 */ /* 0x000fe40001800000 */
[----:B------:R-:W-:Y:S02]  /*10e70*/  FSEL R93, R93, -INF , P4 ;  /* 0xff8000005d5d7808 */ /* 0x000fe40002000000 */
[C---:B------:R-:W-:Y:S02]  /*10e80*/  ISETP.GE.AND P6, PT, R11.reuse, R12, PT ;  /* 0x0000000c0b00720c */ /* 0x040fe40003fc6270 */
[----:B------:R-:W-:Y:S01]  /*10e90*/  ISETP.GE.AND P5, PT, R11, R196, PT ;  /* 0x000000c40b00720c */ /* 0x000fe20003fa6270 */
[----:B------:R-:W-:Y:S01]  /*10ea0*/  VIADD R196, R12, 0x99 ;  /* 0x000000990cc47836 */ /* 0x000fe20000000000 */
[-C--:B------:R-:W-:Y:S02]  /*10eb0*/  ISETP.GE.AND P3, PT, R3, R194.reuse, PT ;  /* 0x000000c20300720c */ /* 0x080fe40003f66270 */
[----:B------:R-:W-:-:S02]  /*10ec0*/  ISETP.GE.AND P4, PT, R11, R194, PT ;  /* 0x000000c20b00720c */ /* 0x000fc40003f86270 */
[----:B------:R-:W-:Y:S02]  /*10ed0*/  IADD3 R194, R12, 0x98, RZ ;  /* 0x000000980cc27810 */ /* 0x000fe40007ffe0ff */
[----:B------:R-:W-:Y:S01]  /*10ee0*/  FSEL R197, R24, -INF , P2 ;  /* 0xff80000018c57808 */ /* 0x000fe20001000000 */
[----:B------:R-:W-:Y:S01]  /*10ef0*/  VIADD R24, R12, 0xa0 ;  /* 0x000000a00c187836 */ /* 0x000fe20000000000 */
[----:B------:R-:W-:Y:S02]  /*10f00*/  FSEL R26, R26, -INF , P6 ;  /* 0xff8000001a1a7808 */ /* 0x000fe40003000000 */
[----:B------:R-:W-:Y:S02]  /*10f10*/  FSEL R98, R98, -INF , P5 ;  /* 0xff80000062627808 */ /* 0x000fe40002800000 */
[-C--:B------:R-:W-:Y:S02]  /*10f20*/  ISETP.GE.AND P5, PT, R3, R194.reuse, PT ;  /* 0x000000c20300720c */ /* 0x080fe40003fa6270 */
[----:B------:R-:W-:-:S02]  /*10f30*/  ISETP.GE.AND P2, PT, R11, R194, PT ;  /* 0x000000c20b00720c */ /* 0x000fc40003f46270 */
[----:B------:R-:W-:Y:S02]  /*10f40*/  FSEL R97, R97, -INF , P3 ;  /* 0xff80000061617808 */ /* 0x000fe40001800000 */
[-C--:B------:R-:W-:Y:S02]  /*10f50*/  ISETP.GE.AND P6, PT, R3, R196.reuse, PT ;  /* 0x000000c40300720c */ /* 0x080fe40003fc6270 */
[----:B------:R-:W-:Y:S02]  /*10f60*/  ISETP.GE.AND P3, PT, R11, R196, PT ;  /* 0x000000c40b00720c */ /* 0x000fe40003f66270 */
        /* <DEDUP_REMOVED lines=54> */
[----:B------:R-:W-:Y:S02]  /*112d0*/  FSEL R99, R99, -INF , P4 ;  /* 0xff80000063637808 */ /* 0x000fe40002000000 */
[----:B------:R-:W-:Y:S02]  /*112e0*/  FSEL R100, R100, -INF , P5 ;  /* 0xff80000064647808 */ /* 0x000fe40002800000 */
[----:B------:R-:W-:-:S02]  /*112f0*/  FMNMX R195, R77, R194, !PT ;  /* 0x000000c24dc37209 */ /* 0x000fc40007800000 */
[-C--:B------:R-:W-:Y:S02]  /*11300*/  ISETP.GE.AND P4, PT, R3, R24.reuse, PT ;  /* 0x000000180300720c */ /* 0x080fe40003f86270 */
[----:B------:R-:W-:Y:S02]  /*11310*/  ISETP.GE.AND P5, PT, R11, R24, PT ;  /* 0x000000180b00720c */ /* 0x000fe40003fa6270 */
[----:B------:R-:W-:Y:S02]  /*11320*/  FMNMX R199, R79, R196, !PT ;  /* 0x000000c44fc77209 */ /* 0x000fe40007800000 */
[----:B------:R-:W-:Y:S02]  /*11330*/  IADD3 R24, R12, 0xa1, RZ ;  /* 0x000000a10c187810 */ /* 0x000fe40007ffe0ff */
[----:B------:R-:W-:Y:S02]  /*11340*/  FMNMX R194, R80, R195, !PT ;  /* 0x000000c350c27209 */ /* 0x000fe40007800000 */
[----:B------:R-:W-:-:S02]  /*11350*/  FSEL R102, R102, -INF , P2 ;  /* 0xff80000066667808 */ /* 0x000fc40001000000 */
[----:B------:R-:W-:Y:S02]  /*11360*/  FSEL R101, R101, -INF , P6 ;  /* 0xff80000065657808 */ /* 0x000fe40003000000 */
[----:B------:R-:W-:Y:S02]  /*11370*/  FMNMX R196, R82, R199, !PT ;  /* 0x000000c752c47209 */ /* 0x000fe40007800000 */
[-C--:B------:R-:W-:Y:S02]  /*11380*/  ISETP.GE.AND P2, PT, R3, R24.reuse, PT ;  /* 0x000000180300720c */ /* 0x080fe40003f46270 */
[----:B------:R-:W-:Y:S01]  /*11390*/  ISETP.GE.AND P6, PT, R11, R24, PT ;  /* 0x000000180b00720c */ /* 0x000fe20003fc6270 */
[----:B------:R-:W-:Y:S01]  /*113a0*/  VIADD R24, R12, 0xa8 ;  /* 0x000000a80c187836 */ /* 0x000fe20000000000 */
[----:B------:R-:W-:Y:S02]  /*113b0*/  FMNMX R195, R81, R194, !PT ;  /* 0x000000c251c37209 */ /* 0x000fe40007800000 */
[----:B------:R-:W-:-:S02]  /*113c0*/  FMNMX R199, R83, R196, !PT ;  /* 0x000000c453c77209 */ /* 0x000fc40007800000 */
[----:B------:R-:W-:Y:S02]  /*113d0*/  FSEL R103, R103, -INF , P3 ;  /* 0xff80000067677808 */ /* 0x000fe40001800000 */
[----:B------:R-:W-:Y:S02]  /*113e0*/  FSEL R104, R104, -INF , P4 ;  /* 0xff80000068687808 */ /* 0x000fe40002000000 */
[-C--:B------:R-:W-:Y:S02]  /*113f0*/  ISETP.GE.AND P3, PT, R3, R24.reuse, PT ;  /* 0x000000180300720c */ /* 0x080fe40003f66270 */
[----:B------:R-:W-:Y:S01]  /*11400*/  ISETP.GE.AND P4, PT, R11, R24, PT ;  /* 0x000000180b00720c */ /* 0x000fe20003f86270 */
[----:B------:R-:W-:Y:S01]  /*11410*/  VIADD R24, R12, 0xa9 ;  /* 0x000000a90c187836 */ /* 0x000fe20000000000 */
[----:B------:R-:W-:Y:S02]  /*11420*/  FMNMX R194, R84, R195, !PT ;  /* 0x000000c354c27209 */ /* 0x000fe40007800000 */
[----:B------:R-:W-:-:S02]  /*11430*/  FMNMX R196, R86, R199, !PT ;  /* 0x000000c756c47209 */ /* 0x000fc40007800000 */
[----:B------:R-:W-:Y:S02]  /*11440*/  FMNMX R195, R85, R194, !PT ;  /* 0x000000c255c37209 */ /* 0x000fe40007800000 */
[----:B------:R-:W-:Y:S02]  /*11450*/  FSEL R106, R106, -INF , P5 ;  /* 0xff8000006a6a7808 */ /* 0x000fe40002800000 */
[----:B------:R-:W-:Y:S02]  /*11460*/  FSEL R105, R105, -INF , P2 ;  /* 0xff80000069697808 */ /* 0x000fe40001000000 */
[----:B------:R-:W-:Y:S02]  /*11470*/  FMNMX R199, R87, R196, !PT ;  /* 0x000000c457c77209 */ /* 0x000fe40007800000 */
[-C--:B------:R-:W-:Y:S02]  /*11480*/  ISETP.GE.AND P5, PT, R3, R24.reuse, PT ;  /* 0x000000180300720c */ /* 0x080fe40003fa6270 */
[----:B------:R-:W-:-:S02]  /*11490*/  ISETP.GE.AND P2, PT, R11, R24, PT ;  /* 0x000000180b00720c */ /* 0x000fc40003f46270 */
[----:B------:R-:W-:Y:S02]  /*114a0*/  IADD3 R24, R12, 0xb0, RZ ;  /* 0x000000b00c187810 */ /* 0x000fe40007ffe0ff */
[----:B------:R-:W-:Y:S02]  /*114b0*/  FMNMX R194, R88, R195, !PT ;  /* 0x000000c358c27209 */ /* 0x000fe40007800000 */
[----:B------:R-:W-:Y:S02]  /*114c0*/  FMNMX R196, R90, R199, !PT ;  /* 0x000000c75ac47209 */ /* 0x000fe40007800000 */
[----:B------:R-:W-:Y:S02]  /*114d0*/  FSEL R107, R107, -INF , P6 ;  /* 0xff8000006b6b7808 */ /* 0x000fe40003000000 */
[----:B------:R-:W-:Y:S02]  /*114e0*/  FSEL R108, R108, -INF , P3 ;  /* 0xff8000006c6c7808 */ /* 0x000fe40001800000 */
[----:B------:R-:W-:-:S02]  /*114f0*/  ISETP.GE.AND P6, PT, R3, R24, PT ;  /* 0x000000180300720c */ /* 0x000fc40003fc6270 */
[----:B------:R-:W-:Y:S01]  /*11500*/  ISETP.GE.AND P3, PT, R11, R24, PT ;  /* 0x000000180b00720c */ /* 0x000fe20003f66270 */
[----:B------:R-:W-:Y:S01]  /*11510*/  VIADD R24, R12, 0xb1 ;  /* 0x000000b10c187836 */ /* 0x000fe20000000000 */
[----:B------:R-:W-:Y:S02]  /*11520*/  FMNMX R195, R89, R194, !PT ;  /* 0x000000c259c37209 */ /* 0x000fe40007800000 */
[----:B------:R-:W-:Y:S02]  /*11530*/  FMNMX R199, R91, R196, !PT ;  /* 0x000000c45bc77209 */ /* 0x000fe40007800000 */
[----:B------:R-:W-:Y:S02]  /*11540*/  FSEL R110, R110, -INF , P4 ;  /* 0xff8000006e6e7808 */ /* 0x000fe40002000000 */
[----:B------:R-:W-:Y:S02]  /*11550*/  FSEL R109, R109, -INF , P5 ;  /* 0xff8000006d6d7808 */ /* 0x000fe40002800000 */
[----:B------:R-:W-:-:S02]  /*11560*/  FMNMX R194, R92, R195, !PT ;  /* 0x000000c35cc27209 */ /* 0x000fc40007800000 */
[-C--:B------:R-:W-:Y:S02]  /*11570*/  ISETP.GE.AND P4, PT, R3, R24.reuse, PT ;  /* 0x000000180300720c */ /* 0x080fe40003f86270 */
[----:B------:R-:W-:Y:S01]  /*11580*/  ISETP.GE.AND P5, PT, R11, R24, PT ;  /* 0x000000180b00720c */ /* 0x000fe20003fa6270 */
[----:B------:R-:W-:Y:S01]  /*11590*/  VIADD R24, R12, 0xb8 ;  /* 0x000000b80c187836 */ /* 0x000fe20000000000 */
[----:B------:R-:W-:Y:S02]  /*115a0*/  FMNMX R196, R94, R199, !PT ;  /* 0x000000c75ec47209 */ /* 0x000fe40007800000 */
[----:B------:R-:W-:Y:S02]  /*115b0*/  FMNMX R195, R93, R194, !PT ;  /* 0x000000c25dc37209 */ /* 0x000fe40007800000 */
[----:B------:R-:W-:Y:S02]  /*115c0*/  FMNMX R199, R95, R196, !PT ;  /* 0x000000c45fc77209 */ /* 0x000fe40007800000 */
[----:B------:R-:W-:-:S02]  /*115d0*/  FSEL R111, R111, -INF , P2 ;  /* 0xff8000006f6f7808 */ /* 0x000fc40001000000 */
[----:B------:R-:W-:Y:S02]  /*115e0*/  FSEL R112, R112, -INF , P6 ;  /* 0xff80000070707808 */ /* 0x000fe40003000000 */
[-C--:B------:R-:W-:Y:S02]  /*115f0*/  ISETP.GE.AND P2, PT, R3, R24.reuse, PT ;  /* 0x000000180300720c */ /* 0x080fe40003f46270 */
[----:B------:R-:W-:Y:S02]  /*11600*/  ISETP.GE.AND P6, PT, R11, R24, PT ;  /* 0x000000180b00720c */ /* 0x000fe40003fc6270 */
[----:B------:R-:W-:Y:S02]  /*11610*/  IADD3 R24, R12, 0xb9, RZ ;  /* 0x000000b90c187810 */ /* 0x000fe40007ffe0ff */
        /* <DEDUP_REMOVED lines=14> */
[----:B------:R-:W-:Y:S01]  /*11700*/  ISETP.GE.AND P2, PT, R11, R24, PT ;  /* 0x000000180b00720c */ /* 0x000fe20003f46270 */
[----:B------:R-:W-:Y:S01]  /*11710*/  VIADD R24, R12, 0xc1 ;  /* 0x000000c10c187836 */ /* 0x000fe20000000000 */
[----:B------:R-:W-:-:S02]  /*11720*/  FMNMX R195, R101, R194, !PT ;  /* 0x000000c265c37209 */ /* 0x000fc40007800000 */
[----:B------:R-:W-:Y:S02]  /*11730*/  FMNMX R199, R103, R196, !PT ;  /* 0x000000c467c77209 */ /* 0x000fe40007800000 */
[----:B------:R-:W-:Y:S02]  /*11740*/  FSEL R118, R118, -INF , P6 ;  /* 0xff80000076767808 */ /* 0x000fe40003000000 */
[----:B------:R-:W-:Y:S02]  /*11750*/  FSEL R117, R117, -INF , P3 ;  /* 0xff80000075757808 */ /* 0x000fe40001800000 */
[-C--:B------:R-:W-:Y:S02]  /*11760*/  ISETP.GE.AND P6, PT, R3, R24.reuse, PT ;  /* 0x000000180300720c */ /* 0x080fe40003fc6270 */
[----:B------:R-:W-:Y:S02]  /*11770*/  ISETP.GE.AND P3, PT, R11, R24, PT ;  /* 0x000000180b00720c */ /* 0x000fe40003f66270 */
[----:B------:R-:W-:-:S02]  /*11780*/  FMNMX R194, R104, R195, !PT ;  /* 0x000000c368c27209 */ /* 0x000fc40007800000 */
[----:B------:R-:W-:Y:S02]  /*11790*/  IADD3 R24, R12, 0xc8, RZ ;  /* 0x000000c80c187810 */ /* 0x000fe40007ffe0ff */
[----:B------:R-:W-:Y:S02]  /*117a0*/  FMNMX R196, R106, R199, !PT ;  /* 0x000000c76ac47209 */ /* 0x000fe40007800000 */
[----:B------:R-:W-:Y:S02]  /*117b0*/  FSEL R119, R119, -INF , P4 ;  /* 0xff80000077777808 */ /* 0x000fe40002000000 */
[----:B------:R-:W-:Y:S02]  /*117c0*/  FSEL R120, R120, -INF , P5 ;  /* 0xff80000078787808 */ /* 0x000fe40002800000 */
[----:B------:R-:W-:Y:S02]  /*117d0*/  FMNMX R195, R105, R194, !PT ;  /* 0x000000c269c37209 */ /* 0x000fe40007800000 */
[----:B------:R-:W-:-:S02]  /*117e0*/  ISETP.GE.AND P4, PT, R3, R24, PT ;  /* 0x000000180300720c */ /* 0x000fc40003f86270 */
[----:B------:R-:W-:Y:S01]  /*117f0*/  ISETP.GE.AND P5, PT, R11, R24, PT ;  /* 0x000000180b00720c */ /* 0x000fe20003fa6270 */
[----:B------:R-:W-:Y:S01]  /*11800*/  VIADD R24, R12, 0xc9 ;  /* 0x000000c90c187836 */ /* 0x000fe20000000000 */
[----:B------:R-:W-:Y:S02]  /*11810*/  FMNMX R199, R107, R196, !PT ;  /* 0x000000c46bc77209 */ /* 0x000fe40007800000 */
[----:B------:R-:W-:Y:S02]  /*11820*/  FMNMX R194, R108, R195, !PT ;  /* 0x000000c36cc27209 */ /* 0x000fe40007800000 */
[----:B------:R-:W-:Y:S02]  /*11830*/  FMNMX R196, R110, R199, !PT ;  /* 0x000000c76ec47209 */ /* 0x000fe40007800000 */
[----:B------:R-:W-:Y:S02]  /*11840*/  FSEL R122, R122, -INF , P2 ;  /* 0xff8000007a7a7808 */ /* 0x000fe40001000000 */
[----:B------:R-:W-:-:S02]  /*11850*/  FSEL R121, R121, -INF , P6 ;  /* 0xff80000079797808 */ /* 0x000fc40003000000 */
[-C--:B------:R-:W-:Y:S02]  /*11860*/  ISETP.GE.AND P2, PT, R3, R24.reuse, PT ;  /* 0x000000180300720c */ /* 0x080fe40003f46270 */
[----:B------:R-:W-:Y:S01]  /*11870*/  ISETP.GE.AND P6, PT, R11, R24, PT ;  /* 0x000000180b00720c */ /* 0x000fe20003fc6270 */
[----:B------:R-:W-:Y:S01]  /*11880*/  VIADD R24, R12, 0xd0 ;  /* 0x000000d00c187836 */ /* 0x000fe20000000000 */
[----:B------:R-:W-:Y:S02]  /*11890*/  FMNMX R195, R109, R194, !PT ;  /* 0x000000c26dc37209 */ /* 0x000fe40007800000 */
[----:B------:R-:W-:Y:S02]  /*118a0*/  FMNMX R199, R111, R196, !PT ;  /* 0x000000c46fc77209 */ /* 0x000fe40007800000 */
[----:B------:R-:W-:Y:S02]  /*118b0*/  FSEL R123, R123, -INF , P3 ;  /* 0xff8000007b7b7808 */ /* 0x000fe40001800000 */
[----:B------:R-:W-:-:S02]  /*118c0*/  FSEL R124, R124, -INF , P4 ;  /* 0xff8000007c7c7808 */ /* 0x000fc40002000000 */
[----:B------:R-:W-:Y:S02]  /*118d0*/  FMNMX R194, R112, R195, !PT ;  /* 0x000000c370c27209 */ /* 0x000fe40007800000 */
[-C--:B------:R-:W-:Y:S02]  /*118e0*/  ISETP.GE.AND P3, PT, R3, R24.reuse, PT ;  /* 0x000000180300720c */ /* 0x080fe40003f66270 */
[----:B------:R-:W-:Y:S02]  /*118f0*/  ISETP.GE.AND P4, PT, R11, R24, PT ;  /* 0x000000180b00720c */ /* 0x000fe40003f86270 */
[----:B------:R-:W-:Y:S02]  /*11900*/  FMNMX R196, R114, R199, !PT ;  /* 0x000000c772c47209 */ /* 0x000fe40007800000 */
[----:B------:R-:W-:Y:S02]  /*11910*/  IADD3 R24, R12, 0xd1, RZ ;  /* 0x000000d10c187810 */ /* 0x000fe40007ffe0ff */
[----:B------:R-:W-:-:S02]  /*11920*/  FMNMX R195, R113, R194, !PT ;  /* 0x000000c271c37209 */ /* 0x000fc40007800000 */
        /* <DEDUP_REMOVED lines=11> */
[----:B------:R-:W-:Y:S01]  /*119e0*/  ISETP.GE.AND P3, PT, R11, R24, PT ;  /* 0x000000180b00720c */ /* 0x000fe20003f66270 */
[----:B------:R-:W-:Y:S01]  /*119f0*/  VIADD R24, R12, 0xd9 ;  /* 0x000000d90c187836 */ /* 0x000fe20000000000 */
[----:B------:R-:W-:-:S02]  /*11a00*/  FMNMX R195, R117, R194, !PT ;  /* 0x000000c275c37209 */ /* 0x000fc40007800000 */
[----:B------:R-:W-:Y:S02]  /*11a10*/  FMNMX R199, R119, R196, !PT ;  /* 0x000000c477c77209 */ /* 0x000fe40007800000 */
[----:B------:R-:W-:Y:S02]  /*11a20*/  FMNMX R194, R120, R195, !PT ;  /* 0x000000c378c27209 */ /* 0x000fe40007800000 */
[----:B------:R-:W-:Y:S02]  /*11a30*/  FSEL R130, R130, -INF , P4 ;  /* 0xff80000082827808 */ /* 0x000fe40002000000 */
[----:B------:R-:W-:Y:S02]  /*11a40*/  FSEL R129, R129, -INF , P5 ;  /* 0xff80000081817808 */ /* 0x000fe40002800000 */
[----:B------:R-:W-:Y:S02]  /*11a50*/  FMNMX R196, R122, R199, !PT ;  /* 0x000000c77ac47209 */ /* 0x000fe40007800000 */
[----:B------:R-:W-:-:S02]  /*11a60*/  ISETP.GE.AND P4, PT, R3, R24, PT ;  /* 0x000000180300720c */ /* 0x000fc40003f86270 */
[----:B------:R-:W-:Y:S02]  /*11a70*/  ISETP.GE.AND P5, PT, R11, R24, PT ;  /* 0x000000180b00720c */ /* 0x000fe40003fa6270 */
[----:B------:R-:W-:Y:S02]  /*11a80*/  IADD3 R24, R12, 0xe0, RZ ;  /* 0x000000e00c187810 */ /* 0x000fe40007ffe0ff */
        /* <DEDUP_REMOVED lines=13> */
[----:B------:R-:W-:Y:S01]  /*11b60*/  ISETP.GE.AND P4, PT, R11, R24, PT ;  /* 0x000000180b00720c */ /* 0x000fe20003f86270 */
[----:B------:R-:W-:Y:S01]  /*11b70*/  VIADD R24, R12, 0xe8 ;  /* 0x000000e80c187836 */ /* 0x000fe20000000000 */
[----:B------:R-:W-:Y:S02]  /*11b80*/  FMNMX R199, R127, R196, !PT ;  /* 0x000000c47fc77209 */ /* 0x000fe40007800000 */
[----:B------:R-:W-:Y:S02]  /*11b90*/  FMNMX R194, R128, R195, !PT ;  /* 0x000000c380c27209 */ /* 0x000fe40007800000 */
[----:B------:R-:W-:-:S02]  /*11ba0*/  FMNMX R196, R130, R199, !PT ;  /* 0x000000c782c47209 */ /* 0x000fc40007800000 */
[----:B------:R-:W-:Y:S02]  /*11bb0*/  FSEL R135, R135, -INF , P5 ;  /* 0xff80000087877808 */ /* 0x000fe40002800000 */
[----:B------:R-:W-:Y:S02]  /*11bc0*/  FSEL R136, R136, -INF , P2 ;  /* 0xff80000088887808 */ /* 0x000fe40001000000 */
[-C--:B------:R-:W-:Y:S02]  /*11bd0*/  ISETP.GE.AND P5, PT, R3, R24.reuse, PT ;  /* 0x000000180300720c */ /* 0x080fe40003fa6270 */
[----:B------:R-:W-:Y:S02]  /*11be0*/  ISETP.GE.AND P2, PT, R11, R24, PT ;  /* 0x000000180b00720c */ /* 0x000fe40003f46270 */
[----:B------:R-:W-:Y:S02]  /*11bf0*/  IADD3 R24, R12, 0xe9, RZ ;  /* 0x000000e90c187810 */ /* 0x000fe40007ffe0ff */
        /* <DEDUP_REMOVED lines=18> */
[----:B------:R-:W-:Y:S02]  /*11d20*/  FSEL R142, R142, -INF , P2 ;  /* 0xff8000008e8e7808 */ /* 0x000fe40001000000 */
[----:B------:R-:W-:Y:S02]  /*11d30*/  FSEL R141, R141, -INF , P6 ;  /* 0xff8000008d8d7808 */ /* 0x000fe40003000000 */
[----:B------:R-:W-:-:S02]  /*11d40*/  ISETP.GE.AND P2, PT, R3, R24, PT ;  /* 0x000000180300720c */ /* 0x000fc40003f46270 */
[----:B------:R-:W-:Y:S02]  /*11d50*/  ISETP.GE.AND P6, PT, R11, R24, PT ;  /* 0x000000180b00720c */ /* 0x000fe40003fc6270 */
[----:B------:R-:W-:Y:S02]  /*11d60*/  FMNMX R195, R137, R194, !PT ;  /* 0x000000c289c37209 */ /* 0x000fe40007800000 */
[----:B------:R-:W-:Y:S02]  /*11d70*/  IADD3 R24, R12, 0xf8, RZ ;  /* 0x000000f80c187810 */ /* 0x000fe40007ffe0ff */
        /* <DEDUP_REMOVED lines=9> */
[----:B------:R-:W-:-:S02]  /*11e10*/  FSEL R146, R146, -INF , P5 ;  /* 0xff80000092927808 */ /* 0x000fc40002800000 */
[----:B------:R-:W-:Y:S02]  /*11e20*/  FMNMX R199, R143, R196, !PT ;  /* 0x000000c48fc77209 */ /* 0x000fe40007800000 */
[----:B------:R-:W-:Y:S02]  /*11e30*/  FSEL R145, R145, -INF , P2 ;  /* 0xff80000091917808 */ /* 0x000fe40001000000 */
[-C--:B------:R-:W-:Y:S02]  /*11e40*/  ISETP.GE.AND P5, PT, R3, R24.reuse, PT ;  /* 0x000000180300720c */ /* 0x080fe40003fa6270 */
[----:B------:R-:W-:Y:S02]  /*11e50*/  ISETP.GE.AND P2, PT, R11, R24, PT ;  /* 0x000000180b00720c */ /* 0x000fe40003f46270 */
[----:B------:R-:W-:Y:S02]  /*11e60*/  FMNMX R24, R144, R195, !PT ;  /* 0x000000c390187209 */ /* 0x000fe40007800000 */
[----:B------:R-:W-:-:S02]  /*11e70*/  FSEL R147, R147, -INF , P6 ;  /* 0xff80000093937808 */ /* 0x000fc40003000000 */
[----:B------:R-:W-:Y:S02]  /*11e80*/  FMNMX R194, R146, R199, !PT ;  /* 0x000000c792c27209 */ /* 0x000fe40007800000 */
[----:B------:R-:W-:Y:S02]  /*11e90*/  FSEL R148, R148, -INF , P3 ;  /* 0xff80000094947808 */ /* 0x000fe40001800000 */
[----:B------:R-:W-:Y:S02]  /*11ea0*/  FMNMX R195, R145, R24, !PT ;  /* 0x0000001891c37209 */ /* 0x000fe40007800000 */
[----:B------:R-:W-:Y:S02]  /*11eb0*/  FSEL R150, R150, -INF , P4 ;  /* 0xff80000096967808 */ /* 0x000fe40002000000 */
[----:B------:R-:W-:Y:S02]  /*11ec0*/  FMNMX R199, R147, R194, !PT ;  /* 0x000000c293c77209 */ /* 0x000fe40007800000 */
[----:B------:R-:W-:-:S02]  /*11ed0*/  FSEL R149, R149, -INF , P5 ;  /* 0xff80000095957808 */ /* 0x000fc40002800000 */
[----:B------:R-:W-:Y:S02]  /*11ee0*/  FMNMX R24, R148, R195, !PT ;  /* 0x000000c394187209 */ /* 0x000fe40007800000 */
[----:B------:R-:W-:Y:S02]  /*11ef0*/  FSEL R151, R151, -INF , P2 ;  /* 0xff80000097977808 */ /* 0x000fe40001000000 */
[----:B------:R-:W-:Y:S02]  /*11f00*/  FMNMX R194, R150, R199, !PT ;  /* 0x000000c796c27209 */ /* 0x000fe40007800000 */
[----:B------:R-:W-:Y:S02]  /*11f10*/  FMNMX R24, R149, R24, !PT ;  /* 0x0000001895187209 */ /* 0x000fe40007800000 */
[----:B------:R-:W-:-:S03]  /*11f20*/  FMNMX R196, R151, R194, !PT ;  /* 0x000000c297c47209 */ /* 0x000fc60007800000 */
[----:B------:R-:W1:Y:S04]  /*11f30*/  SHFL.BFLY PT, R195, R24, 0x1, 0x1f ;  /* 0x0c201f0018c37f89 */ /* 0x000e6800000e0000 */
[----:B------:R-:W2:Y:S01]  /*11f40*/  SHFL.BFLY PT, R199, R196, 0x1, 0x1f ;  /* 0x0c201f00c4c77f89 */ /* 0x000ea200000e0000 */
[----:B-1----:R-:W-:Y:S02]  /*11f50*/  FMNMX R198, R24, R195, !PT ;  /* 0x000000c318c67209 */ /* 0x002fe40007800000 */
        /* <DEDUP_REMOVED lines=8> */
[----:B------:R-:W-:Y:S02]  /*11fe0*/  FSEL R202, R195, RZ, P3 ;  /* 0x000000ffc3ca7208 */ /* 0x000fe40001800000 */
[C---:B------:R-:W-:Y:S01]  /*11ff0*/  ISETP.NE.AND P2, PT, R17.reuse, 0x4, PT ;  /* 0x000000041100780c */ /* 0x040fe20003f45270 */
[----:B------:R-:W-:Y:S02]  /*12000*/  FADD R24, -R200, R192 ;  /* 0x000000c0c8187221 */ /* 0x000fe40000000100 */
[----:B------:R-:W-:Y:S01]  /*12010*/  FADD R23, -R202, R23 ;  /* 0x00000017ca177221 */ /* 0x000fe20000000100 */
[----:B------:R-:W-:Y:S01]  /*12020*/  SEL R17, R17, RZ, P2 ;  /* 0x000000ff11117207 */ /* 0x000fe20001000000 */
[----:B------:R-:W-:Y:S02]  /*12030*/  FMUL R24, R24, UR6 ;  /* 0x0000000618187c20 */ /* 0x000fe40008400000 */
[----:B------:R-:W-:Y:S01]  /*12040*/  FMUL R192, R23, UR6 ;  /* 0x0000000617c07c20 */ /* 0x000fe20008400000 */
[C---:B------:R-:W-:Y:S01]  /*12050*/  LEA R23, R7.reuse, R14, 0x3 ;  /* 0x0000000e07177211 */ /* 0x040fe200078e18ff */
[----:B------:R-:W-:Y:S01]  /*12060*/  VIADD R7, R7, 0x1 ;  /* 0x0000000107077836 */ /* 0x000fe20000000000 */
[----:B------:R-:W-:-:S02]  /*12070*/  FSETP.GEU.AND P3, PT, R24, -126, PT ;  /* 0xc2fc00001800780b */ /* 0x000fc40003f6e000 */
[----:B------:R-:W-:Y:S02]  /*12080*/  FSETP.GEU.AND P4, PT, R192, -126, PT ;  /* 0xc2fc0000c000780b */ /* 0x000fe40003f8e000 */
[----:B------:R-:W-:Y:S02]  /*12090*/  PRMT R196, RZ, 0x654, R23 ;  /* 0x00000654ffc47816 */ /* 0x000fe40000000017 */
[----:B------:R-:W-:Y:S02]  /*120a0*/  SEL R23, RZ, 0x1, P2 ;  /* 0x00000001ff177807 */ /* 0x000fe40001000000 */
[----:B------:R1:W-:Y:S01]  /*120b0*/  SYNCS.ARRIVE.TRANS64.RED.A1T0 RZ, [R196+URZ], RZ ;  /* 0x000000ffc4ff79a7 */ /* 0x0003e2000810043f */
[----:B------:R-:W-:Y:S02]  /*120c0*/  ISETP.NE.AND P2, PT, R7, 0x4, PT ;  /* 0x000000040700780c */ /* 0x000fe40003f45270 */
[----:B------:R-:W-:Y:S02]  /*120d0*/  LOP3.LUT R4, R4, R23, RZ, 0x3c, !PT ;  /* 0x0000001704047212 */ /* 0x000fe400078e3cff */
[----:B------:R-:W-:-:S02]  /*120e0*/  @!P3 FMUL R24, R24, 0.5 ;  /* 0x3f0000001818b820 */ /* 0x000fc40000400000 */
[----:B------:R-:W-:Y:S01]  /*120f0*/  @!P4 FMUL R192, R192, 0.5 ;  /* 0x3f000000c0c0c820 */ /* 0x000fe20000400000 */
[----:B-1----:R-:W-:Y:S01]  /*12100*/  IMAD R196, R17, 0x8, R2 ;  /* 0x0000000811c47824 */ /* 0x002fe200078e0202 */
[----:B------:R-:W-:Y:S02]  /*12110*/  SHF.L.U32 R23, R4, 0x1f, RZ ;  /* 0x0000001f04177819 */ /* 0x000fe400000006ff */
[----:B------:R-:W1:Y:S08]  /*12120*/  MUFU.EX2 R24, R24 ;  /* 0x0000001800187308 */ /* 0x000e700000000800 */
[----:B------:R-:W2:Y:S01]  /*12130*/  MUFU.EX2 R192, R192 ;  /* 0x000000c000c07308 */ /* 0x000ea20000000800 */
[----:B-1----:R-:W-:-:S04]  /*12140*/  @!P3 FMUL R24, R24, R24 ;  /* 0x000000181818b220 */ /* 0x002fc80000400000 */
        /* <DEDUP_REMOVED lines=41> */
.L_x_45:
[----:B-1----:R1:W2:Y:S02]  /*123e0*/  SYNCS.PHASECHK.TRANS64.TRYWAIT P3, [R196+URZ+0x2a800], R23 ;  /* 0x02a80017c40075a7 */ /* 0x0022a4000806017f */
[----:B--2---:R-:W-:Y:S05]  /*123f0*/  @!P3 NANOSLEEP.SYNCS 0x989680 ;  /* 0x009896800000b95d */ /* 0x004fea0003900000 */
[----:B------:R-:W2:Y:S02]  /*12400*/  @!P3 SYNCS.PHASECHK.TRANS64 P3, [R196+URZ+0x2a800], R23 ;  /* 0x02a80017c400b5a7 */ /* 0x000ea4000806007f */
[----:B--2---:R-:W-:Y:S05]  /*12410*/  @!P3 BRA `(.L_x_45) ;  /* 0xfffffffc00f0b947 */ /* 0x004fea000383ffff */
[----:B------:R-:W-:Y:S05]  /*12420*/  BSYNC B0 ;  /* 0x0000000000007941 */ /* 0x000fea0003800000 */
.L_x_44:
[----:B-1----:R-:W1:Y:S01]  /*12430*/  LDC R23, c[0x0][0x604] ;  /* 0x00018100ff177b82 */ /* 0x002e620000000800 */
[----:B------:R-:W-:Y:S05]  /*12440*/  WARPSYNC.ALL ;  /* 0x0000000000007948 */ /* 0x000fea0003800000 */
[----:B-1----:R-:W-:-:S04]  /*12450*/  FMUL R196, R200, R23 ;  /* 0x00000017c8c47220 */ /* 0x002fc80000400000 */
[-CC-:B------:R-:W-:Y:S01]  /*12460*/  FFMA R200, R28, R23.reuse, -R196.reuse ;  /* 0x000000171cc87223 */ /* 0x180fe200000008c4 */
[-CC-:B------:R-:W-:Y:S01]  /*12470*/  FFMA R199, R25, R23.reuse, -R196.reuse ;  /* 0x0000001719c77223 */ /* 0x180fe200000008c4 */
[-C--:B------:R-:W-:Y:S01]  /*12480*/  FMUL R28, R202, R23.reuse ;  /* 0x00000017ca1c7220 */ /* 0x080fe20000400000 */
[-CC-:B------:R-:W-:Y:S01]  /*12490*/  FFMA R197, R197, R23.reuse, -R196.reuse ;  /* 0x00000017c5c57223 */ /* 0x180fe200000008c4 */
[-C--:B------:R-:W-:Y:S01]  /*124a0*/  FFMA R201, R29, R23.reuse, -R196 ;  /* 0x000000171dc97223 */ /* 0x080fe200000008c4 */
[----:B------:R-:W-:Y:S01]  /*124b0*/  FSETP.GEU.AND P3, PT, R200, -126, PT ;  /* 0xc2fc0000c800780b */ /* 0x000fe20003f6e000 */
[-C--:B------:R-:W-:Y:S01]  /*124c0*/  FFMA R202, R26, R23.reuse, -R28 ;  /* 0x000000171aca7223 */ /* 0x080fe2000000081c */
[----:B------:R-:W-:Y:S01]  /*124d0*/  FSETP.GEU.AND P6, PT, R199, -126, PT ;  /* 0xc2fc0000c700780b */ /* 0x000fe20003fce000 */
[-C--:B------:R-:W-:Y:S01]  /*124e0*/  FFMA R44, R44, R23.reuse, -R196 ;  /* 0x000000172c2c7223 */ /* 0x080fe200000008c4 */
[----:B------:R-:W-:Y:S01]  /*124f0*/  FSETP.GEU.AND P5, PT, R197, -126, PT ;  /* 0xc2fc0000c500780b */ /* 0x000fe20003fae000 */
[-CC-:B------:R-:W-:Y:S01]  /*12500*/  FFMA R203, R46, R23.reuse, -R28.reuse ;  /* 0x000000172ecb7223 */ /* 0x180fe2000000081c */
[----:B------:R-:W-:Y:S01]  /*12510*/  FSETP.GEU.AND P4, PT, R201, -126, PT ;  /* 0xc2fc0000c900780b */ /* 0x000fe20003f8e000 */
[-C--:B------:R-:W-:Y:S01]  /*12520*/  FFMA R204, R47, R23.reuse, -R28 ;  /* 0x000000172fcc7223 */ /* 0x080fe2000000081c */
[-CC-:B------:R-:W-:Y:S01]  /*12530*/  FFMA R206, R52, R23.reuse, -R196.reuse ;  /* 0x0000001734ce7223 */ /* 0x180fe200000008c4 */
[-C--:B------:R-:W-:Y:S01]  /*12540*/  FFMA R205, R49, R23.reuse, -R196 ;  /* 0x0000001731cd7223 */ /* 0x080fe200000008c4 */
[-C--:B------:R-:W-:Y:S01]  /*12550*/  FFMA R52, R55, R23.reuse, -R28 ;  /* 0x0000001737347223 */ /* 0x080fe2000000081c */
[-C--:B------:R-:W-:Y:S01]  /*12560*/  FFMA R60, R60, R23.reuse, -R196 ;  /* 0x000000173c3c7223 */ /* 0x080fe200000008c4 */
[-C--:B------:R-:W-:Y:S01]  /*12570*/  FFMA R207, R50, R23.reuse, -R28 ;  /* 0x0000001732cf7223 */ /* 0x080fe2000000081c */
[----:B------:R-:W-:Y:S01]  /*12580*/  @!P3 FMUL R200, R200, 0.5 ;  /* 0x3f000000c8c8b820 */ /* 0x000fe20000400000 */
[-CC-:B------:R-:W-:Y:S01]  /*12590*/  FFMA R56, R56, R23.reuse, -R196.reuse ;  /* 0x0000001738387223 */ /* 0x180fe200000008c4 */
[----:B------:R-:W-:Y:S01]  /*125a0*/  @!P6 FMUL R199, R199, 0.5 ;  /* 0x3f000000c7c7e820 */ /* 0x000fe20000400000 */
[-CC-:B------:R-:W-:Y:S01]  /*125b0*/  FFMA R57, R57, R23.reuse, -R196.reuse ;  /* 0x0000001739397223 */ /* 0x180fe200000008c4 */
[----:B------:R1:W2:Y:S01]  /*125c0*/  MUFU.EX2 R26, R200 ;  /* 0x000000c8001a7308 */ /* 0x0002a20000000800 */
[----:B------:R-:W-:Y:S01]  /*125d0*/  @!P5 FMUL R197, R197, 0.5 ;  /* 0x3f000000c5c5d820 */ /* 0x000fe20000400000 */
[----:B------:R-:W-:Y:S01]  /*125e0*/  @!P4 FMUL R201, R201, 0.5 ;  /* 0x3f000000c9c9c820 */ /* 0x000fe20000400000 */
[-CC-:B------:R-:W-:Y:S01]  /*125f0*/  FFMA R61, R61, R23.reuse, -R196.reuse ;  /* 0x000000173d3d7223 */ /* 0x180fe200000008c4 */
[-CC-:B------:R-:W-:Y:S01]  /*12600*/  FFMA R64, R64, R23.reuse, -R196.reuse ;  /* 0x0000001740407223 */ /* 0x180fe200000008c4 */
[-CC-:B------:R-:W-:Y:S01]  /*12610*/  FFMA R65, R65, R23.reuse, -R196.reuse ;  /* 0x0000001741417223 */ /* 0x180fe200000008c4 */
[-CC-:B------:R-:W-:Y:S01]  /*12620*/  FFMA R68, R68, R23.reuse, -R196.reuse ;  /* 0x0000001744447223 */ /* 0x180fe200000008c4 */
[-C--:B------:R-:W-:Y:S01]  /*12630*/  FFMA R69, R69, R23.reuse, -R196 ;  /* 0x0000001745457223 */ /* 0x080fe200000008c4 */
[----:B------:R3:W4:Y:S01]  /*12640*/  MUFU.EX2 R198, R199 ;  /* 0x000000c700c67308 */ /* 0x0007220000000800 */
[-C--:B-1----:R-:W-:Y:S01]  /*12650*/  FFMA R200, R31, R23.reuse, -R28 ;  /* 0x000000171fc87223 */ /* 0x082fe2000000081c */
[-CC-:B------:R-:W-:Y:S01]  /*12660*/  FFMA R72, R72, R23.reuse, -R196.reuse ;  /* 0x0000001748487223 */ /* 0x180fe200000008c4 */
[-CC-:B------:R-:W-:Y:S01]  /*12670*/  FFMA R73, R73, R23.reuse, -R196.reuse ;  /* 0x0000001749497223 */ /* 0x180fe200000008c4 */
[-CC-:B------:R-:W-:Y:S01]  /*12680*/  FFMA R76, R76, R23.reuse, -R196.reuse ;  /* 0x000000174c4c7223 */ /* 0x180fe200000008c4 */
[-CC-:B------:R-:W-:Y:S01]  /*12690*/  FFMA R77, R77, R23.reuse, -R196.reuse ;  /* 0x000000174d4d7223 */ /* 0x180fe200000008c4 */
[-CC-:B------:R-:W-:Y:S01]  /*126a0*/  FFMA R80, R80, R23.reuse, -R196.reuse ;  /* 0x0000001750507223 */ /* 0x180fe200000008c4 */
[-C--:B------:R-:W-:Y:S01]  /*126b0*/  FFMA R81, R81, R23.reuse, -R196 ;  /* 0x0000001751517223 */ /* 0x080fe200000008c4 */
[----:B------:R1:W5:Y:S01]  /*126c0*/  MUFU.EX2 R25, R197 ;  /* 0x000000c500197308 */ /* 0x0003620000000800 */
[-C--:B---3--:R-:W-:Y:S01]  /*126d0*/  FFMA R199, R30, R23.reuse, -R28 ;  /* 0x000000171ec77223 */ /* 0x088fe2000000081c */
[----:B--2---:R-:W-:Y:S01]  /*126e0*/  @!P3 FMUL R26, R26, R26 ;  /* 0x0000001a1a1ab220 */ /* 0x004fe20000400000 */
[-CC-:B------:R-:W-:Y:S01]  /*126f0*/  FFMA R84, R84, R23.reuse, -R196.reuse ;  /* 0x0000001754547223 */ /* 0x180fe200000008c4 */
[-CC-:B------:R-:W-:Y:S01]  /*12700*/  FFMA R85, R85, R23.reuse, -R196.reuse ;  /* 0x0000001755557223 */ /* 0x180fe200000008c4 */
[-CC-:B------:R-:W-:Y:S01]  /*12710*/  FFMA R88, R88, R23.reuse, -R196.reuse ;  /* 0x0000001758587223 */ /* 0x180fe200000008c4 */
[----:B------:R-:W-:Y:S01]  /*12720*/  FSETP.GEU.AND P3, PT, R199, -126, PT ;  /* 0xc2fc0000c700780b */ /* 0x000fe20003f6e000 */
[-CC-:B------:R-:W-:Y:S01]  /*12730*/  FFMA R89, R89, R23.reuse, -R196.reuse ;  /* 0x0000001759597223 */ /* 0x180fe200000008c4 */
[-C--:B------:R-:W-:Y:S01]  /*12740*/  FFMA R92, R92, R23.reuse, -R196 ;  /* 0x000000175c5c7223 */ /* 0x080fe200000008c4 */
[-C--:B-1----:R-:W-:Y:S01]  /*12750*/  FFMA R197, R27, R23.reuse, -R28 ;  /* 0x000000171bc57223 */ /* 0x082fe2000000081c */
[----:B----4-:R-:W-:Y:S01]  /*12760*/  @!P6 FMUL R198, R198, R198 ;  /* 0x000000c6c6c6e220 */ /* 0x010fe20000400000 */
[----:B------:R1:W2:Y:S01]  /*12770*/  MUFU.EX2 R27, R201 ;  /* 0x000000c9001b7308 */ /* 0x0002a20000000800 */
[-CC-:B------:R-:W-:Y:S01]  /*12780*/  FFMA R93, R93, R23.reuse, -R196.reuse ;  /* 0x000000175d5d7223 */ /* 0x180fe200000008c4 */
[-CC-:B------:R-:W-:Y:S01]  /*12790*/  FFMA R96, R96, R23.reuse, -R196.reuse ;  /* 0x0000001760607223 */ /* 0x180fe200000008c4 */
[----:B------:R-:W-:Y:S01]  /*127a0*/  FSETP.GEU.AND P6, PT, R197, -126, PT ;  /* 0xc2fc0000c500780b */ /* 0x000fe20003fce000 */
[-CC-:B------:R-:W-:Y:S01]  /*127b0*/  FFMA R97, R97, R23.reuse, -R196.reuse ;  /* 0x0000001761617223 */ /* 0x180fe200000008c4 */
[--C-:B------:R-:W-:Y:S01]  /*127c0*/  FFMA R100, R100, R23, -R196.reuse ;  /* 0x0000001764647223 */ /* 0x100fe200000008c4 */
[----:B-----5:R-:W-:Y:S01]  /*127d0*/  @!P5 FMUL R25, R25, R25 ;  /* 0x000000191919d220 */ /* 0x020fe20000400000 */
[----:B------:R-:W-:Y:S01]  /*127e0*/  FSETP.GEU.AND P5, PT, R202, -126, PT ;  /* 0xc2fc0000ca00780b */ /* 0x000fe20003fae000 */
[----:B------:R-:W-:Y:S01]  /*127f0*/  @!P3 FMUL R199, R199, 0.5 ;  /* 0x3f000000c7c7b820 */ /* 0x000fe20000400000 */
[-CC-:B-1----:R-:W-:Y:S01]  /*12800*/  FFMA R201, R32, R23.reuse, -R196.reuse ;  /* 0x0000001720c97223 */ /* 0x182fe200000008c4 */
[-CC-:B------:R-:W-:Y:S01]  /*12810*/  FFMA R101, R101, R23.reuse, -R196.reuse ;  /* 0x0000001765657223 */ /* 0x180fe200000008c4 */
[-CC-:B------:R-:W-:Y:S01]  /*12820*/  FFMA R104, R104, R23.reuse, -R196.reuse ;  /* 0x0000001768687223 */ /* 0x180fe200000008c4 */
[----:B------:R1:W3:Y:S01]  /*12830*/  MUFU.EX2 R31, R199 ;  /* 0x000000c7001f7308 */ /* 0x0002e20000000800 */
[-CC-:B------:R-:W-:Y:S01]  /*12840*/  FFMA R105, R105, R23.reuse, -R196.reuse ;  /* 0x0000001769697223 */ /* 0x180fe200000008c4 */
[-CC-:B------:R-:W-:Y:S01]  /*12850*/  FFMA R108, R108, R23.reuse, -R196.reuse ;  /* 0x000000176c6c7223 */ /* 0x180fe200000008c4 */
[--C-:B------:R-:W-:Y:S01]  /*12860*/  FFMA R109, R109, R23, -R196.reuse ;  /* 0x000000176d6d7223 */ /* 0x100fe200000008c4 */
[----:B------:R-:W-:Y:S01]  /*12870*/  @!P6 FMUL R197, R197, 0.5 ;  /* 0x3f000000c5c5e820 */ /* 0x000fe20000400000 */
[----:B--2---:R-:W-:Y:S01]  /*12880*/  @!P4 FMUL R27, R27, R27 ;  /* 0x0000001b1b1bc220 */ /* 0x004fe20000400000 */
[----:B------:R-:W-:Y:S01]  /*12890*/  FSETP.GEU.AND P4, PT, R200, -126, PT ;  /* 0xc2fc0000c800780b */ /* 0x000fe20003f8e000 */
[-CC-:B------:R-:W-:Y:S01]  /*128a0*/  FFMA R112, R112, R23.reuse, -R196.reuse ;  /* 0x0000001770707223 */ /* 0x180fe200000008c4 */
[----:B------:R2:W4:Y:S01]  /*128b0*/  MUFU.EX2 R30, R197 ;  /* 0x000000c5001e7308 */ /* 0x0005220000000800 */
[----:B------:R-:W-:Y:S01]  /*128c0*/  @!P5 FMUL R202, R202, 0.5 ;  /* 0x3f000000cacad820 */ /* 0x000fe20000400000 */
[-CC-:B-1----:R-:W-:Y:S01]  /*128d0*/  FFMA R199, R37, R23.reuse, -R196.reuse ;  /* 0x0000001725c77223 */ /* 0x182fe200000008c4 */
[-CC-:B------:R-:W-:Y:S01]  /*128e0*/  FFMA R113, R113, R23.reuse, -R196.reuse ;  /* 0x0000001771717223 */ /* 0x180fe200000008c4 */
[-CC-:B------:R-:W-:Y:S01]  /*128f0*/  FFMA R116, R116, R23.reuse, -R196.reuse ;  /* 0x0000001774747223 */ /* 0x180fe200000008c4 */
[-CC-:B------:R-:W-:Y:S01]  /*12900*/  FFMA R117, R117, R23.reuse, -R196.reuse ;  /* 0x0000001775757223 */ /* 0x180fe200000008c4 */
[-CC-:B------:R-:W-:Y:S01]  /*12910*/  FFMA R120, R120, R23.reuse, -R196.reuse ;  /* 0x0000001778787223 */ /* 0x180fe200000008c4 */
[-CC-:B------:R-:W-:Y:S01]  /*12920*/  FFMA R121, R121, R23.reuse, -R196.reuse ;  /* 0x0000001779797223 */ /* 0x180fe200000008c4 */
[----:B------:R1:W5:Y:S01]  /*12930*/  MUFU.EX2 R29, R202 ;  /* 0x000000ca001d7308 */ /* 0x0003620000000800 */
[--C-:B--2---:R-:W-:Y:S01]  /*12940*/  FFMA R197, R36, R23, -R196.reuse ;  /* 0x0000001724c57223 */ /* 0x104fe200000008c4 */
[----:B---3--:R-:W-:Y:S01]  /*12950*/  @!P3 FMUL R31, R31, R31 ;  /* 0x0000001f1f1fb220 */ /* 0x008fe20000400000 */
[----:B------:R-:W-:Y:S01]  /*12960*/  @!P4 FMUL R200, R200, 0.5 ;  /* 0x3f000000c8c8c820 */ /* 0x000fe20000400000 */
[-CC-:B------:R-:W-:Y:S01]  /*12970*/  FFMA R124, R124, R23.reuse, -R196.reuse ;  /* 0x000000177c7c7223 */ /* 0x180fe200000008c4 */
[-CC-:B------:R-:W-:Y:S01]  /*12980*/  FFMA R125, R125, R23.reuse, -R196.reuse ;  /* 0x000000177d7d7223 */ /* 0x180fe200000008c4 */
[----:B------:R-:W-:Y:S01]  /*12990*/  FSETP.GEU.AND P3, PT, R197, -126, PT ;  /* 0xc2fc0000c500780b */ /* 0x000fe20003f6e000 */
[-CC-:B------:R-:W-:Y:S01]  /*129a0*/  FFMA R128, R128, R23.reuse, -R196.reuse ;  /* 0x0000001780807223 */ /* 0x180fe200000008c4 */
[----:B------:R2:W3:Y:S01]  /*129b0*/  MUFU.EX2 R32, R200 ;  /* 0x000000c800207308 */ /* 0x0004e20000000800 */
[-CC-:B-1----:R-:W-:Y:S01]  /*129c0*/  FFMA R202, R33, R23.reuse, -R196.reuse ;  /* 0x0000001721ca7223 */ /* 0x182fe200000008c4 */
[----:B----4-:R-:W-:Y:S01]  /*129d0*/  @!P6 FMUL R30, R30, R30 ;  /* 0x0000001e1e1ee220 */ /* 0x010fe20000400000 */
[-CC-:B------:R-:W-:Y:S01]  /*129e0*/  FFMA R129, R129, R23.reuse, -R196.reuse ;  /* 0x0000001781817223 */ /* 0x180fe200000008c4 */
[-CC-:B------:R-:W-:Y:S01]  /*129f0*/  FFMA R132, R132, R23.reuse, -R196.reuse ;  /* 0x0000001784847223 */ /* 0x180fe200000008c4 */
[-CC-:B------:R-:W-:Y:S01]  /*12a00*/  FFMA R133, R133, R23.reuse, -R196.reuse ;  /* 0x0000001785857223 */ /* 0x180fe200000008c4 */
[----:B------:R-:W-:Y:S01]  /*12a10*/  FSETP.GEU.AND P6, PT, R202, -126, PT ;  /* 0xc2fc0000ca00780b */ /* 0x000fe20003fce000 */
[-CC-:B------:R-:W-:Y:S01]  /*12a20*/  FFMA R136, R136, R23.reuse, -R196.reuse ;  /* 0x0000001788887223 */ /* 0x180fe200000008c4 */
[-C--:B------:R-:W-:Y:S01]  /*12a30*/  FFMA R137, R137, R23.reuse, -R196 ;  /* 0x0000001789897223 */ /* 0x080fe200000008c4 */
[----:B--2---:R-:W-:Y:S01]  /*12a40*/  FFMA R200, R34, R23, -R28 ;  /* 0x0000001722c87223 */ /* 0x004fe2000000081c */
[----:B-----5:R-:W-:Y:S01]  /*12a50*/  @!P5 FMUL R29, R29, R29 ;  /* 0x0000001d1d1dd220 */ /* 0x020fe20000400000 */
[----:B------:R-:W-:Y:S01]  /*12a60*/  @!P3 FMUL R197, R197, 0.5 ;  /* 0x3f000000c5c5b820 */ /* 0x000fe20000400000 */
[----:B------:R-:W-:Y:S01]  /*12a70*/  FSETP.GEU.AND P5, PT, R201, -126, PT ;  /* 0xc2fc0000c900780b */ /* 0x000fe20003fae000 */
[-CC-:B------:R-:W-:Y:S01]  /*12a80*/  FFMA R140, R140, R23.reuse, -R196.reuse ;  /* 0x000000178c8c7223 */ /* 0x180fe200000008c4 */
[-CC-:B------:R-:W-:Y:S01]  /*12a90*/  FFMA R141, R141, R23.reuse, -R196.reuse ;  /* 0x000000178d8d7223 */ /* 0x180fe200000008c4 */
[----:B------:R1:W2:Y:S01]  /*12aa0*/  MUFU.EX2 R34, R197 ;  /* 0x000000c500227308 */ /* 0x0002a20000000800 */
[-CC-:B------:R-:W-:Y:S01]  /*12ab0*/  FFMA R144, R144, R23.reuse, -R196.reuse ;  /* 0x0000001790907223 */ /* 0x180fe200000008c4 */
[----:B---3--:R-:W-:Y:S01]  /*12ac0*/  @!P4 FMUL R32, R32, R32 ;  /* 0x000000202020c220 */ /* 0x008fe20000400000 */
[----:B------:R-:W-:Y:S01]  /*12ad0*/  FSETP.GEU.AND P4, PT, R199, -126, PT ;  /* 0xc2fc0000c700780b */ /* 0x000fe20003f8e000 */
[----:B------:R-:W-:Y:S01]  /*12ae0*/  @!P6 FMUL R202, R202, 0.5 ;  /* 0x3f000000cacae820 */ /* 0x000fe20000400000 */
[-CC-:B------:R-:W-:Y:S01]  /*12af0*/  FFMA R145, R145, R23.reuse, -R196.reuse ;  /* 0x0000001791917223 */ /* 0x180fe200000008c4 */
[-CC-:B------:R-:W-:Y:S01]  /*12b00*/  FFMA R148, R148, R23.reuse, -R196.reuse ;  /* 0x0000001794947223 */ /* 0x180fe200000008c4 */
[-C--:B------:R-:W-:Y:S01]  /*12b10*/  FFMA R149, R149, R23.reuse, -R196 ;  /* 0x0000001795957223 */ /* 0x080fe200000008c4 */
[----:B------:R3:W4:Y:S01]  /*12b20*/  MUFU.EX2 R36, R202 ;  /* 0x000000ca00247308 */ /* 0x0007220000000800 */
[-CC-:B-1----:R-:W-:Y:S01]  /*12b30*/  FFMA R197, R39, R23.reuse, -R28.reuse ;  /* 0x0000001727c57223 */ /* 0x182fe2000000081c */
[----:B------:R-:W-:Y:S01]  /*12b40*/  @!P5 FMUL R201, R201, 0.5 ;  /* 0x3f000000c9c9d820 */ /* 0x000fe20000400000 */
[-CC-:B------:R-:W-:Y:S01]  /*12b50*/  FFMA R62, R62, R23.reuse, -R28.reuse ;  /* 0x000000173e3e7223 */ /* 0x180fe2000000081c */
[-CC-:B------:R-:W-:Y:S01]  /*12b60*/  FFMA R63, R63, R23.reuse, -R28.reuse ;  /* 0x000000173f3f7223 */ /* 0x180fe2000000081c */
[-CC-:B------:R-:W-:Y:S01]  /*12b70*/  FFMA R66, R66, R23.reuse, -R28.reuse ;  /* 0x0000001742427223 */ /* 0x180fe2000000081c */
[-CC-:B------:R-:W-:Y:S01]  /*12b80*/  FFMA R67, R67, R23.reuse, -R28.reuse ;  /* 0x0000001743437223 */ /* 0x180fe2000000081c */
[-CC-:B------:R-:W-:Y:S01]  /*12b90*/  FFMA R70, R70, R23.reuse, -R28.reuse ;  /* 0x0000001746467223 */ /* 0x180fe2000000081c */
[----:B------:R-:W-:Y:S01]  /*12ba0*/  @!P4 FMUL R199, R199, 0.5 ;  /* 0x3f000000c7c7c820 */ /* 0x000fe20000400000 */
[-CC-:B---3--:R-:W-:Y:S01]  /*12bb0*/  FFMA R202, R38, R23.reuse, -R28.reuse ;  /* 0x0000001726ca7223 */ /* 0x188fe2000000081c */
[----:B--2---:R-:W-:Y:S01]  /*12bc0*/  @!P3 FMUL R34, R34, R34 ;  /* 0x000000222222b220 */ /* 0x004fe20000400000 */
[----:B------:R1:W2:Y:S01]  /*12bd0*/  MUFU.EX2 R33, R201 ;  /* 0x000000c900217308 */ /* 0x0002a20000000800 */
[-CC-:B------:R-:W-:Y:S01]  /*12be0*/  FFMA R71, R71, R23.reuse, -R28.reuse ;  /* 0x0000001747477223 */ /* 0x180fe2000000081c */
[-CC-:B------:R-:W-:Y:S01]  /*12bf0*/  FFMA R74, R74, R23.reuse, -R28.reuse ;  /* 0x000000174a4a7223 */ /* 0x180fe2000000081c */
[----:B------:R-:W-:Y:S01]  /*12c00*/  FSETP.GEU.AND P3, PT, R202, -126, PT ;  /* 0xc2fc0000ca00780b */ /* 0x000fe20003f6e000 */
[-CC-:B------:R-:W-:Y:S01]  /*12c10*/  FFMA R78, R78, R23.reuse, -R28.reuse ;  /* 0x000000174e4e7223 */ /* 0x180fe2000000081c */
[-CC-:B------:R-:W-:Y:S01]  /*12c20*/  FFMA R79, R79, R23.reuse, -R28.reuse ;  /* 0x000000174f4f7223 */ /* 0x180fe2000000081c */
[----:B----4-:R-:W-:Y:S01]  /*12c30*/  @!P6 FMUL R36, R36, R36 ;  /* 0x000000242424e220 */ /* 0x010fe20000400000 */
[-CC-:B------:R-:W-:Y:S01]  /*12c40*/  FFMA R82, R82, R23.reuse, -R28.reuse ;  /* 0x0000001752527223 */ /* 0x180fe2000000081c */
[-CC-:B------:R-:W-:Y:S01]  /*12c50*/  FFMA R83, R83, R23.reuse, -R28.reuse ;  /* 0x0000001753537223 */ /* 0x180fe2000000081c */
[-CC-:B-1----:R-:W-:Y:S01]  /*12c60*/  FFMA R201, R35, R23.reuse, -R28.reuse ;  /* 0x0000001723c97223 */ /* 0x182fe2000000081c */
[-CC-:B------:R-:W-:Y:S01]  /*12c70*/  FFMA R86, R86, R23.reuse, -R28.reuse ;  /* 0x0000001756567223 */ /* 0x180fe2000000081c */
[----:B------:R1:W3:Y:S01]  /*12c80*/  MUFU.EX2 R35, R199 ;  /* 0x000000c700237308 */ /* 0x0002e20000000800 */
[-CC-:B------:R-:W-:Y:S01]  /*12c90*/  FFMA R87, R87, R23.reuse, -R28.reuse ;  /* 0x0000001757577223 */ /* 0x180fe2000000081c */
[-CC-:B------:R-:W-:Y:S01]  /*12ca0*/  FFMA R90, R90, R23.reuse, -R28.reuse ;  /* 0x000000175a5a7223 */ /* 0x180fe2000000081c */
[----:B------:R-:W-:Y:S01]  /*12cb0*/  FSETP.GEU.AND P6, PT, R201, -126, PT ;  /* 0xc2fc0000c900780b */ /* 0x000fe20003fce000 */
[--C-:B------:R-:W-:Y:S01]  /*12cc0*/  FFMA R91, R91, R23, -R28.reuse ;  /* 0x000000175b5b7223 */ /* 0x100fe2000000081c */
[----:B------:R-:W-:Y:S01]  /*12cd0*/  @!P3 FMUL R202, R202, 0.5 ;  /* 0x3f000000cacab820 */ /* 0x000fe20000400000 */
[----:B--2---:R-:W-:Y:S01]  /*12ce0*/  @!P5 FMUL R33, R33, R33 ;  /* 0x000000212121d220 */ /* 0x004fe20000400000 */
[----:B------:R-:W-:Y:S01]  /*12cf0*/  FSETP.GEU.AND P5, PT, R200, -126, PT ;  /* 0xc2fc0000c800780b */ /* 0x000fe20003fae000 */
[-C--:B------:R-:W-:Y:S01]  /*12d00*/  FFMA R94, R94, R23.reuse, -R28 ;  /* 0x000000175e5e7223 */ /* 0x080fe2000000081c */
[----:B------:R2:W4:Y:S01]  /*12d10*/  MUFU.EX2 R39, R202 ;  /* 0x000000ca00277308 */ /* 0x0005220000000800 */
[-C--:B-1----:R-:W-:Y:S01]  /*12d20*/  FFMA R199, R40, R23.reuse, -R196 ;  /* 0x0000001728c77223 */ /* 0x082fe200000008c4 */
[-CC-:B------:R-:W-:Y:S01]  /*12d30*/  FFMA R95, R95, R23.reuse, -R28.reuse ;  /* 0x000000175f5f7223 */ /* 0x180fe2000000081c */
[-CC-:B------:R-:W-:Y:S01]  /*12d40*/  FFMA R98, R98, R23.reuse, -R28.reuse ;  /* 0x0000001762627223 */ /* 0x180fe2000000081c */
[-CC-:B------:R-:W-:Y:S01]  /*12d50*/  FFMA R99, R99, R23.reuse, -R28.reuse ;  /* 0x0000001763637223 */ /* 0x180fe2000000081c */
[-CC-:B------:R-:W-:Y:S01]  /*12d60*/  FFMA R102, R102, R23.reuse, -R28.reuse ;  /* 0x0000001766667223 */ /* 0x180fe2000000081c */
[--C-:B------:R-:W-:Y:S01]  /*12d70*/  FFMA R103, R103, R23, -R28.reuse ;  /* 0x0000001767677223 */ /* 0x100fe2000000081c */
[----:B------:R-:W-:Y:S01]  /*12d80*/  @!P6 FMUL R201, R201, 0.5 ;  /* 0x3f000000c9c9e820 */ /* 0x000fe20000400000 */
[----:B---3--:R-:W-:Y:S01]  /*12d90*/  @!P4 FMUL R35, R35, R35 ;  /* 0x000000232323c220 */ /* 0x008fe20000400000 */
[----:B------:R-:W-:Y:S01]  /*12da0*/  FSETP.GEU.AND P4, PT, R197, -126, PT ;  /* 0xc2fc0000c500780b */ /* 0x000fe20003f8e000 */
[-CC-:B--2---:R-:W-:Y:S01]  /*12db0*/  FFMA R202, R43, R23.reuse, -R28.reuse ;  /* 0x000000172bca7223 */ /* 0x184fe2000000081c */
[----:B------:R-:W-:Y:S01]  /*12dc0*/  @!P5 FMUL R200, R200, 0.5 ;  /* 0x3f000000c8c8d820 */ /* 0x000fe20000400000 */
[----:B------:R1:W2:Y:S01]  /*12dd0*/  MUFU.EX2 R38, R201 ;  /* 0x000000c900267308 */ /* 0x0002a20000000800 */
[-CC-:B------:R-:W-:Y:S01]  /*12de0*/  FFMA R106, R106, R23.reuse, -R28.reuse ;  /* 0x000000176a6a7223 */ /* 0x180fe2000000081c */
[-CC-:B------:R-:W-:Y:S01]  /*12df0*/  FFMA R107, R107, R23.reuse, -R28.reuse ;  /* 0x000000176b6b7223 */ /* 0x180fe2000000081c */
[-CC-:B------:R-:W-:Y:S01]  /*12e00*/  FFMA R110, R110, R23.reuse, -R28.reuse ;  /* 0x000000176e6e7223 */ /* 0x180fe2000000081c */
[--C-:B------:R-:W-:Y:S01]  /*12e10*/  FFMA R111, R111, R23, -R28.reuse ;  /* 0x000000176f6f7223 */ /* 0x100fe2000000081c */
[----:B----4-:R-:W-:Y:S01]  /*12e20*/  @!P3 FMUL R39, R39, R39 ;  /* 0x000000272727b220 */ /* 0x010fe20000400000 */
[----:B------:R-:W-:Y:S01]  /*12e30*/  FSETP.GEU.AND P3, PT, R44, -126, PT ;  /* 0xc2fc00002c00780b */ /* 0x000fe20003f6e000 */
[-C--:B------:R-:W-:Y:S01]  /*12e40*/  FFMA R114, R114, R23.reuse, -R28 ;  /* 0x0000001772727223 */ /* 0x080fe2000000081c */
[----:B------:R3:W4:Y:S01]  /*12e50*/  MUFU.EX2 R37, R200 ;  /* 0x000000c800257308 */ /* 0x0007220000000800 */
[-C--:B-1----:R-:W-:Y:S01]  /*12e60*/  FFMA R201, R45, R23.reuse, -R196 ;  /* 0x000000172dc97223 */ /* 0x082fe200000008c4 */
[----:B------:R-:W-:Y:S01]  /*12e70*/  @!P4 FMUL R197, R197, 0.5 ;  /* 0x3f000000c5c5c820 */ /* 0x000fe20000400000 */
        /* <DEDUP_REMOVED lines=8> */
[----:B------:R-:W-:Y:S01]  /*12f00*/  @!P3 FMUL R44, R44, 0.5 ;  /* 0x3f0000002c2cb820 */ /* 0x000fe20000400000 */
[-CC-:B------:R-:W-:Y:S01]  /*12f10*/  FFMA R123, R123, R23.reuse, -R28.reuse ;  /* 0x000000177b7b7223 */ /* 0x180fe2000000081c */
[-CC-:B------:R-:W-:Y:S01]  /*12f20*/  FFMA R126, R126, R23.reuse, -R28.reuse ;  /* 0x000000177e7e7223 */ /* 0x180fe2000000081c */
[----:B------:R-:W-:Y:S01]  /*12f30*/  FSETP.GEU.AND P6, PT, R200, -126, PT ;  /* 0xc2fc0000c800780b */ /* 0x000fe20003fce000 */
[--C-:B------:R-:W-:Y:S01]  /*12f40*/  FFMA R127, R127, R23, -R28.reuse ;  /* 0x000000177f7f7223 */ /* 0x100fe2000000081c */
[----:B------:R-:W2:Y:S01]  /*12f50*/  MUFU.EX2 R43, R44 ;  /* 0x0000002c002b7308 */ /* 0x000ea20000000800 */
[----:B----4-:R-:W-:Y:S01]  /*12f60*/  @!P5 FMUL R37, R37, R37 ;  /* 0x000000252525d220 */ /* 0x010fe20000400000 */
[----:B------:R-:W-:Y:S01]  /*12f70*/  FSETP.GEU.AND P5, PT, R199, -126, PT ;  /* 0xc2fc0000c700780b */ /* 0x000fe20003fae000 */
[-CC-:B-1----:R-:W-:Y:S01]  /*12f80*/  FFMA R197, R54, R23.reuse, -R28.reuse ;  /* 0x0000001736c57223 */ /* 0x182fe2000000081c */
[-CC-:B------:R-:W-:Y:S01]  /*12f90*/  FFMA R130, R130, R23.reuse, -R28.reuse ;  /* 0x0000001782827223 */ /* 0x180fe2000000081c */
[-CC-:B------:R-:W-:Y:S01]  /*12fa0*/  FFMA R131, R131, R23.reuse, -R28.reuse ;  /* 0x0000001783837223 */ /* 0x180fe2000000081c */
[-CC-:B------:R-:W-:Y:S01]  /*12fb0*/  FFMA R134, R134, R23.reuse, -R28.reuse ;  /* 0x0000001786867223 */ /* 0x180fe2000000081c */
[-CC-:B------:R-:W-:Y:S01]  /*12fc0*/  FFMA R135, R135, R23.reuse, -R28.reuse ;  /* 0x0000001787877223 */ /* 0x180fe2000000081c */
[-CC-:B------:R-:W-:Y:S01]  /*12fd0*/  FFMA R138, R138, R23.reuse, -R28.reuse ;  /* 0x000000178a8a7223 */ /* 0x180fe2000000081c */
[----:B-----5:R-:W-:Y:S01]  /*12fe0*/  @!P4 FMUL R40, R40, R40 ;  /* 0x000000282828c220 */ /* 0x020fe20000400000 */
[----:B------:R-:W-:Y:S01]  /*12ff0*/  FSETP.GEU.AND P4, PT, R201, -126, PT ;  /* 0xc2fc0000c900780b */ /* 0x000fe20003f8e000 */
[----:B------:R-:W-:Y:S01]  /*13000*/  @!P6 FMUL R200, R200, 0.5 ;  /* 0x3f000000c8c8e820 */ /* 0x000fe20000400000 */
[-CC-:B------:R-:W-:Y:S01]  /*13010*/  FFMA R139, R139, R23.reuse, -R28.reuse ;  /* 0x000000178b8b7223 */ /* 0x180fe2000000081c */
[-CC-:B------:R-:W-:Y:S01]  /*13020*/  FFMA R142, R142, R23.reuse, -R28.reuse ;  /* 0x000000178e8e7223 */ /* 0x180fe2000000081c */
[--C-:B------:R-:W-:Y:S01]  /*13030*/  FFMA R143, R143, R23, -R28.reuse ;  /* 0x000000178f8f7223 */ /* 0x100fe2000000081c */
[----:B------:R-:W-:Y:S01]  /*13040*/  @!P5 FMUL R199, R199, 0.5 ;  /* 0x3f000000c7c7d820 */ /* 0x000fe20000400000 */
[----:B------:R1:W3:Y:S01]  /*13050*/  MUFU.EX2 R42, R200 ;  /* 0x000000c8002a7308 */ /* 0x0002e20000000800 */
[----:B--2---:R-:W-:Y:S01]  /*13060*/  @!P3 FMUL R43, R43, R43 ;  /* 0x0000002b2b2bb220 */ /* 0x004fe20000400000 */
[----:B------:R-:W-:Y:S01]  /*13070*/  FSETP.GEU.AND P3, PT, R203, -126, PT ;  /* 0xc2fc0000cb00780b */ /* 0x000fe20003f6e000 */
[-CC-:B------:R-:W-:Y:S01]  /*13080*/  FFMA R146, R146, R23.reuse, -R28.reuse ;  /* 0x0000001792927223 */ /* 0x180fe2000000081c */
[-CC-:B------:R-:W-:Y:S01]  /*13090*/  FFMA R147, R147, R23.reuse, -R28.reuse ;  /* 0x0000001793937223 */ /* 0x180fe2000000081c */
[----:B------:R-:W-:-:S02]  /*130a0*/  FFMA R150, R150, R23, -R28 ;  /* 0x0000001796967223 */ /* 0x000fc4000000081c */
[----:B------:R-:W-:Y:S01]  /*130b0*/  @!P4 FMUL R201, R201, 0.5 ;  /* 0x3f000000c9c9c820 */ /* 0x000fe20000400000 */
[----:B------:R2:W4:Y:S01]  /*130c0*/  MUFU.EX2 R41, R199 ;  /* 0x000000c700297308 */ /* 0x0005220000000800 */
[-C--:B-1----:R-:W-:Y:S01]  /*130d0*/  FFMA R200, R53, R23.reuse, -R196 ;  /* 0x0000001735c87223 */ /* 0x082fe200000008c4 */
[----:B------:R-:W-:-:S05]  /*130e0*/  FFMA R53, R51, R23, -R28 ;  /* 0x0000001733357223 */ /* 0x000fca000000081c */
[----:B------:R-:W-:Y:S01]  /*130f0*/  @!P3 FMUL R203, R203, 0.5 ;  /* 0x3f000000cbcbb820 */ /* 0x000fe20000400000 */
[----:B------:R-:W1:Y:S01]  /*13100*/  MUFU.EX2 R44, R201 ;  /* 0x000000c9002c7308 */ /* 0x000e620000000800 */
[----:B--2---:R-:W-:Y:S01]  /*13110*/  FFMA R199, R48, R23, -R196 ;  /* 0x0000001730c77223 */ /* 0x004fe200000008c4 */
[----:B---3--:R-:W-:Y:S01]  /*13120*/  @!P6 FMUL R42, R42, R42 ;  /* 0x0000002a2a2ae220 */ /* 0x008fe20000400000 */
[----:B------:R-:W-:-:S05]  /*13130*/  FSETP.GEU.AND P6, PT, R202, -126, PT ;  /* 0xc2fc0000ca00780b */ /* 0x000fca0003fce000 */
[----:B------:R2:W3:Y:S01]  /*13140*/  MUFU.EX2 R47, R203 ;  /* 0x000000cb002f7308 */ /* 0x0004e20000000800 */
[----:B----4-:R-:W-:Y:S01]  /*13150*/  @!P5 FMUL R41, R41, R41 ;  /* 0x000000292929d220 */ /* 0x010fe20000400000 */
[----:B------:R-:W-:-:S06]  /*13160*/  FSETP.GEU.AND P5, PT, R45, -126, PT ;  /* 0xc2fc00002d00780b */ /* 0x000fcc0003fae000 */
[----:B------:R-:W-:Y:S01]  /*13170*/  @!P6 FMUL R202, R202, 0.5 ;  /* 0x3f000000cacae820 */ /* 0x000fe20000400000 */
[----:B-1----:R-:W-:Y:S01]  /*13180*/  @!P4 FMUL R44, R44, R44 ;  /* 0x0000002c2c2cc220 */ /* 0x002fe20000400000 */
[----:B------:R-:W-:Y:S01]  /*13190*/  FSETP.GEU.AND P4, PT, R204, -126, PT ;  /* 0xc2fc0000cc00780b */ /* 0x000fe20003f8e000 */
[----:B--2---:R-:W-:Y:S01]  /*131a0*/  FFMA R203, R24, R15, R25 ;  /* 0x0000000f18cb7223 */ /* 0x004fe20000000019 */
[----:B------:R1:W2:Y:S01]  /*131b0*/  MUFU.EX2 R46, R202 ;  /* 0x000000ca002e7308 */ /* 0x0002a20000000800 */
[----:B------:R-:W-:Y:S02]  /*131c0*/  F2FP.BF16.F32.PACK_AB R24, R198, R25 ;  /* 0x00000019c618723e */ /* 0x000fe400000010ff */
[----:B------:R-:W-:Y:S01]  /*131d0*/  @!P5 FMUL R45, R45, 0.5 ;  /* 0x3f0000002d2dd820 */ /* 0x000fe20000400000 */
[----:B------:R-:W-:Y:S01]  /*131e0*/  FADD R203, R203, R198 ;  /* 0x000000c6cbcb7221 */ /* 0x000fe20000000000 */
[----:B---3--:R-:W-:Y:S01]  /*131f0*/  @!P3 FMUL R47, R47, R47 ;  /* 0x0000002f2f2fb220 */ /* 0x008fe20000400000 */
[----:B------:R-:W-:-:S02]  /*13200*/  FSETP.GEU.AND P3, PT, R206, -126, PT ;  /* 0xc2fc0000ce00780b */ /* 0x000fc40003f6e000 */
[----:B------:R-:W-:Y:S01]  /*13210*/  MOV R15, UR43 ;  /* 0x0000002b000f7c02 */ /* 0x000fe20008000f00 */
[----:B------:R-:W3:Y:S01]  /*13220*/  MUFU.EX2 R45, R45 ;  /* 0x0000002d002d7308 */ /* 0x000ee20000000800 */
[----:B-1----:R-:W-:Y:S01]  /*13230*/  FFMA R202, R59, R23, -R28 ;  /* 0x000000173bca7223 */ /* 0x002fe2000000081c */
[----:B------:R-:W-:Y:S01]  /*13240*/  @!P4 FMUL R204, R204, 0.5 ;  /* 0x3f000000ccccc820 */ /* 0x000fe20000400000 */
[----:B------:R-:W-:-:S05]  /*13250*/  F2FP.BF16.F32.PACK_AB R25, R30, R29 ;  /* 0x0000001d1e19723e */ /* 0x000fca00000010ff */
[----:B------:R-:W1:Y:S01]  /*13260*/  MUFU.EX2 R48, R204 ;  /* 0x000000cc00307308 */ /* 0x000e620000000800 */
[----:B--2---:R-:W-:Y:S01]  /*13270*/  @!P6 FMUL R46, R46, R46 ;  /* 0x0000002e2e2ee220 */ /* 0x004fe20000400000 */
[----:B------:R-:W-:Y:S01]  /*13280*/  @!P3 FMUL R206, R206, 0.5 ;  /* 0x3f000000ceceb820 */ /* 0x000fe20000400000 */
[----:B------:R-:W-:-:S05]  /*13290*/  FSETP.GEU.AND P6, PT, R205, -126, PT ;  /* 0xc2fc0000cd00780b */ /* 0x000fca0003fce000 */
[----:B------:R2:W4:Y:S01]  /*132a0*/  MUFU.EX2 R51, R206 ;  /* 0x000000ce00337308 */ /* 0x0005220000000800 */
[----:B---3--:R-:W-:Y:S01]  /*132b0*/  @!P5 FMUL R45, R45, R45 ;  /* 0x0000002d2d2dd220 */ /* 0x008fe20000400000 */
[----:B------:R-:W-:-:S06]  /*132c0*/  FSETP.GEU.AND P5, PT, R199, -126, PT ;  /* 0xc2fc0000c700780b */ /* 0x000fcc0003fae000 */
[----:B------:R-:W-:Y:S01]  /*132d0*/  @!P6 FMUL R205, R205, 0.5 ;  /* 0x3f000000cdcde820 */ /* 0x000fe20000400000 */
[----:B-1----:R-:W-:Y:S01]  /*132e0*/  @!P4 FMUL R48, R48, R48 ;  /* 0x000000303030c220 */ /* 0x002fe20000400000 */
[----:B------:R-:W-:Y:S02]  /*132f0*/  FSETP.GEU.AND P4, PT, R200, -126, PT ;  /* 0xc2fc0000c800780b */ /* 0x000fe40003f8e000 */
[----:B------:R1:W3:Y:S01]  /*13300*/  MUFU.EX2 R50, R205 ;  /* 0x000000cd00327308 */ /* 0x0002e20000000800 */
[----:B--2---:R-:W-:Y:S02]  /*13310*/  MOV R206, UR52 ;  /* 0x0000003400ce7c02 */ /* 0x004fe40008000f00 */
[----:B------:R-:W-:Y:S01]  /*13320*/  @!P5 FMUL R199, R199, 0.5 ;  /* 0x3f000000c7c7d820 */ /* 0x000fe20000400000 */
[----:B----4-:R-:W-:Y:S01]  /*13330*/  @!P3 FMUL R51, R51, R51 ;  /* 0x000000333333b220 */ /* 0x010fe20000400000 */
[----:B------:R-:W-:-:S03]  /*13340*/  FSETP.GEU.AND P3, PT, R197, -126, PT ;  /* 0xc2fc0000c500780b */ /* 0x000fc60003f6e000 */
[----:B------:R2:W4:Y:S01]  /*13350*/  MUFU.EX2 R49, R199 ;  /* 0x000000c700317308 */ /* 0x0005220000000800 */
[----:B-1----:R-:W-:Y:S01]  /*13360*/  FFMA R205, R192, R13, R29 ;  /* 0x0000000dc0cd7223 */ /* 0x002fe2000000001d */
[----:B------:R-:W-:Y:S01]  /*13370*/  MOV R192, UR40 ;  /* 0x0000002800c07c02 */ /* 0x000fe20008000f00 */
[----:B------:R-:W-:Y:S01]  /*13380*/  @!P4 FMUL R200, R200, 0.5 ;  /* 0x3f000000c8c8c820 */ /* 0x000fe20000400000 */
[----:B------:R-:W-:Y:S01]  /*13390*/  R2UR UR52, R206 ;  /* 0x00000000ce3472ca */ /* 0x000fe200000e0000 */
[----:B------:R-:W-:-:S03]  /*133a0*/  FADD R208, R205, R30 ;  /* 0x0000001ecdd07221 */ /* 0x000fc60000000000 */
[----:B------:R-:W1:Y:S01]  /*133b0*/  MUFU.EX2 R54, R200 ;  /* 0x000000c800367308 */ /* 0x000e620000000800 */
[----:B--2---:R-:W-:Y:S01]  /*133c0*/  FFMA R199, R58, R23, -R28 ;  /* 0x000000173ac77223 */ /* 0x004fe2000000081c */
[----:B---3--:R-:W-:Y:S01]  /*133d0*/  @!P6 FMUL R50, R50, R50 ;  /* 0x000000323232e220 */ /* 0x008fe20000400000 */
[----:B------:R-:W-:Y:S01]  /*133e0*/  @!P3 FMUL R197, R197, 0.5 ;  /* 0x3f000000c5c5b820 */ /* 0x000fe20000400000 */
[----:B------:R-:W-:-:S04]  /*133f0*/  FSETP.GEU.AND P6, PT, R53, -126, PT ;  /* 0xc2fc00003500780b */ /* 0x000fc80003fce000 */
[----:B------:R2:W3:Y:S01]  /*13400*/  MUFU.EX2 R58, R197 ;  /* 0x000000c5003a7308 */ /* 0x0004e20000000800 */
[----:B----4-:R-:W-:Y:S01]  /*13410*/  @!P5 FMUL R49, R49, R49 ;  /* 0x000000313131d220 */ /* 0x010fe20000400000 */
[----:B------:R-:W-:Y:S01]  /*13420*/  FSETP.GEU.AND P5, PT, R207, -126, PT ;  /* 0xc2fc0000cf00780b */ /* 0x000fe20003fae000 */
[----:B-1----:R-:W-:Y:S01]  /*13430*/  @!P4 FMUL R54, R54, R54 ;  /* 0x000000363636c220 */ /* 0x002fe20000400000 */
[----:B------:R-:W-:Y:S01]  /*13440*/  FSETP.GEU.AND P4, PT, R52, -126, PT ;  /* 0xc2fc00003400780b */ /* 0x000fe20003f8e000 */
[----:B--2---:R-:W-:-:S04]  /*13450*/  FFMA R197, R75, R23, -R28 ;  /* 0x000000174bc57223 */ /* 0x004fc8000000081c */
[----:B------:R-:W-:Y:S01]  /*13460*/  @!P6 FMUL R53, R53, 0.5 ;  /* 0x3f0000003535e820 */ /* 0x000fe20000400000 */
[----:B------:R-:W-:Y:S01]  /*13470*/  FFMA R23, R151, R23, -R28 ;  /* 0x0000001797177223 */ /* 0x000fe2000000081c */
[----:B------:R-:W-:-:S04]  /*13480*/  MOV R151, UR41 ;  /* 0x0000002900977c02 */ /* 0x000fc80008000f00 */
[----:B------:R-:W-:Y:S01]  /*13490*/  @!P5 FMUL R207, R207, 0.5 ;  /* 0x3f000000cfcfd820 */ /* 0x000fe20000400000 */
[----:B------:R1:W2:Y:S01]  /*134a0*/  MUFU.EX2 R196, R53 ;  /* 0x0000003500c47308 */ /* 0x0002a20000000800 */
[----:B---3--:R-:W-:Y:S01]  /*134b0*/  @!P3 FMUL R58, R58, R58 ;  /* 0x0000003a3a3ab220 */ /* 0x008fe20000400000 */
[----:B------:R-:W-:Y:S02]  /*134c0*/  FSETP.GEU.AND P3, PT, R60, -126, PT ;  /* 0xc2fc00003c00780b */ /* 0x000fe40003f6e000 */
[----:B------:R-:W-:Y:S01]  /*134d0*/  R2UR UR41, R151 ;  /* 0x00000000972972ca */ /* 0x000fe200000e0000 */
[----:B------:R-:W-:-:S03]  /*134e0*/  @!P4 FMUL R52, R52, 0.5 ;  /* 0x3f0000003434c820 */ /* 0x000fc60000400000 */
[----:B------:R-:W3:Y:S01]  /*134f0*/  MUFU.EX2 R55, R207 ;  /* 0x000000cf00377308 */ /* 0x000ee20000000800 */
[----:B-1----:R-:W-:-:S05]  /*13500*/  IMAD.MOV.U32 R53, RZ, RZ, -0x3ffffff0 ;  /* 0xc0000010ff357424 */ /* 0x002fca00078e00ff */
[----:B------:R-:W-:Y:S01]  /*13510*/  R2UR UR43, R53 ;  /* 0x00000000352b72ca */ /* 0x000fe200000e0000 */
[----:B------:R-:W-:Y:S01]  /*13520*/  @!P3 FMUL R60, R60, 0.5 ;  /* 0x3f0000003c3cb820 */ /* 0x000fe20000400000 */
[----:B------:R1:W4:Y:S01]  /*13530*/  MUFU.EX2 R59, R52 ;  /* 0x00000034003b7308 */ /* 0x0003220000000800 */
[----:B--2---:R-:W-:Y:S01]  /*13540*/  @!P6 FMUL R196, R196, R196 ;  /* 0x000000c4c4c4e220 */ /* 0x004fe20000400000 */
[----:B------:R-:W-:-:S06]  /*13550*/  FSETP.GEU.AND P6, PT, R57, -126, PT ;  /* 0xc2fc00003900780b */ /* 0x000fcc0003fce000 */
[----:B------:R2:W5:Y:S01]  /*13560*/  MUFU.EX2 R75, R60 ;  /* 0x0000003c004b7308 */ /* 0x0005620000000800 */
[----:B-1----:R-:W-:Y:S01]  /*13570*/  MOV R52, UR40 ;  /* 0x0000002800347c02 */ /* 0x002fe20008000f00 */
[----:B---3--:R-:W-:Y:S01]  /*13580*/  @!P5 FMUL R55, R55, R55 ;  /* 0x000000373737d220 */ /* 0x008fe20000400000 */
[----:B------:R-:W-:Y:S02]  /*13590*/  FSETP.GEU.AND P5, PT, R56, -126, PT ;  /* 0xc2fc00003800780b */ /* 0x000fe40003fae000 */
[----:B------:R-:W-:Y:S01]  /*135a0*/  R2UR UR40, R192 ;  /* 0x00000000c02872ca */ /* 0x000fe200000e0000 */
[----:B------:R-:W-:Y:S02]  /*135b0*/  IMAD R52, R17, 0xa00, R52 ;  /* 0x00000a0011347824 */ /* 0x000fe400078e0234 */
[----:B------:R-:W-:Y:S01]  /*135c0*/  @!P6 FMUL R57, R57, 0.5 ;  /* 0x3f0000003939e820 */ /* 0x000fe20000400000 */
[----:B----4-:R-:W-:Y:S01]  /*135d0*/  @!P4 FMUL R59, R59, R59 ;  /* 0x0000003b3b3bc220 */ /* 0x010fe20000400000 */
[C---:B--2---:R-:W-:Y:S01]  /*135e0*/  VIADD R60, R52.reuse, 0x200 ;  /* 0x00000200343c7836 */ /* 0x044fe20000000000 */
[----:B------:R-:W-:-:S02]  /*135f0*/  R2UR UR42, R52 ;  /* 0x00000000342a72ca */ /* 0x000fc400000e0000 */
[----:B------:R-:W-:Y:S01]  /*13600*/  FSETP.GEU.AND P4, PT, R61, -126, PT ;  /* 0xc2fc00003d00780b */ /* 0x000fe20003f8e000 */
[----:B------:R-:W1:Y:S01]  /*13610*/  MUFU.EX2 R57, R57 ;  /* 0x0000003900397308 */ /* 0x000e620000000800 */
[----:B------:R-:W-:Y:S01]  /*13620*/  R2UR UR6, R60 ;  /* 0x000000003c0672ca */ /* 0x000fe200000e0000 */
[----:B------:R-:W-:Y:S02]  /*13630*/  VIADD R60, R52, 0x400 ;  /* 0x00000400343c7836 */ /* 0x000fe40000000000 */
[----:B------:R-:W-:Y:S01]  /*13640*/  @!P5 FMUL R56, R56, 0.5 ;  /* 0x3f0000003838d820 */ /* 0x000fe20000400000 */
[----:B-----5:R-:W-:Y:S01]  /*13650*/  @!P3 FMUL R75, R75, R75 ;  /* 0x0000004b4b4bb220 */ /* 0x020fe20000400000 */
[----:B------:R-:W-:Y:S02]  /*13660*/  FSETP.GEU.AND P3, PT, R62, -126, PT ;  /* 0xc2fc00003e00780b */ /* 0x000fe40003f6e000 */
[----:B------:R-:W-:Y:S02]  /*13670*/  R2UR UR28, R60 ;  /* 0x000000003c1c72ca */ /* 0x000fe400000e0000 */
[C---:B------:R-:W-:Y:S01]  /*13680*/  IADD3 R60, R52.reuse, 0x800, RZ ;  /* 0x00000800343c7810 */ /* 0x040fe20007ffe0ff */
[----:B------:R-:W2:Y:S01]  /*13690*/  MUFU.EX2 R56, R56 ;  /* 0x0000003800387308 */ /* 0x000ea20000000800 */
[----:B------:R-:W-:Y:S01]  /*136a0*/  IADD3 R30, R52, 0x80, RZ ;  /* 0x00000080341e7810 */ /* 0x000fe20007ffe0ff */
[----:B------:R-:W-:Y:S01]  /*136b0*/  @!P4 FMUL R61, R61, 0.5 ;  /* 0x3f0000003d3dc820 */ /* 0x000fe20000400000 */
[----:B------:R-:W-:-:S02]  /*136c0*/  R2UR UR14, R60 ;  /* 0x000000003c0e72ca */ /* 0x000fc400000e0000 */
[----:B------:R-:W-:Y:S01]  /*136d0*/  IADD3 R60, R52, 0x220, RZ ;  /* 0x00000220343c7810 */ /* 0x000fe20007ffe0ff */
[----:B-1----:R-:W-:Y:S02]  /*136e0*/  @!P6 FMUL R57, R57, R57 ;  /* 0x000000393939e220 */ /* 0x002fe40000400000 */
[----:B------:R1:W3:Y:S01]  /*136f0*/  MUFU.EX2 R200, R61 ;  /* 0x0000003d00c87308 */ /* 0x0002e20000000800 */
[----:B------:R-:W-:Y:S01]  /*13700*/  R2UR UR24, R60 ;  /* 0x000000003c1872ca */ /* 0x000fe200000e0000 */
[----:B------:R-:W-:Y:S02]  /*13710*/  VIADD R60, R52, 0x620 ;  /* 0x00000620343c7836 */ /* 0x000fe40000000000 */
[----:B------:R-:W-:Y:S01]  /*13720*/  @!P3 FMUL R62, R62, 0.5 ;  /* 0x3f0000003e3eb820 */ /* 0x000fe20000400000 */
[----:B------:R-:W-:Y:S02]  /*13730*/  FSETP.GEU.AND P6, PT, R202, -126, PT ;  /* 0xc2fc0000ca00780b */ /* 0x000fe40003fce000 */
[----:B------:R-:W-:Y:S01]  /*13740*/  R2UR UR22, R60 ;  /* 0x000000003c1672ca */ /* 0x000fe200000e0000 */
[----:B------:R-:W-:Y:S01]  /*13750*/  VIADD R60, R52, 0x40 ;  /* 0x00000040343c7836 */ /* 0x000fe20000000000 */
[----:B-1----:R-:W-:Y:S01]  /*13760*/  MOV R61, 0xc0000010 ;  /* 0xc0000010003d7802 */ /* 0x002fe20000000f00 */
[----:B--2---:R-:W-:Y:S01]  /*13770*/  @!P5 FMUL R56, R56, R56 ;  /* 0x000000383838d220 */ /* 0x004fe20000400000 */
[----:B------:R-:W-:Y:S01]  /*13780*/  FSETP.GEU.AND P5, PT, R199, -126, PT ;  /* 0xc2fc0000c700780b */ /* 0x000fe20003fae000 */
[----:B------:R1:W-:Y:S01]  /*13790*/  MUFU.EX2 R201, R62 ;  /* 0x0000003e00c97308 */ /* 0x0003e20000000800 */
[----:B------:R-:W-:-:S02]  /*137a0*/  R2UR UR30, R60 ;  /* 0x000000003c1e72ca */ /* 0x000fc400000e0000 */
[----:B------:R-:W-:Y:S02]  /*137b0*/  IADD3 R60, R52, 0x440, RZ ;  /* 0x00000440343c7810 */ /* 0x000fe40007ffe0ff */
[C---:B------:R-:W-:Y:S01]  /*137c0*/  R2UR UR7, R61.reuse ;  /* 0x000000003d0772ca */ /* 0x040fe200000e0000 */
[----:B---3--:R-:W-:Y:S01]  /*137d0*/  @!P4 FMUL R200, R200, R200 ;  /* 0x000000c8c8c8c220 */ /* 0x008fe20000400000 */
[----:B------:R-:W-:Y:S01]  /*137e0*/  R2UR UR34, R60 ;  /* 0x000000003c2272ca */ /* 0x000fe200000e0000 */
[C---:B------:R-:W-:Y:S01]  /*137f0*/  VIADD R60, R52.reuse, 0x60 ;  /* 0x00000060343c7836 */ /* 0x040fe20000000000 */
[C---:B------:R-:W-:Y:S01]  /*13800*/  R2UR UR51, R61.reuse ;  /* 0x000000003d3372ca */ /* 0x040fe200000e0000 */
[----:B-1----:R-:W-:Y:S01]  /*13810*/  VIADD R62, R52, 0x600 ;  /* 0x00000600343e7836 */ /* 0x002fe20000000000 */
[----:B------:R-:W-:Y:S01]  /*13820*/  R2UR UR29, R61 ;  /* 0x000000003d1d72ca */ /* 0x000fe200000e0000 */
[----:B------:R-:W-:Y:S01]  /*13830*/  @!P5 FMUL R199, R199, 0.5 ;  /* 0x3f000000c7c7d820 */ /* 0x000fe20000400000 */
[----:B------:R-:W-:Y:S01]  /*13840*/  R2UR UR8, R60 ;  /* 0x000000003c0872ca */ /* 0x000fe200000e0000 */
[----:B------:R-:W-:Y:S01]  /*13850*/  @!P6 FMUL R202, R202, 0.5 ;  /* 0x3f000000cacae820 */ /* 0x000fe20000400000 */
[----:B------:R-:W-:-:S02]  /*13860*/  IADD3 R60, R52, 0x460, RZ ;  /* 0x00000460343c7810 */ /* 0x000fc40007ffe0ff */
[----:B------:R-:W-:Y:S01]  /*13870*/  FSETP.GEU.AND P4, PT, R63, -126, PT ;  /* 0xc2fc00003f00780b */ /* 0x000fe20003f8e000 */
[----:B------:R-:W1:Y:S01]  /*13880*/  MUFU.EX2 R199, R199 ;  /* 0x000000c700c77308 */ /* 0x000e620000000800 */
[----:B------:R-:W-:Y:S01]  /*13890*/  R2UR UR50, R60 ;  /* 0x000000003c3272ca */ /* 0x000fe200000e0000 */
[----:B------:R-:W-:Y:S01]  /*138a0*/  VIADD R60, R52, 0x860 ;  /* 0x00000860343c7836 */ /* 0x000fe20000000000 */
[----:B------:R-:W-:Y:S01]  /*138b0*/  R2UR UR10, R62 ;  /* 0x000000003e0a72ca */ /* 0x000fe200000e0000 */
[----:B------:R-:W-:Y:S01]  /*138c0*/  VIADD R62, R52, 0x20 ;  /* 0x00000020343e7836 */ /* 0x000fe20000000000 */
[----:B------:R-:W-:Y:S01]  /*138d0*/  MOV R53, UR51 ;  /* 0x0000003300357c02 */ /* 0x000fe20008000f00 */
[----:B------:R-:W-:Y:S01]  /*138e0*/  UMOV UR51, UR29 ;  /* 0x0000001d00337c82 */ /* 0x000fe20008000000 */
[----:B------:R-:W-:Y:S01]  /*138f0*/  R2UR UR58, R60 ;  /* 0x000000003c3a72ca */ /* 0x000fe200000e0000 */
[----:B------:R-:W-:Y:S01]  /*13900*/  FADD R60, R203, R26 ;  /* 0x0000001acb3c7221 */ /* 0x000fe20000000000 */
[----:B------:R-:W-:Y:S01]  /*13910*/  F2FP.BF16.F32.PACK_AB R26, R27, R26 ;  /* 0x0000001a1b1a723e */ /* 0x000fe200000010ff */
[----:B------:R-:W2:Y:S01]  /*13920*/  MUFU.EX2 R202, R202 ;  /* 0x000000ca00ca7308 */ /* 0x000ea20000000800 */
[----:B------:R-:W-:Y:S01]  /*13930*/  R2UR UR15, R61 ;  /* 0x000000003d0f72ca */ /* 0x000fe200000e0000 */
[----:B------:R-:W-:Y:S01]  /*13940*/  FADD R198, R60, R27 ;  /* 0x0000001b3cc67221 */ /* 0x000fe20000000000 */
[----:B------:R-:W-:Y:S01]  /*13950*/  FADD R27, R208, R31 ;  /* 0x0000001fd01b7221 */ /* 0x000fe20000000000 */
[----:B------:R-:W-:Y:S01]  /*13960*/  @!P4 FMUL R63, R63, 0.5 ;  /* 0x3f0000003f3fc820 */ /* 0x000fe20000400000 */
[----:B------:R-:W-:Y:S01]  /*13970*/  R2UR UR20, R62 ;  /* 0x000000003e1472ca */ /* 0x000fe200000e0000 */
[----:B------:R-:W-:-:S02]  /*13980*/  VIADD R62, R52, 0x420 ;  /* 0x00000420343e7836 */ /* 0x000fc40000000000 */
[----:B------:R-:W-:Y:S01]  /*13990*/  FADD R208, R27, R32 ;  /* 0x000000201bd07221 */ /* 0x000fe20000000000 */
[----:B------:R-:W-:Y:S01]  /*139a0*/  F2FP.BF16.F32.PACK_AB R27, R32, R31 ;  /* 0x0000001f201b723e */ /* 0x000fe200000010ff */
[----:B-1----:R-:W-:Y:S01]  /*139b0*/  @!P5 FMUL R199, R199, R199 ;  /* 0x000000c7c7c7d220 */ /* 0x002fe20000400000 */
[----:B------:R-:W-:Y:S01]  /*139c0*/  FSETP.GEU.AND P5, PT, R64, -126, PT ;  /* 0xc2fc00004000780b */ /* 0x000fe20003fae000 */
[----:B------:R1:W3:Y:S01]  /*139d0*/  MUFU.EX2 R28, R63 ;  /* 0x0000003f001c7308 */ /* 0x0002e20000000800 */
[----:B------:R-:W-:Y:S01]  /*139e0*/  WARPGROUP.ARRIVE ;  /* 0x00000000000079c5 */ /* 0x000fe20000000000 */
[----:B------:R-:W-:Y:S01]  /*139f0*/  R2UR UR18, R62 ;  /* 0x000000003e1272ca */ /* 0x000fe200000e0000 */
[----:B------:R-:W-:Y:S01]  /*13a00*/  IMAD.MOV.U32 R31, RZ, RZ, -0x3ffffff0 ;  /* 0xc0000010ff1f7424 */ /* 0x000fe200078e00ff */
[----:B------:R-:W-:Y:S01]  /*13a10*/  IADD3 R62, R52, 0x820, RZ ;  /* 0x00000820343e7810 */ /* 0x000fe20007ffe0ff */
[----:B------:R-:W-:Y:S01]  /*13a20*/  @!P3 FMUL R201, R201, R201 ;  /* 0x000000c9c9c9b220 */ /* 0x000fe20000400000 */
[----:B------:R-:W-:Y:S01]  /*13a30*/  F2FP.BF16.F32.PACK_AB R32, R36, R33 ;  /* 0x000000212420723e */ /* 0x000fe200000010ff */
[----:B------:R-:W-:Y:S01]  /*13a40*/  HGMMA.64x16x16.F32.BF16 R184, R24, gdesc[UR40].tnspB, R184, gsb0 ;  /* 0x4020002818b87df0 */ /* 0x000fe200080018b8 */
[----:B------:R-:W-:Y:S01]  /*13a50*/  R2UR UR26, R62 ;  /* 0x000000003e1a72ca */ /* 0x000fe200000e0000 */
[----:B-1----:R-:W-:Y:S01]  /*13a60*/  IMAD.MOV.U32 R63, RZ, RZ, -0x3ffffff0 ;  /* 0xc0000010ff3f7424 */ /* 0x002fe200078e00ff */
[----:B------:R-:W-:Y:S01]  /*13a70*/  R2UR UR42, R30 ;  /* 0x000000001e2a72ca */ /* 0x000fe200000e0000 */
[----:B------:R-:W-:-:S02]  /*13a80*/  VIADD R62, R52, 0x240 ;  /* 0x00000240343e7836 */ /* 0x000fc40000000000 */
[----:B------:R-:W-:Y:S01]  /*13a90*/  @!P5 FMUL R64, R64, 0.5 ;  /* 0x3f0000004040d820 */ /* 0x000fe20000400000 */
[----:B------:R-:W-:Y:S01]  /*13aa0*/  VIADD R30, R52, 0x480 ;  /* 0x00000480341e7836 */ /* 0x000fe20000000000 */
[C---:B------:R-:W-:Y:S01]  /*13ab0*/  R2UR UR11, R63.reuse ;  /* 0x000000003f0b72ca */ /* 0x040fe200000e0000 */
[----:B--2---:R-:W-:Y:S01]  /*13ac0*/  @!P6 FMUL R202, R202, R202 ;  /* 0x000000cacacae220 */ /* 0x004fe20000400000 */
[----:B------:R1:W2:Y:S01]  /*13ad0*/  MUFU.EX2 R13, R64 ;  /* 0x00000040000d7308 */ /* 0x0002a20000000800 */
[----:B------:R-:W-:Y:S01]  /*13ae0*/  R2UR UR16, R62 ;  /* 0x000000003e1072ca */ /* 0x000fe200000e0000 */
[----:B------:R-:W-:Y:S01]  /*13af0*/  VIADD R62, R52, 0x840 ;  /* 0x00000840343e7836 */ /* 0x000fe20000000000 */
[C---:B------:R-:W-:Y:S01]  /*13b00*/  R2UR UR55, R63.reuse ;  /* 0x000000003f3772ca */ /* 0x040fe200000e0000 */
[----:B---3--:R-:W-:Y:S01]  /*13b10*/  @!P4 FMUL R28, R28, R28 ;  /* 0x0000001c1c1cc220 */ /* 0x008fe20000400000 */
[C---:B------:R-:W-:Y:S01]  /*13b20*/  R2UR UR21, R63.reuse ;  /* 0x000000003f1572ca */ /* 0x040fe200000e0000 */
[----:B------:R-:W-:Y:S01]  /*13b30*/  VIADD R60, R52, 0x280 ;  /* 0x00000280343c7836 */ /* 0x000fe20000000000 */
[----:B------:R-:W-:Y:S01]  /*13b40*/  R2UR UR46, R62 ;  /* 0x000000003e2e72ca */ /* 0x000fe200000e0000 */
[C---:B------:R-:W-:Y:S01]  /*13b50*/  VIADD R62, R52.reuse, 0x260 ;  /* 0x00000260343e7836 */ /* 0x040fe20000000000 */
[C---:B------:R-:W-:Y:S01]  /*13b60*/  R2UR UR19, R63.reuse ;  /* 0x000000003f1372ca */ /* 0x040fe200000e0000 */
[----:B-1----:R-:W-:Y:S01]  /*13b70*/  VIADD R64, R52, 0x640 ;  /* 0x0000064034407836 */ /* 0x002fe20000000000 */
[----:B------:R-:W-:-:S02]  /*13b80*/  R2UR UR27, R63 ;  /* 0x000000003f1b72ca */ /* 0x000fc400000e0000 */
[----:B------:R-:W-:Y:S01]  /*13b90*/  R2UR UR12, R62 ;  /* 0x000000003e0c72ca */ /* 0x000fe200000e0000 */
[----:B------:R-:W-:Y:S01]  /*13ba0*/  VIADD R62, R52, 0x660 ;  /* 0x00000660343e7836 */ /* 0x000fe20000000000 */
[----:B------:R-:W-:Y:S02]  /*13bb0*/  R2UR UR38, R64 ;  /* 0x00000000402672ca */ /* 0x000fe400000e0000 */
[----:B------:R-:W-:Y:S01]  /*13bc0*/  MOV R64, UR50 ;  /* 0x0000003200407c02 */ /* 0x000fe20008000f00 */
[----:B------:R-:W-:Y:S01]  /*13bd0*/  UMOV UR50, UR28 ;  /* 0x0000001c00327c82 */ /* 0x000fe20008000000 */
[----:B------:R-:W-:Y:S01]  /*13be0*/  R2UR UR54, R62 ;  /* 0x000000003e3672ca */ /* 0x000fe200000e0000 */
[----:B--2---:R-:W-:Y:S01]  /*13bf0*/  @!P5 FMUL R13, R13, R13 ;  /* 0x0000000d0d0dd220 */ /* 0x004fe20000400000 */
[C---:B------:R-:W-:Y:S02]  /*13c00*/  R2UR UR17, R63.reuse ;  /* 0x000000003f1172ca */ /* 0x040fe400000e0000 */
[----:B------:R-:W-:-:S02]  /*13c10*/  R2UR UR47, R63 ;  /* 0x000000003f2f72ca */ /* 0x000fc400000e0000 */
[----:B------:R-:W-:Y:S02]  /*13c20*/  R2UR UR13, R63 ;  /* 0x000000003f0d72ca */ /* 0x000fe400000e0000 */
[----:B------:R-:W-:Y:S01]  /*13c30*/  MOV R62, UR55 ;  /* 0x00000037003e7c02 */ /* 0x000fe20008000f00 */
[----:B------:R-:W-:Y:S01]  /*13c40*/  UMOV UR55, UR21 ;  /* 0x0000001500377c82 */ /* 0x000fe20008000000 */
[C---:B------:R-:W-:Y:S02]  /*13c50*/  R2UR UR25, R61.reuse ;  /* 0x000000003d1972ca */ /* 0x040fe400000e0000 */
[C---:B------:R-:W-:Y:S01]  /*13c60*/  R2UR UR23, R61.reuse ;  /* 0x000000003d1772ca */ /* 0x040fe200000e0000 */
[----:B------:R-:W-:Y:S02]  /*13c70*/  WARPGROUP.DEPBAR.LE gsb0, 0x0 ;  /* 0x00008000000079c5 */ /* 0x000fe40000010000 */
[----:B------:R-:W-:Y:S01]  /*13c80*/  WARPGROUP.ARRIVE ;  /* 0x00000000000079c5 */ /* 0x000fe20000000000 */
[----:B------:R-:W-:Y:S01]  /*13c90*/  MOV R63, UR54 ;  /* 0x00000036003f7c02 */ /* 0x000fe20008000f00 */
[----:B------:R-:W-:Y:S01]  /*13ca0*/  UMOV UR54, UR20 ;  /* 0x0000001400367c82 */ /* 0x000fe20008000000 */
[----:B------:R-:W-:-:S02]  /*13cb0*/  R2UR UR31, R61 ;  /* 0x000000003d1f72ca */ /* 0x000fc400000e0000 */
[----:B------:R-:W-:Y:S01]  /*13cc0*/  R2UR UR35, R61 ;  /* 0x000000003d2372ca */ /* 0x000fe200000e0000 */
[----:B------:R-:W-:Y:S01]  /*13cd0*/  HGMMA.64x16x16.F32.BF16 R176, R24, gdesc[UR4].tnspB, R176, gsb0 ;  /* 0x4020000418b07df0 */ /* 0x000fe200080018b0 */
[----:B------:R-:W-:Y:S02]  /*13ce0*/  FSETP.GEU.AND P6, PT, R65, -126, PT ;  /* 0xc2fc00004100780b */ /* 0x000fe40003fce000 */
[C---:B------:R-:W-:Y:S02]  /*13cf0*/  R2UR UR9, R61.reuse ;  /* 0x000000003d0972ca */ /* 0x040fe400000e0000 */
[----:B------:R-:W-:Y:S02]  /*13d00*/  R2UR UR59, R61 ;  /* 0x000000003d3b72ca */ /* 0x000fe400000e0000 */
[----:B------:R-:W-:Y:S02]  /*13d10*/  R2UR UR43, R31 ;  /* 0x000000001f2b72ca */ /* 0x000fe400000e0000 */
[----:B------:R-:W-:-:S02]  /*13d20*/  MOV R31, 0xc0000010 ;  /* 0xc0000010001f7802 */ /* 0x000fc40000000f00 */
[----:B------:R-:W-:Y:S02]  /*13d30*/  MOV R61, 0xc0000010 ;  /* 0xc0000010003d7802 */ /* 0x000fe40000000f00 */
[----:B------:R-:W-:Y:S01]  /*13d40*/  R2UR UR6, R60 ;  /* 0x000000003c0672ca */ /* 0x000fe200000e0000 */
[----:B------:R-:W-:Y:S01]  /*13d50*/  @!P6 FMUL R65, R65, 0.5 ;  /* 0x3f0000004141e820 */ /* 0x000fe20000400000 */
[----:B------:R-:W-:Y:S01]  /*13d60*/  R2UR UR7, R61 ;  /* 0x000000003d0772ca */ /* 0x000fe200000e0000 */
[----:B------:R-:W-:Y:S01]  /*13d70*/  VIADD R60, R52, 0x680 ;  /* 0x00000680343c7836 */ /* 0x000fe20000000000 */
[----:B------:R-:W-:Y:S01]  /*13d80*/  FSETP.GEU.AND P3, PT, R68, -126, PT ;  /* 0xc2fc00004400780b */ /* 0x000fe20003f6e000 */
[----:B------:R1:W2:Y:S01]  /*13d90*/  MUFU.EX2 R204, R65 ;  /* 0x0000004100cc7308 */ /* 0x0002a20000000800 */
[----:B------:R-:W-:Y:S01]  /*13da0*/  IMAD.MOV.U32 R61, RZ, RZ, -0x3ffffff0 ;  /* 0xc0000010ff3d7424 */ /* 0x000fe200078e00ff */
[----:B------:R-:W-:Y:S02]  /*13db0*/  FSETP.GEU.AND P4, PT, R69, -126, PT ;  /* 0xc2fc00004500780b */ /* 0x000fe40003f8e000 */
[----:B------:R-:W-:-:S02]  /*13dc0*/  FSETP.GEU.AND P5, PT, R66, -126, PT ;  /* 0xc2fc00004200780b */ /* 0x000fc40003fae000 */
[----:B-1----:R-:W-:-:S06]  /*13dd0*/  MOV R65, 0xc0000010 ;  /* 0xc000001000417802 */ /* 0x002fcc0000000f00 */
[----:B------:R-:W-:Y:S01]  /*13de0*/  @!P3 FMUL R68, R68, 0.5 ;  /* 0x3f0000004444b820 */ /* 0x000fe20000400000 */
[----:B------:R-:W-:Y:S02]  /*13df0*/  R2UR UR39, R65 ;  /* 0x00000000412772ca */ /* 0x000fe400000e0000 */
[----:B------:R-:W-:Y:S01]  /*13e00*/  @!P4 FMUL R69, R69, 0.5 ;  /* 0x3f0000004545c820 */ /* 0x000fe20000400000 */
[----:B------:R-:W-:Y:S01]  /*13e10*/  MOV R65, UR53 ;  /* 0x0000003500417c02 */ /* 0x000fe20008000f00 */
[----:B--2---:R-:W-:Y:S01]  /*13e20*/  @!P6 FMUL R204, R204, R204 ;  /* 0x000000cccccce220 */ /* 0x004fe20000400000 */
[----:B------:R-:W1:Y:S01]  /*13e30*/  MUFU.EX2 R68, R68 ;  /* 0x0000004400447308 */ /* 0x000e620000000800 */
[----:B------:R-:W-:Y:S01]  /*13e40*/  FSETP.GEU.AND P6, PT, R67, -126, PT ;  /* 0xc2fc00004300780b */ /* 0x000fe20003fce000 */
[----:B------:R-:W-:Y:S01]  /*13e50*/  @!P5 FMUL R66, R66, 0.5 ;  /* 0x3f0000004242d820 */ /* 0x000fe20000400000 */
[----:B------:R-:W-:Y:S01]  /*13e60*/  R2UR UR53, R65 ;  /* 0x00000000413572ca */ /* 0x000fe200000e0000 */
[----:B------:R-:W-:-:S02]  /*13e70*/  WARPGROUP.DEPBAR.LE gsb0, 0x0 ;  /* 0x00008000000079c5 */ /* 0x000fc40000010000 */
[----:B------:R-:W-:Y:S02]  /*13e80*/  WARPGROUP.ARRIVE ;  /* 0x00000000000079c5 */ /* 0x000fe40000000000 */
[----:B------:R-:W2:Y:S04]  /*13e90*/  MUFU.EX2 R69, R69 ;  /* 0x0000004500457308 */ /* 0x000ea80000000800 */
[----:B------:R-:W-:Y:S01]  /*13ea0*/  HGMMA.64x16x16.F32.BF16 R168, R24, gdesc[UR48].tnspB, R168, gsb0 ;  /* 0x4020003018a87df0 */ /* 0x000fe200080018a8 */
[----:B------:R-:W-:Y:S01]  /*13eb0*/  UMOV UR50, UR24 ;  /* 0x0000001800327c82 */ /* 0x000fe20008000000 */
[----:B------:R-:W-:Y:S01]  /*13ec0*/  UMOV UR51, UR25 ;  /* 0x0000001900337c82 */ /* 0x000fe20008000000 */
[----:B-1----:R-:W-:Y:S01]  /*13ed0*/  @!P3 FMUL R68, R68, R68 ;  /* 0x000000444444b220 */ /* 0x002fe20000400000 */
[----:B------:R-:W-:Y:S01]  /*13ee0*/  FSETP.GEU.AND P3, PT, R70, -126, PT ;  /* 0xc2fc00004600780b */ /* 0x000fe20003f6e000 */
[----:B------:R-:W-:Y:S01]  /*13ef0*/  @!P6 FMUL R67, R67, 0.5 ;  /* 0x3f0000004343e820 */ /* 0x000fe20000400000 */
[----:B------:R-:W1:Y:S01]  /*13f00*/  MUFU.EX2 R66, R66 ;  /* 0x0000004200427308 */ /* 0x000e620000000800 */
[----:B--2---:R-:W-:Y:S01]  /*13f10*/  @!P4 FMUL R69, R69, R69 ;  /* 0x000000454545c220 */ /* 0x004fe20000400000 */
[----:B------:R-:W-:-:S06]  /*13f20*/  FSETP.GEU.AND P4, PT, R71, -126, PT ;  /* 0xc2fc00004700780b */ /* 0x000fcc0003f8e000 */
[----:B------:R-:W2:Y:S03]  /*13f30*/  MUFU.EX2 R67, R67 ;  /* 0x0000004300437308 */ /* 0x000ea60000000800 */
[----:B------:R-:W-:-:S06]  /*13f40*/  @!P3 FMUL R70, R70, 0.5 ;  /* 0x3f0000004646b820 */ /* 0x000fcc0000400000 */
[----:B------:R-:W3:Y:S01]  /*13f50*/  MUFU.EX2 R70, R70 ;  /* 0x0000004600467308 */ /* 0x000ee20000000800 */
[----:B-1----:R-:W-:Y:S01]  /*13f60*/  @!P5 FMUL R66, R66, R66 ;  /* 0x000000424242d220 */ /* 0x002fe20000400000 */
[----:B------:R-:W-:Y:S01]  /*13f70*/  FSETP.GEU.AND P5, PT, R72, -126, PT ;  /* 0xc2fc00004800780b */ /* 0x000fe20003fae000 */
[----:B------:R-:W-:Y:S01]  /*13f80*/  @!P4 FMUL R71, R71, 0.5 ;  /* 0x3f0000004747c820 */ /* 0x000fe20000400000 */
[----:B--2---:R-:W-:-:S05]  /*13f90*/  @!P6 FMUL R67, R67, R67 ;  /* 0x000000434343e220 */ /* 0x004fca0000400000 */
[----:B------:R-:W1:Y:S01]  /*13fa0*/  MUFU.EX2 R71, R71 ;  /* 0x0000004700477308 */ /* 0x000e620000000800 */
[----:B------:R-:W-:-:S05]  /*13fb0*/  FSETP.GEU.AND P6, PT, R73, -126, PT ;  /* 0xc2fc00004900780b */ /* 0x000fca0003fce000 */
[----:B------:R-:W-:Y:S01]  /*13fc0*/  @!P5 FMUL R72, R72, 0.5 ;  /* 0x3f0000004848d820 */ /* 0x000fe20000400000 */
[----:B---3--:R-:W-:Y:S01]  /*13fd0*/  @!P3 FMUL R70, R70, R70 ;  /* 0x000000464646b220 */ /* 0x008fe20000400000 */
[----:B------:R-:W-:Y:S01]  /*13fe0*/  FSETP.GEU.AND P3, PT, R76, -126, PT ;  /* 0xc2fc00004c00780b */ /* 0x000fe20003f6e000 */
[----:B------:R-:W-:Y:S02]  /*13ff0*/  WARPGROUP.DEPBAR.LE gsb0, 0x0 ;  /* 0x00008000000079c5 */ /* 0x000fe40000010000 */
[----:B------:R-:W-:Y:S01]  /*14000*/  WARPGROUP.ARRIVE ;  /* 0x00000000000079c5 */ /* 0x000fe20000000000 */
[----:B------:R-:W2:Y:S02]  /*14010*/  MUFU.EX2 R72, R72 ;  /* 0x0000004800487308 */ /* 0x000ea40000000800 */
[----:B------:R-:W-:Y:S01]  /*14020*/  @!P6 FMUL R73, R73, 0.5 ;  /* 0x3f0000004949e820 */ /* 0x000fe20000400000 */
[----:B-1----:R-:W-:Y:S02]  /*14030*/  @!P4 FMUL R71, R71, R71 ;  /* 0x000000474747c220 */ /* 0x002fe40000400000 */
[----:B------:R-:W-:Y:S01]  /*14040*/  HGMMA.64x16x16.F32.BF16 R160, R24, gdesc[UR8].tnspB, R160, gsb0 ;  /* 0x4020000818a07df0 */ /* 0x000fe200080018a0 */
[----:B------:R-:W-:-:S02]  /*14050*/  R2UR UR10, R30 ;  /* 0x000000001e0a72ca */ /* 0x000fc400000e0000 */
[----:B------:R-:W-:Y:S01]  /*14060*/  R2UR UR11, R31 ;  /* 0x000000001f0b72ca */ /* 0x000fe200000e0000 */
[----:B------:R-:W-:Y:S01]  /*14070*/  IMAD.MOV.U32 R31, RZ, RZ, -0x3ffffff0 ;  /* 0xc0000010ff1f7424 */ /* 0x000fe200078e00ff */
        /* <DEDUP_REMOVED lines=11> */
[----:B--2---:R-:W-:Y:S01]  /*14130*/  @!P3 FMUL R76, R76, R76 ;  /* 0x0000004c4c4cb220 */ /* 0x004fe20000400000 */
[----:B------:R-:W-:-:S04]  /*14140*/  FSETP.GEU.AND P3, PT, R78, -126, PT ;  /* 0xc2fc00004e00780b */ /* 0x000fc80003f6e000 */
[----:B------:R-:W1:Y:S06]  /*14150*/  MUFU.EX2 R74, R74 ;  /* 0x0000004a004a7308 */ /* 0x000e6c0000000800 */
[----:B------:R-:W-:Y:S01]  /*14160*/  @!P6 FMUL R197, R197, 0.5 ;  /* 0x3f000000c5c5e820 */ /* 0x000fe20000400000 */
[----:B---3--:R-:W-:Y:S01]  /*14170*/  @!P4 FMUL R77, R77, R77 ;  /* 0x0000004d4d4dc220 */ /* 0x008fe20000400000 */
[----:B------:R-:W-:Y:S02]  /*14180*/  WARPGROUP.DEPBAR.LE gsb0, 0x0 ;  /* 0x00008000000079c5 */ /* 0x000fe40000010000 */
[----:B------:R-:W-:Y:S01]  /*14190*/  WARPGROUP.ARRIVE ;  /* 0x00000000000079c5 */ /* 0x000fe20000000000 */
[----:B------:R-:W-:Y:S01]  /*141a0*/  FSETP.GEU.AND P4, PT, R79, -126, PT ;  /* 0xc2fc00004f00780b */ /* 0x000fe20003f8e000 */
[----:B------:R-:W-:Y:S01]  /*141b0*/  @!P3 FMUL R78, R78, 0.5 ;  /* 0x3f0000004e4eb820 */ /* 0x000fe20000400000 */
[----:B------:R-:W2:Y:S03]  /*141c0*/  MUFU.EX2 R197, R197 ;  /* 0x000000c500c57308 */ /* 0x000ea60000000800 */
[----:B------:R-:W-:Y:S01]  /*141d0*/  HGMMA.64x16x16.F32.BF16 R152, R24, gdesc[UR12].tnspB, R152, gsb0 ;  /* 0x4020000c18987df0 */ /* 0x000fe20008001898 */
[----:B------:R-:W-:Y:S01]  /*141e0*/  R2UR UR14, R60 ;  /* 0x000000003c0e72ca */ /* 0x000fe200000e0000 */
[----:B-1----:R-:W-:Y:S01]  /*141f0*/  @!P5 FMUL R74, R74, R74 ;  /* 0x0000004a4a4ad220 */ /* 0x002fe20000400000 */
[----:B------:R-:W-:-:S02]  /*14200*/  R2UR UR15, R61 ;  /* 0x000000003d0f72ca */ /* 0x000fc400000e0000 */
[----:B------:R-:W1:Y:S01]  /*14210*/  MUFU.EX2 R78, R78 ;  /* 0x0000004e004e7308 */ /* 0x000e620000000800 */
[----:B------:R-:W-:Y:S02]  /*14220*/  FSETP.GEU.AND P5, PT, R80, -126, PT ;  /* 0xc2fc00005000780b */ /* 0x000fe40003fae000 */
[----:B------:R-:W-:-:S06]  /*14230*/  @!P4 FMUL R79, R79, 0.5 ;  /* 0x3f0000004f4fc820 */ /* 0x000fcc0000400000 */
[----:B------:R-:W3:Y:S01]  /*14240*/  MUFU.EX2 R79, R79 ;  /* 0x0000004f004f7308 */ /* 0x000ee20000000800 */
[----:B--2---:R-:W-:Y:S01]  /*14250*/  @!P6 FMUL R197, R197, R197 ;  /* 0x000000c5c5c5e220 */ /* 0x004fe20000400000 */
[----:B------:R-:W-:-:S03]  /*14260*/  FSETP.GEU.AND P6, PT, R81, -126, PT ;  /* 0xc2fc00005100780b */ /* 0x000fc60003fce000 */
[----:B------:R-:W-:Y:S01]  /*14270*/  @!P5 FMUL R80, R80, 0.5 ;  /* 0x3f0000005050d820 */ /* 0x000fe20000400000 */
[----:B-1----:R-:W-:Y:S01]  /*14280*/  @!P3 FMUL R78, R78, R78 ;  /* 0x0000004e4e4eb220 */ /* 0x002fe20000400000 */
[----:B------:R-:W-:-:S04]  /*14290*/  FSETP.GEU.AND P3, PT, R84, -126, PT ;  /* 0xc2fc00005400780b */ /* 0x000fc80003f6e000 */
[----:B------:R-:W1:Y:S04]  /*142a0*/  MUFU.EX2 R80, R80 ;  /* 0x0000005000507308 */ /* 0x000e680000000800 */
[----:B------:R-:W-:Y:S01]  /*142b0*/  @!P6 FMUL R81, R81, 0.5 ;  /* 0x3f0000005151e820 */ /* 0x000fe20000400000 */
[----:B---3--:R-:W-:Y:S01]  /*142c0*/  @!P4 FMUL R79, R79, R79 ;  /* 0x0000004f4f4fc220 */ /* 0x008fe20000400000 */
[----:B------:R-:W-:-:S04]  /*142d0*/  FSETP.GEU.AND P4, PT, R85, -126, PT ;  /* 0xc2fc00005500780b */ /* 0x000fc80003f8e000 */
[----:B------:R-:W2:Y:S01]  /*142e0*/  MUFU.EX2 R81, R81 ;  /* 0x0000005100517308 */ /* 0x000ea20000000800 */
[----:B------:R-:W-:Y:S01]  /*142f0*/  @!P3 FMUL R84, R84, 0.5 ;  /* 0x3f0000005454b820 */ /* 0x000fe20000400000 */
[----:B------:R-:W-:Y:S02]  /*14300*/  WARPGROUP.DEPBAR.LE gsb0, 0x0 ;  /* 0x00008000000079c5 */ /* 0x000fe40000010000 */
[----:B------:R-:W-:Y:S01]  /*14310*/  FADD R25, R198, R33 ;  /* 0x00000021c6197221 */ /* 0x000fe20000000000 */
[----:B------:R-:W-:Y:S01]  /*14320*/  F2FP.BF16.F32.PACK_AB R33, R38, R37 ;  /* 0x000000252621723e */ /* 0x000fe200000010ff */
[----:B------:R-:W-:-:S03]  /*14330*/  FADD R27, R208, R37 ;  /* 0x00000025d01b7221 */ /* 0x000fc60000000000 */
[----:B------:R-:W-:Y:S01]  /*14340*/  @!P4 FMUL R85, R85, 0.5 ;  /* 0x3f0000005555c820 */ /* 0x000fe20000400000 */
[----:B------:R-:W-:Y:S01]  /*14350*/  FADD R25, R25, R36 ;  /* 0x0000002419197221 */ /* 0x000fe20000000000 */
[----:B------:R-:W3:Y:S01]  /*14360*/  MUFU.EX2 R84, R84 ;  /* 0x0000005400547308 */ /* 0x000ee20000000800 */
[----:B------:R-:W-:Y:S01]  /*14370*/  FADD R26, R27, R38 ;  /* 0x000000261b1a7221 */ /* 0x000fe20000000000 */
[----:B------:R-:W-:Y:S02]  /*14380*/  IMAD.MOV.U32 R27, RZ, RZ, -0x3ffffff0 ;  /* 0xc0000010ff1b7424 */ /* 0x000fe400078e00ff */
[----:B------:R-:W-:Y:S01]  /*14390*/  FADD R24, R25, R34 ;  /* 0x0000002219187221 */ /* 0x000fe20000000000 */
[----:B------:R-:W-:Y:S01]  /*143a0*/  F2FP.BF16.F32.PACK_AB R34, R35, R34 ;  /* 0x000000222322723e */ /* 0x000fe200000010ff */
[----:B------:R-:W-:Y:S01]  /*143b0*/  FADD R25, R26, R39 ;  /* 0x000000271a197221 */ /* 0x000fe20000000000 */
[----:B------:R-:W-:Y:S01]  /*143c0*/  IADD3 R26, R52, 0xa0, RZ ;  /* 0x000000a0341a7810 */ /* 0x000fe20007ffe0ff */
[----:B------:R-:W-:Y:S01]  /*143d0*/  FADD R30, R24, R35 ;  /* 0x00000023181e7221 */ /* 0x000fe20000000000 */
[----:B------:R-:W-:Y:S01]  /*143e0*/  F2FP.BF16.F32.PACK_AB R35, R40, R39 ;  /* 0x000000272823723e */ /* 0x000fe200000010ff */
[----:B------:R-:W-:-:S02]  /*143f0*/  VIADD R24, R52, 0x880 ;  /* 0x0000088034187836 */ /* 0x000fc40000000000 */
[----:B------:R-:W-:Y:S01]  /*14400*/  FADD R36, R25, R40 ;  /* 0x0000002819247221 */ /* 0x000fe20000000000 */
[----:B------:R-:W-:Y:S01]  /*14410*/  IMAD.MOV.U32 R25, RZ, RZ, -0x3ffffff0 ;  /* 0xc0000010ff197424 */ /* 0x000fe200078e00ff */
[----:B------:R-:W-:Y:S01]  /*14420*/  WARPGROUP.ARRIVE ;  /* 0x00000000000079c5 */ /* 0x000fe20000000000 */
[----:B------:R-:W4:Y:S01]  /*14430*/  MUFU.EX2 R85, R85 ;  /* 0x0000005500557308 */ /* 0x000f220000000800 */
[----:B-1----:R-:W-:Y:S01]  /*14440*/  @!P5 FMUL R80, R80, R80 ;  /* 0x000000505050d220 */ /* 0x002fe20000400000 */
[----:B--2---:R-:W-:Y:S01]  /*14450*/  @!P6 FMUL R81, R81, R81 ;  /* 0x000000515151e220 */ /* 0x004fe20000400000 */
[----:B------:R-:W-:Y:S01]  /*14460*/  FSETP.GEU.AND P5, PT, R82, -126, PT ;  /* 0xc2fc00005200780b */ /* 0x000fe20003fae000 */
[----:B---3--:R-:W-:Y:S01]  /*14470*/  @!P3 FMUL R84, R84, R84 ;  /* 0x000000545454b220 */ /* 0x008fe20000400000 */
[----:B------:R-:W-:Y:S01]  /*14480*/  HGMMA.64x16x16.F32.BF16 R184, R32, gdesc[UR52].tnspB, R184, gsb0 ;  /* 0x4020003420b87df0 */ /* 0x000fe200080018b8 */
[----:B------:R-:W-:Y:S01]  /*14490*/  UMOV UR54, UR8 ;  /* 0x0000000800367c82 */ /* 0x000fe20008000000 */
[----:B------:R-:W-:Y:S01]  /*144a0*/  UMOV UR55, UR9 ;  /* 0x0000000900377c82 */ /* 0x000fe20008000000 */
[----:B------:R-:W-:-:S02]  /*144b0*/  FSETP.GEU.AND P6, PT, R83, -126, PT ;  /* 0xc2fc00005300780b */ /* 0x000fc40003fce000 */
[----:B------:R-:W-:-:S06]  /*144c0*/  FSETP.GEU.AND P3, PT, R86, -126, PT ;  /* 0xc2fc00005600780b */ /* 0x000fcc0003f6e000 */
[----:B------:R-:W-:Y:S01]  /*144d0*/  @!P5 FMUL R82, R82, 0.5 ;  /* 0x3f0000005252d820 */ /* 0x000fe20000400000 */
[----:B----4-:R-:W-:Y:S01]  /*144e0*/  @!P4 FMUL R85, R85, R85 ;  /* 0x000000555555c220 */ /* 0x010fe20000400000 */
[----:B------:R-:W-:-:S03]  /*144f0*/  FSETP.GEU.AND P4, PT, R87, -126, PT ;  /* 0xc2fc00005700780b */ /* 0x000fc60003f8e000 */
[----:B------:R-:W-:Y:S01]  /*14500*/  @!P6 FMUL R83, R83, 0.5 ;  /* 0x3f0000005353e820 */ /* 0x000fe20000400000 */
[----:B------:R-:W1:Y:S01]  /*14510*/  MUFU.EX2 R82, R82 ;  /* 0x0000005200527308 */ /* 0x000e620000000800 */
[----:B------:R-:W-:-:S07]  /*14520*/  @!P3 FMUL R86, R86, 0.5 ;  /* 0x3f0000005656b820 */ /* 0x000fce0000400000 */
[----:B------:R-:W2:Y:S01]  /*14530*/  MUFU.EX2 R83, R83 ;  /* 0x0000005300537308 */ /* 0x000ea20000000800 */
[----:B------:R-:W-:-:S07]  /*14540*/  @!P4 FMUL R87, R87, 0.5 ;  /* 0x3f0000005757c820 */ /* 0x000fce0000400000 */
[----:B------:R-:W3:Y:S01]  /*14550*/  MUFU.EX2 R86, R86 ;  /* 0x0000005600567308 */ /* 0x000ee20000000800 */
[----:B-1----:R-:W-:Y:S01]  /*14560*/  @!P5 FMUL R82, R82, R82 ;  /* 0x000000525252d220 */ /* 0x002fe20000400000 */
[----:B------:R-:W-:-:S06]  /*14570*/  FSETP.GEU.AND P5, PT, R88, -126, PT ;  /* 0xc2fc00005800780b */ /* 0x000fcc0003fae000 */
[----:B------:R-:W1:Y:S01]  /*14580*/  MUFU.EX2 R87, R87 ;  /* 0x0000005700577308 */ /* 0x000e620000000800 */
[----:B------:R-:W-:Y:S02]  /*14590*/  WARPGROUP.DEPBAR.LE gsb0, 0x0 ;  /* 0x00008000000079c5 */ /* 0x000fe40000010000 */
[----:B------:R-:W-:Y:S01]  /*145a0*/  WARPGROUP.ARRIVE ;  /* 0x00000000000079c5 */ /* 0x000fe20000000000 */
[----:B--2---:R-:W-:Y:S01]  /*145b0*/  @!P6 FMUL R83, R83, R83 ;  /* 0x000000535353e220 */ /* 0x004fe20000400000 */
[----:B------:R-:W-:Y:S02]  /*145c0*/  FSETP.GEU.AND P6, PT, R89, -126, PT ;  /* 0xc2fc00005900780b */ /* 0x000fe40003fce000 */
[----:B------:R-:W-:Y:S02]  /*145d0*/  @!P5 FMUL R88, R88, 0.5 ;  /* 0x3f0000005858d820 */ /* 0x000fe40000400000 */
[----:B------:R-:W-:Y:S01]  /*145e0*/  HGMMA.64x16x16.F32.BF16 R176, R32, gdesc[UR48].tnspB, R176, gsb0 ;  /* 0x4020003020b07df0 */ /* 0x000fe200080018b0 */
[----:B------:R-:W-:Y:S01]  /*145f0*/  UMOV UR50, UR16 ;  /* 0x0000001000327c82 */ /* 0x000fe20008000000 */
[----:B------:R-:W-:Y:S01]  /*14600*/  UMOV UR51, UR17 ;  /* 0x0000001100337c82 */ /* 0x000fe20008000000 */
[----:B---3--:R-:W-:Y:S01]  /*14610*/  @!P3 FMUL R86, R86, R86 ;  /* 0x000000565656b220 */ /* 0x008fe20000400000 */
[----:B------:R-:W-:Y:S01]  /*14620*/  FSETP.GEU.AND P3, PT, R92, -126, PT ;  /* 0xc2fc00005c00780b */ /* 0x000fe20003f6e000 */
[----:B------:R-:W2:Y:S01]  /*14630*/  MUFU.EX2 R88, R88 ;  /* 0x0000005800587308 */ /* 0x000ea20000000800 */
[----:B-1----:R-:W-:Y:S01]  /*14640*/  @!P4 FMUL R87, R87, R87 ;  /* 0x000000575757c220 */ /* 0x002fe20000400000 */
[----:B------:R-:W-:-:S02]  /*14650*/  FSETP.GEU.AND P4, PT, R93, -126, PT ;  /* 0xc2fc00005d00780b */ /* 0x000fc40003f8e000 */
[----:B------:R-:W-:-:S06]  /*14660*/  @!P6 FMUL R89, R89, 0.5 ;  /* 0x3f0000005959e820 */ /* 0x000fcc0000400000 */
[----:B------:R-:W1:Y:S02]  /*14670*/  MUFU.EX2 R89, R89 ;  /* 0x0000005900597308 */ /* 0x000e640000000800 */
[----:B------:R-:W-:-:S03]  /*14680*/  @!P3 FMUL R92, R92, 0.5 ;  /* 0x3f0000005c5cb820 */ /* 0x000fc60000400000 */
[----:B------:R-:W-:Y:S01]  /*14690*/  @!P4 FMUL R93, R93, 0.5 ;  /* 0x3f0000005d5dc820 */ /* 0x000fe20000400000 */
[----:B--2---:R-:W-:Y:S02]  /*146a0*/  @!P5 FMUL R88, R88, R88 ;  /* 0x000000585858d220 */ /* 0x004fe40000400000 */
[----:B------:R-:W2:Y:S01]  /*146b0*/  MUFU.EX2 R92, R92 ;  /* 0x0000005c005c7308 */ /* 0x000ea20000000800 */
[----:B------:R-:W-:-:S07]  /*146c0*/  FSETP.GEU.AND P5, PT, R90, -126, PT ;  /* 0xc2fc00005a00780b */ /* 0x000fce0003fae000 */
[----:B------:R-:W3:Y:S01]  /*146d0*/  MUFU.EX2 R93, R93 ;  /* 0x0000005d005d7308 */ /* 0x000ee20000000800 */
[----:B-1----:R-:W-:Y:S01]  /*146e0*/  @!P6 FMUL R89, R89, R89 ;  /* 0x000000595959e220 */ /* 0x002fe20000400000 */
[----:B------:R-:W-:-:S04]  /*146f0*/  FSETP.GEU.AND P6, PT, R91, -126, PT ;  /* 0xc2fc00005b00780b */ /* 0x000fc80003fce000 */
[----:B------:R-:W-:Y:S01]  /*14700*/  @!P5 FMUL R90, R90, 0.5 ;  /* 0x3f0000005a5ad820 */ /* 0x000fe20000400000 */
[----:B--2---:R-:W-:Y:S01]  /*14710*/  @!P3 FMUL R92, R92, R92 ;  /* 0x0000005c5c5cb220 */ /* 0x004fe20000400000 */
[----:B------:R-:W-:Y:S02]  /*14720*/  WARPGROUP.DEPBAR.LE gsb0, 0x0 ;  /* 0x00008000000079c5 */ /* 0x000fe40000010000 */
[----:B------:R-:W-:Y:S01]  /*14730*/  WARPGROUP.ARRIVE ;  /* 0x00000000000079c5 */ /* 0x000fe20000000000 */
[----:B------:R-:W-:Y:S01]  /*14740*/  FSETP.GEU.AND P3, PT, R94, -126, PT ;  /* 0xc2fc00005e00780b */ /* 0x000fe20003f6e000 */
[----:B------:R-:W1:Y:S03]  /*14750*/  MUFU.EX2 R90, R90 ;  /* 0x0000005a005a7308 */ /* 0x000e660000000800 */
[----:B------:R-:W-:Y:S01]  /*14760*/  @!P6 FMUL R91, R91, 0.5 ;  /* 0x3f0000005b5be820 */ /* 0x000fe20000400000 */
[----:B---3--:R-:W-:Y:S01]  /*14770*/  @!P4 FMUL R93, R93, R93 ;  /* 0x0000005d5d5dc220 */ /* 0x008fe20000400000 */
[----:B------:R-:W-:Y:S01]  /*14780*/  HGMMA.64x16x16.F32.BF16 R168, R32, gdesc[UR16].tnspB, R168, gsb0 ;  /* 0x4020001020a87df0 */ /* 0x000fe200080018a8 */
[----:B------:R-:W-:-:S02]  /*14790*/  R2UR UR18, R24 ;  /* 0x00000000181272ca */ /* 0x000fc400000e0000 */
[----:B------:R-:W-:Y:S01]  /*147a0*/  IADD3 R24, R52, 0x2a0, RZ ;  /* 0x000002a034187810 */ /* 0x000fe20007ffe0ff */
[----:B------:R-:W2:Y:S01]  /*147b0*/  MUFU.EX2 R91, R91 ;  /* 0x0000005b005b7308 */ /* 0x000ea20000000800 */
[----:B------:R-:W-:Y:S01]  /*147c0*/  R2UR UR19, R25 ;  /* 0x00000000191372ca */ /* 0x000fe200000e0000 */
[----:B------:R-:W-:Y:S01]  /*147d0*/  IMAD.MOV.U32 R25, RZ, RZ, -0x3ffffff0 ;  /* 0xc0000010ff197424 */ /* 0x000fe200078e00ff */
[----:B------:R-:W-:Y:S01]  /*147e0*/  FSETP.GEU.AND P4, PT, R95, -126, PT ;  /* 0xc2fc00005f00780b */ /* 0x000fe20003f8e000 */
[----:B------:R-:W-:Y:S01]  /*147f0*/  @!P3 FMUL R94, R94, 0.5 ;  /* 0x3f0000005e5eb820 */ /* 0x000fe20000400000 */
[----:B-1----:R-:W-:-:S05]  /*14800*/  @!P5 FMUL R90, R90, R90 ;  /* 0x0000005a5a5ad220 */ /* 0x002fca0000400000 */
[----:B------:R-:W1:Y:S01]  /*14810*/  MUFU.EX2 R94, R94 ;  /* 0x0000005e005e7308 */ /* 0x000e620000000800 */
[----:B------:R-:W-:-:S05]  /*14820*/  FSETP.GEU.AND P5, PT, R96, -126, PT ;  /* 0xc2fc00006000780b */ /* 0x000fca0003fae000 */
[----:B------:R-:W-:Y:S01]  /*14830*/  @!P4 FMUL R95, R95, 0.5 ;  /* 0x3f0000005f5fc820 */ /* 0x000fe20000400000 */
[----:B--2---:R-:W-:Y:S01]  /*14840*/  @!P6 FMUL R91, R91, R91 ;  /* 0x0000005b5b5be220 */ /* 0x004fe20000400000 */
[----:B------:R-:W-:-:S04]  /*14850*/  FSETP.GEU.AND P6, PT, R97, -126, PT ;  /* 0xc2fc00006100780b */ /* 0x000fc80003fce000 */
[----:B------:R-:W2:Y:S02]  /*14860*/  MUFU.EX2 R95, R95 ;  /* 0x0000005f005f7308 */ /* 0x000ea40000000800 */
[----:B------:R-:W-:Y:S01]  /*14870*/  @!P5 FMUL R96, R96, 0.5 ;  /* 0x3f0000006060d820 */ /* 0x000fe20000400000 */
[----:B-1----:R-:W-:Y:S01]  /*14880*/  @!P3 FMUL R94, R94, R94 ;  /* 0x0000005e5e5eb220 */ /* 0x002fe20000400000 */
[----:B------:R-:W-:-:S04]  /*14890*/  FSETP.GEU.AND P3, PT, R100, -126, PT ;  /* 0xc2fc00006400780b */ /* 0x000fc80003f6e000 */
[----:B------:R-:W1:Y:S01]  /*148a0*/  MUFU.EX2 R96, R96 ;  /* 0x0000006000607308 */ /* 0x000e620000000800 */
[----:B------:R-:W-:Y:S01]  /*148b0*/  @!P6 FMUL R97, R97, 0.5 ;  /* 0x3f0000006161e820 */ /* 0x000fe20000400000 */
[----:B------:R-:W-:Y:S02]  /*148c0*/  WARPGROUP.DEPBAR.LE gsb0, 0x0 ;  /* 0x00008000000079c5 */ /* 0x000fe40000010000 */
[----:B------:R-:W-:Y:S01]  /*148d0*/  WARPGROUP.ARRIVE ;  /* 0x00000000000079c5 */ /* 0x000fe20000000000 */
[----:B--2---:R-:W-:Y:S01]  /*148e0*/  @!P4 FMUL R95, R95, R95 ;  /* 0x0000005f5f5fc220 */ /* 0x004fe20000400000 */
[----:B------:R-:W-:-:S03]  /*148f0*/  FSETP.GEU.AND P4, PT, R101, -126, PT ;  /* 0xc2fc00006500780b */ /* 0x000fc60003f8e000 */
[----:B------:R-:W-:Y:S01]  /*14900*/  @!P3 FMUL R100, R100, 0.5 ;  /* 0x3f0000006464b820 */ /* 0x000fe20000400000 */
[----:B------:R-:W2:Y:S01]  /*14910*/  MUFU.EX2 R97, R97 ;  /* 0x0000006100617308 */ /* 0x000ea20000000800 */
[----:B------:R-:W-:Y:S01]  /*14920*/  HGMMA.64x16x16.F32.BF16 R160, R32, gdesc[UR20].tnspB, R160, gsb0 ;  /* 0x4020001420a07df0 */ /* 0x000fe200080018a0 */
[----:B------:R-:W-:Y:S01]  /*14930*/  R2UR UR23, R27 ;  /* 0x000000001b1772ca */ /* 0x000fe200000e0000 */
[----:B------:R-:W-:Y:S01]  /*14940*/  FADD R27, R30, R41 ;  /* 0x000000291e1b7221 */ /* 0x000fe20000000000 */
[----:B------:R-:W-:Y:S01]  /*14950*/  R2UR UR22, R26 ;  /* 0x000000001a1672ca */ /* 0x000fe200000e0000 */
[----:B-1----:R-:W-:Y:S01]  /*14960*/  @!P5 FMUL R96, R96, R96 ;  /* 0x000000606060d220 */ /* 0x002fe20000400000 */
[----:B------:R-:W-:Y:S02]  /*14970*/  F2FP.BF16.F32.PACK_AB R26, R44, R43 ;  /* 0x0000002b2c1a723e */ /* 0x000fe400000010ff */
[----:B------:R-:W1:Y:S01]  /*14980*/  MUFU.EX2 R100, R100 ;  /* 0x0000006400647308 */ /* 0x000e620000000800 */
[----:B------:R-:W-:Y:S01]  /*14990*/  FSETP.GEU.AND P5, PT, R98, -126, PT ;  /* 0xc2fc00006200780b */ /* 0x000fe20003fae000 */
[----:B------:R-:W-:-:S06]  /*149a0*/  @!P4 FMUL R101, R101, 0.5 ;  /* 0x3f0000006565c820 */ /* 0x000fcc0000400000 */
[----:B------:R-:W3:Y:S01]  /*149b0*/  MUFU.EX2 R101, R101 ;  /* 0x0000006500657308 */ /* 0x000ee20000000800 */
[----:B--2---:R-:W-:Y:S01]  /*149c0*/  @!P6 FMUL R97, R97, R97 ;  /* 0x000000616161e220 */ /* 0x004fe20000400000 */
[----:B------:R-:W-:-:S04]  /*149d0*/  FSETP.GEU.AND P6, PT, R99, -126, PT ;  /* 0xc2fc00006300780b */ /* 0x000fc80003fce000 */
[----:B------:R-:W-:Y:S01]  /*149e0*/  @!P5 FMUL R98, R98, 0.5 ;  /* 0x3f0000006262d820 */ /* 0x000fe20000400000 */
[----:B-1----:R-:W-:Y:S01]  /*149f0*/  @!P3 FMUL R100, R100, R100 ;  /* 0x000000646464b220 */ /* 0x002fe20000400000 */
[----:B------:R-:W-:-:S04]  /*14a00*/  FSETP.GEU.AND P3, PT, R102, -126, PT ;  /* 0xc2fc00006600780b */ /* 0x000fc80003f6e000 */
[----:B------:R-:W1:Y:S03]  /*14a10*/  MUFU.EX2 R98, R98 ;  /* 0x0000006200627308 */ /* 0x000e660000000800 */
[----:B------:R-:W-:Y:S01]  /*14a20*/  @!P6 FMUL R99, R99, 0.5 ;  /* 0x3f0000006363e820 */ /* 0x000fe20000400000 */
[----:B---3--:R-:W-:Y:S01]  /*14a30*/  @!P4 FMUL R101, R101, R101 ;  /* 0x000000656565c220 */ /* 0x008fe20000400000 */
[----:B------:R-:W-:-:S04]  /*14a40*/  FSETP.GEU.AND P4, PT, R103, -126, PT ;  /* 0xc2fc00006700780b */ /* 0x000fc80003f8e000 */
[----:B------:R-:W2:Y:S01]  /*14a50*/  MUFU.EX2 R99, R99 ;  /* 0x0000006300637308 */ /* 0x000ea20000000800 */
[----:B------:R-:W-:Y:S01]  /*14a60*/  @!P3 FMUL R102, R102, 0.5 ;  /* 0x3f0000006666b820 */ /* 0x000fe20000400000 */
[----:B------:R-:W-:Y:S02]  /*14a70*/  WARPGROUP.DEPBAR.LE gsb0, 0x0 ;  /* 0x00008000000079c5 */ /* 0x000fe40000010000 */
[----:B------:R-:W-:-:S04]  /*14a80*/  WARPGROUP.ARRIVE ;  /* 0x00000000000079c5 */ /* 0x000fc80000000000 */
[----:B------:R-:W3:Y:S01]  /*14a90*/  MUFU.EX2 R102, R102 ;  /* 0x0000006600667308 */ /* 0x000ee20000000800 */
[----:B------:R-:W-:Y:S01]  /*14aa0*/  @!P4 FMUL R103, R103, 0.5 ;  /* 0x3f0000006767c820 */ /* 0x000fe20000400000 */
[----:B-1----:R-:W-:Y:S01]  /*14ab0*/  @!P5 FMUL R98, R98, R98 ;  /* 0x000000626262d220 */ /* 0x002fe20000400000 */
[----:B------:R-:W-:Y:S01]  /*14ac0*/  FSETP.GEU.AND P5, PT, R104, -126, PT ;  /* 0xc2fc00006800780b */ /* 0x000fe20003fae000 */
[----:B------:R-:W-:Y:S01]  /*14ad0*/  HGMMA.64x16x16.F32.BF16 R152, R32, gdesc[UR24].tnspB, R152, gsb0 ;  /* 0x4020001820987df0 */ /* 0x000fe20008001898 */
[----:B------:R-:W-:Y:S01]  /*14ae0*/  R2UR UR26, R24 ;  /* 0x00000000181a72ca */ /* 0x000fe200000e0000 */
[----:B------:R-:W-:Y:S01]  /*14af0*/  FADD R24, R27, R42 ;  /* 0x0000002a1b187221 */ /* 0x000fe20000000000 */
[----:B------:R-:W-:Y:S01]  /*14b00*/  FADD R27, R36, R45 ;  /* 0x0000002d241b7221 */ /* 0x000fe20000000000 */
[----:B------:R-:W-:Y:S01]  /*14b10*/  R2UR UR27, R25 ;  /* 0x00000000191b72ca */ /* 0x000fe200000e0000 */
[----:B------:R-:W1:Y:S01]  /*14b20*/  MUFU.EX2 R103, R103 ;  /* 0x0000006700677308 */ /* 0x000e620000000800 */
[----:B------:R-:W-:Y:S01]  /*14b30*/  FADD R25, R24, R43 ;  /* 0x0000002b18197221 */ /* 0x000fe20000000000 */
[----:B------:R-:W-:Y:S01]  /*14b40*/  FADD R30, R27, R46 ;  /* 0x0000002e1b1e7221 */ /* 0x000fe20000000000 */
[----:B------:R-:W-:Y:S01]  /*14b50*/  F2FP.BF16.F32.PACK_AB R24, R42, R41 ;  /* 0x000000292a18723e */ /* 0x000fe200000010ff */
[----:B--2---:R-:W-:Y:S01]  /*14b60*/  @!P6 FMUL R99, R99, R99 ;  /* 0x000000636363e220 */ /* 0x004fe20000400000 */
[----:B------:R-:W-:Y:S01]  /*14b70*/  FSETP.GEU.AND P6, PT, R105, -126, PT ;  /* 0xc2fc00006900780b */ /* 0x000fe20003fce000 */
[----:B------:R-:W-:Y:S01]  /*14b80*/  FADD R27, R30, R47 ;  /* 0x0000002f1e1b7221 */ /* 0x000fe20000000000 */
[----:B------:R-:W-:-:S02]  /*14b90*/  VIADD R30, R52, 0x4a0 ;  /* 0x000004a0341e7836 */ /* 0x000fc40000000000 */
[----:B---3--:R-:W-:Y:S01]  /*14ba0*/  @!P3 FMUL R102, R102, R102 ;  /* 0x000000666666b220 */ /* 0x008fe20000400000 */
[----:B------:R-:W-:Y:S01]  /*14bb0*/  FSETP.GEU.AND P3, PT, R108, -126, PT ;  /* 0xc2fc00006c00780b */ /* 0x000fe20003f6e000 */
[----:B------:R-:W-:Y:S01]  /*14bc0*/  FADD R36, R27, R48 ;  /* 0x000000301b247221 */ /* 0x000fe20000000000 */
[----:B------:R-:W-:Y:S01]  /*14bd0*/  F2FP.BF16.F32.PACK_AB R27, R48, R47 ;  /* 0x0000002f301b723e */ /* 0x000fe200000010ff */
[----:B------:R-:W-:Y:S01]  /*14be0*/  @!P5 FMUL R104, R104, 0.5 ;  /* 0x3f0000006868d820 */ /* 0x000fe20000400000 */
[----:B-1----:R-:W-:Y:S01]  /*14bf0*/  @!P4 FMUL R103, R103, R103 ;  /* 0x000000676767c220 */ /* 0x002fe20000400000 */
[----:B------:R-:W-:-:S03]  /*14c00*/  FSETP.GEU.AND P4, PT, R109, -126, PT ;  /* 0xc2fc00006d00780b */ /* 0x000fc60003f8e000 */
[----:B------:R-:W-:Y:S01]  /*14c10*/  @!P6 FMUL R105, R105, 0.5 ;  /* 0x3f0000006969e820 */ /* 0x000fe20000400000 */
[----:B------:R-:W1:Y:S04]  /*14c20*/  MUFU.EX2 R104, R104 ;  /* 0x0000006800687308 */ /* 0x000e680000000800 */
[----:B------:R-:W-:-:S04]  /*14c30*/  @!P3 FMUL R108, R108, 0.5 ;  /* 0x3f0000006c6cb820 */ /* 0x000fc80000400000 */
[----:B------:R-:W2:Y:S01]  /*14c40*/  MUFU.EX2 R105, R105 ;  /* 0x0000006900697308 */ /* 0x000ea20000000800 */
[----:B------:R-:W-:-:S07]  /*14c50*/  @!P4 FMUL R109, R109, 0.5 ;  /* 0x3f0000006d6dc820 */ /* 0x000fce0000400000 */
[----:B------:R-:W3:Y:S01]  /*14c60*/  MUFU.EX2 R108, R108 ;  /* 0x0000006c006c7308 */ /* 0x000ee20000000800 */
[----:B------:R-:W-:Y:S02]  /*14c70*/  WARPGROUP.DEPBAR.LE gsb0, 0x0 ;  /* 0x00008000000079c5 */ /* 0x000fe40000010000 */
[----:B------:R-:W-:Y:S01]  /*14c80*/  FADD R34, R25, R44 ;  /* 0x0000002c19227221 */ /* 0x000fe20000000000 */
[----:B------:R-:W-:Y:S01]  /*14c90*/  F2FP.BF16.F32.PACK_AB R25, R46, R45 ;  /* 0x0000002d2e19723e */ /* 0x000fe200000010ff */
[----:B------:R-:W-:Y:S01]  /*14ca0*/  IMAD.MOV.U32 R33, RZ, RZ, -0x3ffffff0 ;  /* 0xc0000010ff217424 */ /* 0x000fe200078e00ff */
[----:B------:R-:W-:Y:S01]  /*14cb0*/  IADD3 R32, R52, 0x6a0, RZ ;  /* 0x000006a034207810 */ /* 0x000fe20007ffe0ff */
[----:B-1----:R-:W-:Y:S01]  /*14cc0*/  @!P5 FMUL R104, R104, R104 ;  /* 0x000000686868d220 */ /* 0x002fe20000400000 */
[----:B------:R-:W-:Y:S01]  /*14cd0*/  WARPGROUP.ARRIVE ;  /* 0x00000000000079c5 */ /* 0x000fe20000000000 */
[----:B------:R-:W1:Y:S01]  /*14ce0*/  MUFU.EX2 R109, R109 ;  /* 0x0000006d006d7308 */ /* 0x000e620000000800 */
[----:B--2---:R-:W-:Y:S01]  /*14cf0*/  @!P6 FMUL R105, R105, R105 ;  /* 0x000000696969e220 */ /* 0x004fe20000400000 */
[----:B------:R-:W-:-:S02]  /*14d00*/  FSETP.GEU.AND P6, PT, R107, -126, PT ;  /* 0xc2fc00006b00780b */ /* 0x000fc40003fce000 */
[----:B------:R-:W-:Y:S01]  /*14d10*/  FSETP.GEU.AND P5, PT, R106, -126, PT ;  /* 0xc2fc00006a00780b */ /* 0x000fe20003fae000 */
[----:B------:R-:W-:Y:S01]  /*14d20*/  HGMMA.64x16x16.F32.BF16 R184, R24, gdesc[UR28].tnspB, R184, gsb0 ;  /* 0x4020001c18b87df0 */ /* 0x000fe200080018b8 */
[----:B------:R-:W-:Y:S02]  /*14d30*/  R2UR UR30, R30 ;  /* 0x000000001e1e72ca */ /* 0x000fe400000e0000 */
[----:B------:R-:W-:Y:S01]  /*14d40*/  R2UR UR31, R31 ;  /* 0x000000001f1f72ca */ /* 0x000fe200000e0000 */
[----:B---3--:R-:W-:Y:S01]  /*14d50*/  @!P3 FMUL R108, R108, R108 ;  /* 0x0000006c6c6cb220 */ /* 0x008fe20000400000 */
[----:B------:R-:W-:Y:S02]  /*14d60*/  MOV R31, 0xc0000010 ;  /* 0xc0000010001f7802 */ /* 0x000fe40000000f00 */
[----:B------:R-:W-:-:S03]  /*14d70*/  FSETP.GEU.AND P3, PT, R110, -126, PT ;  /* 0xc2fc00006e00780b */ /* 0x000fc60003f6e000 */
[----:B------:R-:W-:Y:S01]  /*14d80*/  @!P6 FMUL R107, R107, 0.5 ;  /* 0x3f0000006b6be820 */ /* 0x000fe20000400000 */
[----:B-1----:R-:W-:Y:S01]  /*14d90*/  @!P4 FMUL R109, R109, R109 ;  /* 0x0000006d6d6dc220 */ /* 0x002fe20000400000 */
[----:B------:R-:W-:Y:S01]  /*14da0*/  FSETP.GEU.AND P4, PT, R111, -126, PT ;  /* 0xc2fc00006f00780b */ /* 0x000fe20003f8e000 */
[----:B------:R-:W-:-:S03]  /*14db0*/  @!P5 FMUL R106, R106, 0.5 ;  /* 0x3f0000006a6ad820 */ /* 0x000fc60000400000 */
[----:B------:R-:W1:Y:S04]  /*14dc0*/  MUFU.EX2 R107, R107 ;  /* 0x0000006b006b7308 */ /* 0x000e680000000800 */
[----:B------:R-:W-:-:S04]  /*14dd0*/  @!P3 FMUL R110, R110, 0.5 ;  /* 0x3f0000006e6eb820 */ /* 0x000fc80000400000 */
[----:B------:R-:W2:Y:S01]  /*14de0*/  MUFU.EX2 R35, R110 ;  /* 0x0000006e00237308 */ /* 0x000ea20000000800 */
[----:B------:R-:W-:-:S07]  /*14df0*/  @!P4 FMUL R111, R111, 0.5 ;  /* 0x3f0000006f6fc820 */ /* 0x000fce0000400000 */
[----:B------:R-:W3:Y:S01]  /*14e00*/  MUFU.EX2 R111, R111 ;  /* 0x0000006f006f7308 */ /* 0x000ee20000000800 */
[----:B-1----:R-:W-:Y:S01]  /*14e10*/  @!P6 FMUL R107, R107, R107 ;  /* 0x0000006b6b6be220 */ /* 0x002fe20000400000 */
[----:B------:R-:W-:Y:S01]  /*14e20*/  FSETP.GEU.AND P6, PT, R113, -126, PT ;  /* 0xc2fc00007100780b */ /* 0x000fe20003fce000 */
[----:B--2---:R-:W-:Y:S01]  /*14e30*/  @!P3 FMUL R35, R35, R35 ;  /* 0x000000232323b220 */ /* 0x004fe20000400000 */
[----:B------:R-:W-:Y:S02]  /*14e40*/  WARPGROUP.DEPBAR.LE gsb0, 0x0 ;  /* 0x00008000000079c5 */ /* 0x000fe40000010000 */
[----:B------:R-:W-:Y:S01]  /*14e50*/  WARPGROUP.ARRIVE ;  /* 0x00000000000079c5 */ /* 0x000fe20000000000 */
[----:B------:R-:W-:-:S08]  /*14e60*/  FSETP.GEU.AND P3, PT, R116, -126, PT ;  /* 0xc2fc00007400780b */ /* 0x000fd00003f6e000 */
[----:B------:R-:W-:Y:S01]  /*14e70*/  @!P6 FMUL R113, R113, 0.5 ;  /* 0x3f0000007171e820 */ /* 0x000fe20000400000 */
[----:B---3--:R-:W-:Y:S01]  /*14e80*/  @!P4 FMUL R111, R111, R111 ;  /* 0x0000006f6f6fc220 */ /* 0x008fe20000400000 */
[----:B------:R-:W-:Y:S01]  /*14e90*/  HGMMA.64x16x16.F32.BF16 R176, R24, gdesc[UR48].tnspB, R176, gsb0 ;  /* 0x4020003018b07df0 */ /* 0x000fe200080018b0 */
[----:B------:R-:W-:Y:S01]  /*14ea0*/  UMOV UR50, UR12 ;  /* 0x0000000c00327c82 */ /* 0x000fe20008000000 */
[----:B------:R-:W-:Y:S01]  /*14eb0*/  UMOV UR51, UR13 ;  /* 0x0000000d00337c82 */ /* 0x000fe20008000000 */
[----:B------:R-:W-:Y:S01]  /*14ec0*/  FSETP.GEU.AND P4, PT, R117, -126, PT ;  /* 0xc2fc00007500780b */ /* 0x000fe20003f8e000 */
[----:B------:R-:W1:Y:S01]  /*14ed0*/  MUFU.EX2 R113, R113 ;  /* 0x0000007100717308 */ /* 0x000e620000000800 */
[----:B------:R-:W-:-:S07]  /*14ee0*/  @!P3 FMUL R116, R116, 0.5 ;  /* 0x3f0000007474b820 */ /* 0x000fce0000400000 */
[----:B------:R-:W2:Y:S04]  /*14ef0*/  MUFU.EX2 R116, R116 ;  /* 0x0000007400747308 */ /* 0x000ea80000000800 */
[----:B------:R-:W-:Y:S01]  /*14f00*/  @!P4 FMUL R117, R117, 0.5 ;  /* 0x3f0000007575c820 */ /* 0x000fe20000400000 */
[----:B-1----:R-:W-:-:S05]  /*14f10*/  @!P6 FMUL R113, R113, R113 ;  /* 0x000000717171e220 */ /* 0x002fca0000400000 */
[----:B------:R-:W1:Y:S01]  /*14f20*/  MUFU.EX2 R117, R117 ;  /* 0x0000007500757308 */ /* 0x000e620000000800 */
[----:B------:R-:W-:Y:S01]  /*14f30*/  FSETP.GEU.AND P6, PT, R115, -126, PT ;  /* 0xc2fc00007300780b */ /* 0x000fe20003fce000 */
[----:B--2---:R-:W-:Y:S01]  /*14f40*/  @!P3 FMUL R116, R116, R116 ;  /* 0x000000747474b220 */ /* 0x004fe20000400000 */
[----:B------:R-:W-:-:S11]  /*14f50*/  FSETP.GEU.AND P3, PT, R118, -126, PT ;  /* 0xc2fc00007600780b */ /* 0x000fd60003f6e000 */
[----:B------:R-:W-:Y:S01]  /*14f60*/  @!P6 FMUL R115, R115, 0.5 ;  /* 0x3f0000007373e820 */ /* 0x000fe20000400000 */
[----:B-1----:R-:W-:Y:S01]  /*14f70*/  @!P4 FMUL R117, R117, R117 ;  /* 0x000000757575c220 */ /* 0x002fe20000400000 */
[----:B------:R-:W-:Y:S01]  /*14f80*/  FSETP.GEU.AND P4, PT, R119, -126, PT ;  /* 0xc2fc00007700780b */ /* 0x000fe20003f8e000 */
[----:B------:R-:W-:Y:S02]  /*14f90*/  WARPGROUP.DEPBAR.LE gsb0, 0x0 ;  /* 0x00008000000079c5 */ /* 0x000fe40000010000 */
[----:B------:R-:W-:Y:S01]  /*14fa0*/  WARPGROUP.ARRIVE ;  /* 0x00000000000079c5 */ /* 0x000fe20000000000 */
[----:B------:R-:W-:Y:S01]  /*14fb0*/  @!P3 FMUL R118, R118, 0.5 ;  /* 0x3f0000007676b820 */ /* 0x000fe20000400000 */
[----:B------:R-:W1:Y:S04]  /*14fc0*/  MUFU.EX2 R115, R115 ;  /* 0x0000007300737308 */ /* 0x000e680000000800 */
[----:B------:R-:W-:Y:S01]  /*14fd0*/  HGMMA.64x16x16.F32.BF16 R168, R24, gdesc[UR32].tnspB, R168, gsb0 ;  /* 0x4020002018a87df0 */ /* 0x000fe200080018a8 */
[----:B------:R-:W-:Y:S01]  /*14fe0*/  R2UR UR34, R32 ;  /* 0x00000000202272ca */ /* 0x000fe200000e0000 */
[----:B------:R-:W-:Y:S01]  /*14ff0*/  VIADD R32, R52, 0x4c0 ;  /* 0x000004c034207836 */ /* 0x000fe20000000000 */
[----:B------:R-:W-:Y:S01]  /*15000*/  R2UR UR35, R33 ;  /* 0x00000000212372ca */ /* 0x000fe200000e0000 */
[----:B------:R-:W-:-:S02]  /*15010*/  IMAD.MOV.U32 R33, RZ, RZ, -0x3ffffff0 ;  /* 0xc0000010ff217424 */ /* 0x000fc400078e00ff */
[----:B------:R-:W-:Y:S01]  /*15020*/  @!P4 FMUL R119, R119, 0.5 ;  /* 0x3f0000007777c820 */ /* 0x000fe20000400000 */
[----:B------:R-:W2:Y:S01]  /*15030*/  MUFU.EX2 R39, R118 ;  /* 0x0000007600277308 */ /* 0x000ea20000000800 */
[----:B-1----:R-:W-:-:S07]  /*15040*/  @!P6 FMUL R115, R115, R115 ;  /* 0x000000737373e220 */ /* 0x002fce0000400000 */
[----:B------:R-:W1:Y:S01]  /*15050*/  MUFU.EX2 R119, R119 ;  /* 0x0000007700777308 */ /* 0x000e620000000800 */
[----:B------:R-:W-:Y:S01]  /*15060*/  FSETP.GEU.AND P6, PT, R121, -126, PT ;  /* 0xc2fc00007900780b */ /* 0x000fe20003fce000 */
[----:B--2---:R-:W-:Y:S01]  /*15070*/  @!P3 FMUL R39, R39, R39 ;  /* 0x000000272727b220 */ /* 0x004fe20000400000 */
[----:B------:R-:W-:-:S11]  /*15080*/  FSETP.GEU.AND P3, PT, R124, -126, PT ;  /* 0xc2fc00007c00780b */ /* 0x000fd60003f6e000 */
[----:B------:R-:W-:Y:S01]  /*15090*/  @!P6 FMUL R121, R121, 0.5 ;  /* 0x3f0000007979e820 */ /* 0x000fe20000400000 */
[----:B-1----:R-:W-:Y:S01]  /*150a0*/  @!P4 FMUL R119, R119, R119 ;  /* 0x000000777777c220 */ /* 0x002fe20000400000 */
[----:B------:R-:W-:-:S04]  /*150b0*/  FSETP.GEU.AND P4, PT, R125, -126, PT ;  /* 0xc2fc00007d00780b */ /* 0x000fc80003f8e000 */
[----:B------:R-:W1:Y:S01]  /*150c0*/  MUFU.EX2 R121, R121 ;  /* 0x0000007900797308 */ /* 0x000e620000000800 */
[----:B------:R-:W-:Y:S01]  /*150d0*/  @!P3 FMUL R124, R124, 0.5 ;  /* 0x3f0000007c7cb820 */ /* 0x000fe20000400000 */
[----:B------:R-:W-:Y:S02]  /*150e0*/  WARPGROUP.DEPBAR.LE gsb0, 0x0 ;  /* 0x00008000000079c5 */ /* 0x000fe40000010000 */
[----:B------:R-:W-:-:S05]  /*150f0*/  WARPGROUP.ARRIVE ;  /* 0x00000000000079c5 */ /* 0x000fca0000000000 */
[----:B------:R-:W-:Y:S01]  /*15100*/  @!P4 FMUL R125, R125, 0.5 ;  /* 0x3f0000007d7dc820 */ /* 0x000fe20000400000 */
[----:B------:R-:W2:Y:S01]  /*15110*/  MUFU.EX2 R124, R124 ;  /* 0x0000007c007c7308 */ /* 0x000ea20000000800 */
[----:B------:R-:W-:Y:S01]  /*15120*/  HGMMA.64x16x16.F32.BF16 R160, R24, gdesc[UR36].tnspB, R160, gsb0 ;  /* 0x4020002418a07df0 */ /* 0x000fe200080018a0 */
[----:B-1----:R-:W-:Y:S01]  /*15130*/  @!P6 FMUL R121, R121, R121 ;  /* 0x000000797979e220 */ /* 0x002fe20000400000 */
[----:B------:R-:W-:-:S05]  /*15140*/  FSETP.GEU.AND P6, PT, R123, -126, PT ;  /* 0xc2fc00007b00780b */ /* 0x000fca0003fce000 */
[----:B------:R-:W1:Y:S01]  /*15150*/  MUFU.EX2 R125, R125 ;  /* 0x0000007d007d7308 */ /* 0x000e620000000800 */
[----:B--2---:R-:W-:Y:S01]  /*15160*/  @!P3 FMUL R124, R124, R124 ;  /* 0x0000007c7c7cb220 */ /* 0x004fe20000400000 */
[----:B------:R-:W-:-:S06]  /*15170*/  FSETP.GEU.AND P3, PT, R126, -126, PT ;  /* 0xc2fc00007e00780b */ /* 0x000fcc0003f6e000 */
[----:B------:R-:W-:Y:S01]  /*15180*/  @!P6 FMUL R123, R123, 0.5 ;  /* 0x3f0000007b7be820 */ /* 0x000fe20000400000 */
[----:B-1----:R-:W-:Y:S01]  /*15190*/  @!P4 FMUL R125, R125, R125 ;  /* 0x0000007d7d7dc220 */ /* 0x002fe20000400000 */
[----:B------:R-:W-:-:S04]  /*151a0*/  FSETP.GEU.AND P4, PT, R127, -126, PT ;  /* 0xc2fc00007f00780b */ /* 0x000fc80003f8e000 */
[----:B------:R-:W1:Y:S01]  /*151b0*/  MUFU.EX2 R123, R123 ;  /* 0x0000007b007b7308 */ /* 0x000e620000000800 */
[----:B------:R-:W-:-:S08]  /*151c0*/  @!P3 FMUL R126, R126, 0.5 ;  /* 0x3f0000007e7eb820 */ /* 0x000fd00000400000 */
[----:B------:R-:W-:Y:S01]  /*151d0*/  @!P4 FMUL R127, R127, 0.5 ;  /* 0x3f0000007f7fc820 */ /* 0x000fe20000400000 */
[----:B-1----:R-:W-:-:S05]  /*151e0*/  @!P6 FMUL R123, R123, R123 ;  /* 0x0000007b7b7be220 */ /* 0x002fca0000400000 */
[----:B------:R-:W1:Y:S01]  /*151f0*/  MUFU.EX2 R127, R127 ;  /* 0x0000007f007f7308 */ /* 0x000e620000000800 */
[----:B------:R-:W-:Y:S02]  /*15200*/  WARPGROUP.DEPBAR.LE gsb0, 0x0 ;  /* 0x00008000000079c5 */ /* 0x000fe40000010000 */
[----:B------:R-:W-:Y:S01]  /*15210*/  WARPGROUP.ARRIVE ;  /* 0x00000000000079c5 */ /* 0x000fe20000000000 */
[----:B------:R-:W-:-:S05]  /*15220*/  FSETP.GEU.AND P6, PT, R129, -126, PT ;  /* 0xc2fc00008100780b */ /* 0x000fca0003fce000 */
[----:B------:R-:W-:Y:S01]  /*15230*/  HGMMA.64x16x16.F32.BF16 R152, R24, gdesc[UR44].tnspB, R152, gsb0 ;  /* 0x4020002c18987df0 */ /* 0x000fe20008001898 */
[----:B-1----:R-:W-:Y:S01]  /*15240*/  @!P4 FMUL R127, R127, R127 ;  /* 0x0000007f7f7fc220 */ /* 0x002fe20000400000 */
[----:B------:R-:W-:-:S06]  /*15250*/  FSETP.GEU.AND P4, PT, R133, -126, PT ;  /* 0xc2fc00008500780b */ /* 0x000fcc0003f8e000 */
[----:B------:R-:W-:-:S06]  /*15260*/  @!P6 FMUL R129, R129, 0.5 ;  /* 0x3f0000008181e820 */ /* 0x000fcc0000400000 */
[----:B------:R-:W1:Y:S01]  /*15270*/  MUFU.EX2 R129, R129 ;  /* 0x0000008100817308 */ /* 0x000e620000000800 */
[----:B------:R-:W-:-:S07]  /*15280*/  @!P4 FMUL R133, R133, 0.5 ;  /* 0x3f0000008585c820 */ /* 0x000fce0000400000 */
[----:B------:R-:W2:Y:S01]  /*15290*/  MUFU.EX2 R133, R133 ;  /* 0x0000008500857308 */ /* 0x000ea20000000800 */
[----:B-1----:R-:W-:Y:S01]  /*152a0*/  @!P6 FMUL R129, R129, R129 ;  /* 0x000000818181e220 */ /* 0x002fe20000400000 */
[----:B------:R-:W-:Y:S01]  /*152b0*/  FSETP.GEU.AND P6, PT, R131, -126, PT ;  /* 0xc2fc00008300780b */ /* 0x000fe20003fce000 */
[----:B------:R-:W-:Y:S02]  /*152c0*/  WARPGROUP.DEPBAR.LE gsb0, 0x0 ;  /* 0x00008000000079c5 */ /* 0x000fe40000010000 */
[----:B------:R-:W-:Y:S01]  /*152d0*/  IMAD.MOV.U32 R25, RZ, RZ, -0x3ffffff0 ;  /* 0xc0000010ff197424 */ /* 0x000fe200078e00ff */
[----:B------:R-:W-:Y:S01]  /*152e0*/  MOV R27, 0xc0000010 ;  /* 0xc0000010001b7802 */ /* 0x000fe20000000f00 */
[C---:B------:R-:W-:Y:S01]  /*152f0*/  VIADD R26, R52.reuse, 0xc0 ;  /* 0x000000c0341a7836 */ /* 0x040fe20000000000 */
[----:B------:R-:W-:Y:S01]  /*15300*/  IADD3 R24, R52, 0x8a0, RZ ;  /* 0x000008a034187810 */ /* 0x000fe20007ffe0ff */
[----:B--2---:R-:W-:Y:S01]  /*15310*/  @!P4 FMUL R133, R133, R133 ;  /* 0x000000858585c220 */ /* 0x004fe20000400000 */
[----:B------:R-:W-:Y:S01]  /*15320*/  R2UR UR39, R25 ;  /* 0x00000000192772ca */ /* 0x000fe200000e0000 */
[----:B------:R-:W-:Y:S01]  /*15330*/  FADD R25, R34, R49 ;  /* 0x0000003122197221 */ /* 0x000fe20000000000 */
[----:B------:R-:W-:-:S03]  /*15340*/  R2UR UR46, R26 ;  /* 0x000000001a2e72ca */ /* 0x000fc600000e0000 */
[----:B------:R-:W-:Y:S01]  /*15350*/  @!P6 FMUL R131, R131, 0.5 ;  /* 0x3f0000008383e820 */ /* 0x000fe20000400000 */
[----:B------:R-:W-:Y:S01]  /*15360*/  R2UR UR47, R27 ;  /* 0x000000001b2f72ca */ /* 0x000fe200000e0000 */
[----:B------:R-:W-:Y:S01]  /*15370*/  FADD R27, R36, R55 ;  /* 0x00000037241b7221 */ /* 0x000fe20000000000 */
[----:B------:R-:W-:Y:S01]  /*15380*/  FADD R26, R25, R50 ;  /* 0x00000032191a7221 */ /* 0x000fe20000000000 */
[----:B------:R-:W-:Y:S02]  /*15390*/  R2UR UR38, R24 ;  /* 0x00000000182672ca */ /* 0x000fe400000e0000 */
[----:B------:R-:W-:Y:S01]  /*153a0*/  FADD R27, R27, R196 ;  /* 0x000000c41b1b7221 */ /* 0x000fe20000000000 */
[----:B------:R-:W-:Y:S01]  /*153b0*/  FADD R25, R26, R51 ;  /* 0x000000331a197221 */ /* 0x000fe20000000000 */
[----:B------:R-:W-:Y:S01]  /*153c0*/  F2FP.BF16.F32.PACK_AB R24, R50, R49 ;  /* 0x000000313218723e */ /* 0x000fe200000010ff */
[----:B------:R-:W1:Y:S01]  /*153d0*/  MUFU.EX2 R131, R131 ;  /* 0x0000008300837308 */ /* 0x000e620000000800 */
[----:B------:R-:W-:Y:S01]  /*153e0*/  FADD R30, R27, R58 ;  /* 0x0000003a1b1e7221 */ /* 0x000fe20000000000 */
[----:B------:R-:W-:Y:S01]  /*153f0*/  FADD R29, R25, R54 ;  /* 0x00000036191d7221 */ /* 0x000fe20000000000 */
[----:B------:R-:W-:-:S02]  /*15400*/  F2FP.BF16.F32.PACK_AB R26, R54, R51 ;  /* 0x00000033361a723e */ /* 0x000fc400000010ff */
[----:B------:R-:W-:Y:S01]  /*15410*/  F2FP.BF16.F32.PACK_AB R25, R196, R55 ;  /* 0x00000037c419723e */ /* 0x000fe200000010ff */
[----:B------:R-:W-:Y:S01]  /*15420*/  FADD R34, R30, R59 ;  /* 0x0000003b1e227221 */ /* 0x000fe20000000000 */
[----:B------:R-:W-:Y:S01]  /*15430*/  F2FP.BF16.F32.PACK_AB R27, R59, R58 ;  /* 0x0000003a3b1b723e */ /* 0x000fe200000010ff */
[----:B------:R-:W-:Y:S01]  /*15440*/  VIADD R30, R52, 0x2c0 ;  /* 0x000002c0341e7836 */ /* 0x000fe20000000000 */
[----:B------:R-:W-:Y:S02]  /*15450*/  FSETP.GEU.AND P4, PT, R135, -126, PT ;  /* 0xc2fc00008700780b */ /* 0x000fe40003f8e000 */
[----:B------:R-:W-:-:S06]  /*15460*/  WARPGROUP.ARRIVE ;  /* 0x00000000000079c5 */ /* 0x000fcc0000000000 */
[----:B------:R-:W-:Y:S01]  /*15470*/  HGMMA.64x16x16.F32.BF16 R184, R24, gdesc[UR52].tnspB, R184, gsb0 ;  /* 0x4020003418b87df0 */ /* 0x000fe200080018b8 */
[----:B------:R-:W-:Y:S01]  /*15480*/  R2UR UR55, R62 ;  /* 0x000000003e3772ca */ /* 0x000fe200000e0000 */
[----:B-1----:R-:W-:Y:S01]  /*15490*/  @!P6 FMUL R131, R131, R131 ;  /* 0x000000838383e220 */ /* 0x002fe20000400000 */
[----:B------:R-:W-:Y:S02]  /*154a0*/  R2UR UR54, R63 ;  /* 0x000000003f3672ca */ /* 0x000fe400000e0000 */
[----:B------:R-:W-:Y:S01]  /*154b0*/  @!P4 FMUL R135, R135, 0.5 ;  /* 0x3f0000008787c820 */ /* 0x000fe20000400000 */
[----:B------:R-:W-:-:S05]  /*154c0*/  FSETP.GEU.AND P6, PT, R137, -126, PT ;  /* 0xc2fc00008900780b */ /* 0x000fca0003fce000 */
[----:B------:R-:W1:Y:S08]  /*154d0*/  MUFU.EX2 R135, R135 ;  /* 0x0000008700877308 */ /* 0x000e700000000800 */
[----:B------:R-:W-:-:S06]  /*154e0*/  @!P6 FMUL R137, R137, 0.5 ;  /* 0x3f0000008989e820 */ /* 0x000fcc0000400000 */
[----:B------:R-:W2:Y:S01]  /*154f0*/  MUFU.EX2 R137, R137 ;  /* 0x0000008900897308 */ /* 0x000ea20000000800 */
[----:B-1----:R-:W-:Y:S01]  /*15500*/  @!P4 FMUL R135, R135, R135 ;  /* 0x000000878787c220 */ /* 0x002fe20000400000 */
[----:B------:R-:W-:Y:S01]  /*15510*/  FSETP.GEU.AND P4, PT, R141, -126, PT ;  /* 0xc2fc00008d00780b */ /* 0x000fe20003f8e000 */
[----:B------:R-:W-:Y:S02]  /*15520*/  WARPGROUP.DEPBAR.LE gsb0, 0x0 ;  /* 0x00008000000079c5 */ /* 0x000fe40000010000 */
[----:B------:R-:W-:-:S10]  /*15530*/  WARPGROUP.ARRIVE ;  /* 0x00000000000079c5 */ /* 0x000fd40000000000 */
[----:B------:R-:W-:Y:S01]  /*15540*/  @!P4 FMUL R141, R141, 0.5 ;  /* 0x3f0000008d8dc820 */ /* 0x000fe20000400000 */
[----:B--2---:R-:W-:Y:S01]  /*15550*/  @!P6 FMUL R137, R137, R137 ;  /* 0x000000898989e220 */ /* 0x004fe20000400000 */
[----:B------:R-:W-:Y:S01]  /*15560*/  FSETP.GEU.AND P6, PT, R139, -126, PT ;  /* 0xc2fc00008b00780b */ /* 0x000fe20003fce000 */
[----:B------:R-:W-:Y:S01]  /*15570*/  HGMMA.64x16x16.F32.BF16 R176, R24, gdesc[UR48].tnspB, R176, gsb0 ;  /* 0x4020003018b07df0 */ /* 0x000fe200080018b0 */
[----:B------:R-:W-:Y:S02]  /*15580*/  R2UR UR51, R53 ;  /* 0x00000000353372ca */ /* 0x000fe400000e0000 */
[----:B------:R-:W1:Y:S01]  /*15590*/  MUFU.EX2 R141, R141 ;  /* 0x0000008d008d7308 */ /* 0x000e620000000800 */
[----:B------:R-:W-:Y:S01]  /*155a0*/  R2UR UR50, R64 ;  /* 0x00000000403272ca */ /* 0x000fe200000e0000 */
[----:B------:R-:W-:-:S07]  /*155b0*/  IMAD.MOV.U32 R53, RZ, RZ, -0x3ffffff0 ;  /* 0xc0000010ff357424 */ /* 0x000fce00078e00ff */
[----:B------:R-:W-:-:S06]  /*155c0*/  @!P6 FMUL R139, R139, 0.5 ;  /* 0x3f0000008b8be820 */ /* 0x000fcc0000400000 */
[----:B------:R-:W2:Y:S01]  /*155d0*/  MUFU.EX2 R139, R139 ;  /* 0x0000008b008b7308 */ /* 0x000ea20000000800 */
[----:B-1----:R-:W-:Y:S01]  /*155e0*/  @!P4 FMUL R141, R141, R141 ;  /* 0x0000008d8d8dc220 */ /* 0x002fe20000400000 */
[----:B------:R-:W-:-:S13]  /*155f0*/  FSETP.GEU.AND P4, PT, R143, -126, PT ;  /* 0xc2fc00008f00780b */ /* 0x000fda0003f8e000 */
[----:B------:R-:W-:Y:S01]  /*15600*/  @!P4 FMUL R143, R143, 0.5 ;  /* 0x3f0000008f8fc820 */ /* 0x000fe20000400000 */
[----:B--2---:R-:W-:Y:S01]  /*15610*/  @!P6 FMUL R139, R139, R139 ;  /* 0x0000008b8b8be220 */ /* 0x004fe20000400000 */
[----:B------:R-:W-:-:S04]  /*15620*/  FSETP.GEU.AND P6, PT, R145, -126, PT ;  /* 0xc2fc00009100780b */ /* 0x000fc80003fce000 */
[----:B------:R-:W1:Y:S01]  /*15630*/  MUFU.EX2 R143, R143 ;  /* 0x0000008f008f7308 */ /* 0x000e620000000800 */
[----:B------:R-:W-:Y:S02]  /*15640*/  WARPGROUP.DEPBAR.LE gsb0, 0x0 ;  /* 0x00008000000079c5 */ /* 0x000fe40000010000 */
[----:B------:R-:W-:-:S06]  /*15650*/  WARPGROUP.ARRIVE ;  /* 0x00000000000079c5 */ /* 0x000fcc0000000000 */
[----:B------:R-:W-:Y:S01]  /*15660*/  @!P6 FMUL R145, R145, 0.5 ;  /* 0x3f0000009191e820 */ /* 0x000fe20000400000 */
[----:B------:R-:W-:Y:S01]  /*15670*/  HGMMA.64x16x16.F32.BF16 R168, R24, gdesc[UR48].tnspB, R168, gsb0 ;  /* 0x4020003018a87df0 */ /* 0x000fe200080018a8 */
[----:B------:R-:W-:Y:S02]  /*15680*/  R2UR UR50, R30 ;  /* 0x000000001e3272ca */ /* 0x000fe400000e0000 */
[----:B------:R-:W-:Y:S02]  /*15690*/  R2UR UR51, R31 ;  /* 0x000000001f3372ca */ /* 0x000fe400000e0000 */
[----:B------:R-:W2:Y:S01]  /*156a0*/  MUFU.EX2 R145, R145 ;  /* 0x0000009100917308 */ /* 0x000ea20000000800 */
[----:B-1----:R-:W-:Y:S01]  /*156b0*/  @!P4 FMUL R143, R143, R143 ;  /* 0x0000008f8f8fc220 */ /* 0x002fe20000400000 */
[----:B------:R-:W-:-:S13]  /*156c0*/  FSETP.GEU.AND P4, PT, R148, -126, PT ;  /* 0xc2fc00009400780b */ /* 0x000fda0003f8e000 */
[----:B------:R-:W-:Y:S01]  /*156d0*/  @!P4 FMUL R148, R148, 0.5 ;  /* 0x3f0000009494c820 */ /* 0x000fe20000400000 */
[----:B--2---:R-:W-:Y:S01]  /*156e0*/  @!P6 FMUL R145, R145, R145 ;  /* 0x000000919191e220 */ /* 0x004fe20000400000 */
[----:B------:R-:W-:-:S04]  /*156f0*/  FSETP.GEU.AND P6, PT, R147, -126, PT ;  /* 0xc2fc00009300780b */ /* 0x000fc80003fce000 */
[----:B------:R-:W1:Y:S09]  /*15700*/  MUFU.EX2 R148, R148 ;  /* 0x0000009400947308 */ /* 0x000e720000000800 */
[----:B------:R-:W-:-:S06]  /*15710*/  @!P6 FMUL R147, R147, 0.5 ;  /* 0x3f0000009393e820 */ /* 0x000fcc0000400000 */
[----:B------:R-:W2:Y:S01]  /*15720*/  MUFU.EX2 R147, R147 ;  /* 0x0000009300937308 */ /* 0x000ea20000000800 */
[----:B------:R-:W-:Y:S02]  /*15730*/  WARPGROUP.DEPBAR.LE gsb0, 0x0 ;  /* 0x00008000000079c5 */ /* 0x000fe40000010000 */
[----:B------:R-:W-:Y:S01]  /*15740*/  WARPGROUP.ARRIVE ;  /* 0x00000000000079c5 */ /* 0x000fe20000000000 */
[----:B-1----:R-:W-:Y:S01]  /*15750*/  @!P4 FMUL R148, R148, R148 ;  /* 0x000000949494c220 */ /* 0x002fe20000400000 */
[----:B------:R-:W-:-:S04]  /*15760*/  FSETP.GEU.AND P4, PT, R150, -126, PT ;  /* 0xc2fc00009600780b */ /* 0x000fc80003f8e000 */
[----:B------:R-:W-:Y:S01]  /*15770*/  HGMMA.64x16x16.F32.BF16 R160, R24, gdesc[UR52].tnspB, R160, gsb0 ;  /* 0x4020003418a07df0 */ /* 0x000fe200080018a0 */
[----:B------:R-:W-:Y:S02]  /*15780*/  R2UR UR54, R32 ;  /* 0x00000000203672ca */ /* 0x000fe400000e0000 */
[----:B------:R-:W-:Y:S02]  /*15790*/  R2UR UR55, R33 ;  /* 0x00000000213772ca */ /* 0x000fe400000e0000 */
[----:B------:R-:W1:Y:S01]  /*157a0*/  MUFU.EX2 R33, R106 ;  /* 0x0000006a00217308 */ /* 0x000e620000000800 */
[----:B--2---:R-:W-:-:S03]  /*157b0*/  @!P6 FMUL R147, R147, R147 ;  /* 0x000000939393e220 */ /* 0x004fc60000400000 */
[----:B------:R-:W-:Y:S01]  /*157c0*/  @!P4 FMUL R150, R150, 0.5 ;  /* 0x3f0000009696c820 */ /* 0x000fe20000400000 */
[----:B-1----:R-:W-:Y:S01]  /*157d0*/  @!P5 FMUL R33, R33, R33 ;  /* 0x000000212121d220 */ /* 0x002fe20000400000 */
[----:B------:R-:W-:-:S13]  /*157e0*/  FSETP.GEU.AND P5, PT, R112, -126, PT ;  /* 0xc2fc00007000780b */ /* 0x000fda0003fae000 */
[----:B------:R-:W-:Y:S01]  /*157f0*/  @!P5 FMUL R112, R112, 0.5 ;  /* 0x3f0000007070d820 */ /* 0x000fe20000400000 */
[----:B------:R-:W-:Y:S02]  /*15800*/  WARPGROUP.DEPBAR.LE gsb0, 0x0 ;  /* 0x00008000000079c5 */ /* 0x000fe40000010000 */
[----:B------:R-:W-:-:S03]  /*15810*/  WARPGROUP.ARRIVE ;  /* 0x00000000000079c5 */ /* 0x000fc60000000000 */
[----:B------:R-:W1:Y:S03]  /*15820*/  MUFU.EX2 R112, R112 ;  /* 0x0000007000707308 */ /* 0x000e660000000800 */
[----:B------:R-:W-:Y:S01]  /*15830*/  HGMMA.64x16x16.F32.BF16 R152, R24, gdesc[UR56].tnspB, R152, gsb0 ;  /* 0x4020003818987df0 */ /* 0x000fe20008001898 */
[----:B-1----:R-:W-:Y:S01]  /*15840*/  @!P5 FMUL R112, R112, R112 ;  /* 0x000000707070d220 */ /* 0x002fe20000400000 */
[----:B------:R-:W-:-:S13]  /*15850*/  FSETP.GEU.AND P5, PT, R114, -126, PT ;  /* 0xc2fc00007200780b */ /* 0x000fda0003fae000 */
[----:B------:R-:W-:-:S04]  /*15860*/  @!P5 FMUL R114, R114, 0.5 ;  /* 0x3f0000007272d820 */ /* 0x000fc80000400000 */
[----:B------:R-:W1:Y:S01]  /*15870*/  MUFU.EX2 R37, R114 ;  /* 0x0000007200257308 */ /* 0x000e620000000800 */
[----:B------:R-:W-:Y:S02]  /*15880*/  WARPGROUP.DEPBAR.LE gsb0, 0x0 ;  /* 0x00008000000079c5 */ /* 0x000fe40000010000 */
[----:B------:R-:W-:Y:S01]  /*15890*/  FADD R26, R29, R56 ;  /* 0x000000381d1a7221 */ /* 0x000fe20000000000 */
[----:B------:R-:W-:Y:S01]  /*158a0*/  FADD R27, R34, R199 ;  /* 0x000000c7221b7221 */ /* 0x000fe20000000000 */
[----:B------:R-:W-:Y:S01]  /*158b0*/  MOV R25, 0xc0000010 ;  /* 0xc000001000197802 */ /* 0x000fe20000000f00 */
[----:B------:R-:W-:Y:S02]  /*158c0*/  VIADD R24, R52, 0x6c0 ;  /* 0x000006c034187836 */ /* 0x000fe40000000000 */
[----:B------:R-:W-:Y:S01]  /*158d0*/  FADD R26, R26, R57 ;  /* 0x000000391a1a7221 */ /* 0x000fe20000000000 */
[----:B------:R-:W-:Y:S01]  /*158e0*/  FADD R32, R27, R202 ;  /* 0x000000ca1b207221 */ /* 0x000fe20000000000 */
[----:B------:R-:W-:Y:S01]  /*158f0*/  R2UR UR59, R25 ;  /* 0x00000000193b72ca */ /* 0x000fe200000e0000 */
[----:B------:R-:W-:-:S02]  /*15900*/  IMAD.MOV.U32 R29, RZ, RZ, -0x3ffffff0 ;  /* 0xc0000010ff1d7424 */ /* 0x000fc400078e00ff */
[----:B------:R-:W-:Y:S01]  /*15910*/  FADD R25, R26, R75 ;  /* 0x0000004b1a197221 */ /* 0x000fe20000000000 */
[----:B------:R-:W-:Y:S01]  /*15920*/  FADD R27, R32, R201 ;  /* 0x000000c9201b7221 */ /* 0x000fe20000000000 */
[----:B------:R-:W-:Y:S01]  /*15930*/  R2UR UR58, R24 ;  /* 0x00000000183a72ca */ /* 0x000fe200000e0000 */
[----:B-1----:R-:W-:Y:S01]  /*15940*/  @!P5 FMUL R37, R37, R37 ;  /* 0x000000252525d220 */ /* 0x002fe20000400000 */
[----:B------:R-:W-:Y:S01]  /*15950*/  FADD R30, R25, R200 ;  /* 0x000000c8191e7221 */ /* 0x000fe20000000000 */
[----:B------:R-:W-:Y:S01]  /*15960*/  FADD R31, R27, R28 ;  /* 0x0000001c1b1f7221 */ /* 0x000fe20000000000 */
[----:B------:R-:W-:Y:S02]  /*15970*/  F2FP.BF16.F32.PACK_AB R24, R57, R56 ;  /* 0x000000383918723e */ /* 0x000fe400000010ff */
[----:B------:R-:W-:Y:S02]  /*15980*/  F2FP.BF16.F32.PACK_AB R26, R200, R75 ;  /* 0x0000004bc81a723e */ /* 0x000fe400000010ff */
[----:B------:R-:W-:-:S02]  /*15990*/  F2FP.BF16.F32.PACK_AB R25, R202, R199 ;  /* 0x000000c7ca19723e */ /* 0x000fc400000010ff */
[----:B------:R-:W-:Y:S01]  /*159a0*/  F2FP.BF16.F32.PACK_AB R27, R28, R201 ;  /* 0x000000c91c1b723e */ /* 0x000fe200000010ff */
[----:B------:R-:W-:Y:S01]  /*159b0*/  VIADD R28, R52, 0x8c0 ;  /* 0x000008c0341c7836 */ /* 0x000fe20000000000 */
[----:B------:R-:W-:Y:S02]  /*159c0*/  FSETP.GEU.AND P5, PT, R120, -126, PT ;  /* 0xc2fc00007800780b */ /* 0x000fe40003fae000 */
[----:B------:R-:W-:-:S06]  /*159d0*/  WARPGROUP.ARRIVE ;  /* 0x00000000000079c5 */ /* 0x000fcc0000000000 */
[----:B------:R-:W-:Y:S01]  /*159e0*/  HGMMA.64x16x16.F32.BF16 R184, R24, gdesc[UR40].tnspB, R184, gsb0 ;  /* 0x4020002818b87df0 */ /* 0x000fe200080018b8 */
[----:B------:R-:W-:Y:S01]  /*159f0*/  R2UR UR43, R15 ;  /* 0x000000000f2b72ca */ /* 0x000fe200000e0000 */
[----:B------:R-:W-:Y:S01]  /*15a00*/  FADD R15, R30, R13 ;  /* 0x0000000d1e0f7221 */ /* 0x000fe20000000000 */
[----:B------:R-:W-:Y:S02]  /*15a10*/  VIADD R30, R52, 0x8e0 ;  /* 0x000008e0341e7836 */ /* 0x000fe40000000000 */
[----:B------:R-:W-:Y:S01]  /*15a20*/  @!P5 FMUL R120, R120, 0.5 ;  /* 0x3f0000007878d820 */ /* 0x000fe20000400000 */
[----:B------:R-:W-:-:S05]  /*15a30*/  FADD R15, R15, R204 ;  /* 0x000000cc0f0f7221 */ /* 0x000fca0000000000 */
[----:B------:R-:W1:Y:S02]  /*15a40*/  MUFU.EX2 R120, R120 ;  /* 0x0000007800787308 */ /* 0x000e640000000800 */
[----:B-1----:R-:W-:Y:S01]  /*15a50*/  @!P5 FMUL R120, R120, R120 ;  /* 0x000000787878d220 */ /* 0x002fe20000400000 */
[----:B------:R-:W-:Y:S01]  /*15a60*/  FSETP.GEU.AND P5, PT, R122, -126, PT ;  /* 0xc2fc00007a00780b */ /* 0x000fe20003fae000 */
[----:B------:R-:W-:Y:S02]  /*15a70*/  WARPGROUP.DEPBAR.LE gsb0, 0x0 ;  /* 0x00008000000079c5 */ /* 0x000fe40000010000 */
[----:B------:R-:W-:-:S10]  /*15a80*/  WARPGROUP.ARRIVE ;  /* 0x00000000000079c5 */ /* 0x000fd40000000000 */
[----:B------:R-:W-:Y:S01]  /*15a90*/  @!P5 FMUL R122, R122, 0.5 ;  /* 0x3f0000007a7ad820 */ /* 0x000fe20000400000 */
[----:B------:R-:W-:Y:S01]  /*15aa0*/  HGMMA.64x16x16.F32.BF16 R176, R24, gdesc[UR4].tnspB, R176, gsb0 ;  /* 0x4020000418b07df0 */ /* 0x000fe200080018b0 */
[----:B------:R-:W-:Y:S01]  /*15ab0*/  R2UR UR6, R28 ;  /* 0x000000001c0672ca */ /* 0x000fe200000e0000 */
[----:B------:R-:W-:Y:S01]  /*15ac0*/  VIADD R28, R52, 0x4e0 ;  /* 0x000004e0341c7836 */ /* 0x000fe20000000000 */
[----:B------:R-:W-:Y:S01]  /*15ad0*/  R2UR UR7, R29 ;  /* 0x000000001d0772ca */ /* 0x000fe200000e0000 */
[----:B------:R-:W-:Y:S01]  /*15ae0*/  IMAD.MOV.U32 R29, RZ, RZ, -0x3ffffff0 ;  /* 0xc0000010ff1d7424 */ /* 0x000fe200078e00ff */
[----:B------:R-:W-:Y:S02]  /*15af0*/  WARPGROUP.DEPBAR.LE gsb0, 0x0 ;  /* 0x00008000000079c5 */ /* 0x000fe40000010000 */
[----:B------:R-:W-:-:S06]  /*15b00*/  WARPGROUP.ARRIVE ;  /* 0x00000000000079c5 */ /* 0x000fcc0000000000 */
[----:B------:R-:W-:Y:S03]  /*15b10*/  HGMMA.64x16x16.F32.BF16 R168, R24, gdesc[UR8].tnspB, R168, gsb0 ;  /* 0x4020000818a87df0 */ /* 0x000fe600080018a8 */
[----:B------:R-:W-:Y:S02]  /*15b20*/  WARPGROUP.DEPBAR.LE gsb0, 0x0 ;  /* 0x00008000000079c5 */ /* 0x000fe40000010000 */
[----:B------:R-:W-:-:S06]  /*15b30*/  WARPGROUP.ARRIVE ;  /* 0x00000000000079c5 */ /* 0x000fcc0000000000 */
[----:B------:R-:W-:Y:S03]  /*15b40*/  HGMMA.64x16x16.F32.BF16 R160, R24, gdesc[UR12].tnspB, R160, gsb0 ;  /* 0x4020000c18a07df0 */ /* 0x000fe600080018a0 */
[----:B------:R-:W-:Y:S02]  /*15b50*/  WARPGROUP.DEPBAR.LE gsb0, 0x0 ;  /* 0x00008000000079c5 */ /* 0x000fe40000010000 */
[----:B------:R-:W-:-:S06]  /*15b60*/  WARPGROUP.ARRIVE ;  /* 0x00000000000079c5 */ /* 0x000fcc0000000000 */
[----:B------:R-:W-:Y:S01]  /*15b70*/  HGMMA.64x16x16.F32.BF16 R152, R24, gdesc[UR16].tnspB, R152, gsb0 ;  /* 0x4020001018987df0 */ /* 0x000fe20008001898 */
[----:B------:R-:W-:Y:S02]  /*15b80*/  R2UR UR18, R28 ;  /* 0x000000001c1272ca */ /* 0x000fe400000e0000 */
[----:B------:R-:W-:Y:S01]  /*15b90*/  R2UR UR19, R29 ;  /* 0x000000001d1372ca */ /* 0x000fe200000e0000 */
[----:B------:R-:W-:Y:S01]  /*15ba0*/  IMAD.MOV.U32 R29, RZ, RZ, -0x3ffffff0 ;  /* 0xc0000010ff1d7424 */ /* 0x000fe200078e00ff */
[----:B------:R-:W-:Y:S02]  /*15bb0*/  WARPGROUP.DEPBAR.LE gsb0, 0x0 ;  /* 0x00008000000079c5 */ /* 0x000fe40000010000 */
[C---:B------:R-:W-:Y:S01]  /*15bc0*/  VIADD R26, R52.reuse, 0x2e0 ;  /* 0x000002e0341a7836 */ /* 0x040fe20000000000 */
[----:B------:R-:W-:Y:S01]  /*15bd0*/  IADD3 R24, R52, 0xe0, RZ ;  /* 0x000000e034187810 */ /* 0x000fe20007ffe0ff */
[----:B------:R-:W-:Y:S01]  /*15be0*/  IMAD.MOV.U32 R27, RZ, RZ, -0x3ffffff0 ;  /* 0xc0000010ff1b7424 */ /* 0x000fe200078e00ff */
[----:B------:R-:W-:-:S02]  /*15bf0*/  MOV R25, 0xc0000010 ;  /* 0xc000001000197802 */ /* 0x000fc40000000f00 */
[----:B------:R-:W-:Y:S01]  /*15c00*/  R2UR UR14, R26 ;  /* 0x000000001a0e72ca */ /* 0x000fe200000e0000 */
[----:B------:R-:W-:Y:S01]  /*15c10*/  FADD R26, R31, R66 ;  /* 0x000000421f1a7221 */ /* 0x000fe20000000000 */
[----:B------:R-:W-:Y:S02]  /*15c20*/  R2UR UR10, R24 ;  /* 0x00000000180a72ca */ /* 0x000fe400000e0000 */
[----:B------:R-:W-:Y:S01]  /*15c30*/  F2FP.BF16.F32.PACK_AB R24, R204, R13 ;  /* 0x0000000dcc18723e */ /* 0x000fe200000010ff */
[----:B------:R-:W-:Y:S01]  /*15c40*/  FADD R13, R26, R67 ;  /* 0x000000431a0d7221 */ /* 0x000fe20000000000 */
[----:B------:R-:W-:Y:S01]  /*15c50*/  FADD R26, R15, R68 ;  /* 0x000000440f1a7221 */ /* 0x000fe20000000000 */
[----:B------:R-:W-:Y:S02]  /*15c60*/  R2UR UR11, R25 ;  /* 0x00000000190b72ca */ /* 0x000fe400000e0000 */
[----:B------:R-:W-:Y:S01]  /*15c70*/  FADD R28, R13, R70 ;  /* 0x000000460d1c7221 */ /* 0x000fe20000000000 */
[----:B------:R-:W-:Y:S01]  /*15c80*/  R2UR UR15, R27 ;  /* 0x000000001b0f72ca */ /* 0x000fe200000e0000 */
[----:B------:R-:W-:Y:S01]  /*15c90*/  FADD R13, R26, R69 ;  /* 0x000000451a0d7221 */ /* 0x000fe20000000000 */
[----:B------:R-:W-:Y:S01]  /*15ca0*/  F2FP.BF16.F32.PACK_AB R26, R69, R68 ;  /* 0x00000044451a723e */ /* 0x000fe200000010ff */
[----:B------:R-:W-:Y:S01]  /*15cb0*/  FADD R15, R28, R71 ;  /* 0x000000471c0f7221 */ /* 0x000fe20000000000 */
[----:B------:R-:W-:-:S02]  /*15cc0*/  F2FP.BF16.F32.PACK_AB R25, R67, R66 ;  /* 0x000000424319723e */ /* 0x000fc400000010ff */
[----:B------:R-:W-:Y:S02]  /*15cd0*/  F2FP.BF16.F32.PACK_AB R27, R71, R70 ;  /* 0x00000046471b723e */ /* 0x000fe400000010ff */
[----:B------:R-:W-:Y:S02]  /*15ce0*/  IADD3 R28, R52, 0x6e0, RZ ;  /* 0x000006e0341c7810 */ /* 0x000fe40007ffe0ff */
[----:B------:R-:W-:Y:S01]  /*15cf0*/  WARPGROUP.ARRIVE ;  /* 0x00000000000079c5 */ /* 0x000fe20000000000 */
[----:B------:R-:W-:-:S05]  /*15d00*/  MOV R31, 0xc0000010 ;  /* 0xc0000010001f7802 */ /* 0x000fca0000000f00 */
[----:B------:R-:W-:Y:S01]  /*15d10*/  HGMMA.64x16x16.F32.BF16 R184, R24, gdesc[UR20].tnspB, R184, gsb0 ;  /* 0x4020001418b87df0 */ /* 0x000fe200080018b8 */
[----:B------:R-:W-:Y:S01]  /*15d20*/  R2UR UR22, R30 ;  /* 0x000000001e1672ca */ /* 0x000fe200000e0000 */
[----:B------:R-:W-:Y:S01]  /*15d30*/  VIADD R30, R52, 0x300 ;  /* 0x00000300341e7836 */ /* 0x000fe20000000000 */
[----:B------:R-:W-:Y:S01]  /*15d40*/  R2UR UR23, R31 ;  /* 0x000000001f1772ca */ /* 0x000fe200000e0000 */
[----:B------:R-:W-:Y:S01]  /*15d50*/  IMAD.MOV.U32 R31, RZ, RZ, -0x3ffffff0 ;  /* 0xc0000010ff1f7424 */ /* 0x000fe200078e00ff */
[----:B------:R-:W-:Y:S02]  /*15d60*/  WARPGROUP.DEPBAR.LE gsb0, 0x0 ;  /* 0x00008000000079c5 */ /* 0x000fe40000010000 */
[----:B------:R-:W-:-:S06]  /*15d70*/  WARPGROUP.ARRIVE ;  /* 0x00000000000079c5 */ /* 0x000fcc0000000000 */
[----:B------:R-:W-:Y:S01]  /*15d80*/  HGMMA.64x16x16.F32.BF16 R176, R24, gdesc[UR24].tnspB, R176, gsb0 ;  /* 0x4020001818b07df0 */ /* 0x000fe200080018b0 */
[----:B------:R-:W-:Y:S02]  /*15d90*/  R2UR UR26, R28 ;  /* 0x000000001c1a72ca */ /* 0x000fe400000e0000 */
[----:B------:R-:W-:Y:S02]  /*15da0*/  R2UR UR27, R29 ;  /* 0x000000001d1b72ca */ /* 0x000fe400000e0000 */
[----:B------:R-:W-:Y:S01]  /*15db0*/  MOV R29, 0xc0000010 ;  /* 0xc0000010001d7802 */ /* 0x000fe20000000f00 */
[----:B------:R-:W-:Y:S02]  /*15dc0*/  WARPGROUP.DEPBAR.LE gsb0, 0x0 ;  /* 0x00008000000079c5 */ /* 0x000fe40000010000 */
[----:B------:R-:W-:-:S06]  /*15dd0*/  WARPGROUP.ARRIVE ;  /* 0x00000000000079c5 */ /* 0x000fcc0000000000 */
[----:B------:R-:W-:Y:S01]  /*15de0*/  HGMMA.64x16x16.F32.BF16 R168, R24, gdesc[UR28].tnspB, R168, gsb0 ;  /* 0x4020001c18a87df0 */ /* 0x000fe200080018a8 */
[----:B------:R-:W-:Y:S02]  /*15df0*/  R2UR UR31, R29 ;  /* 0x000000001d1f72ca */ /* 0x000fe400000e0000 */
[----:B------:R-:W-:Y:S01]  /*15e00*/  MOV R29, 0xc0000010 ;  /* 0xc0000010001d7802 */ /* 0x000fe20000000f00 */
[----:B------:R-:W-:Y:S02]  /*15e10*/  WARPGROUP.DEPBAR.LE gsb0, 0x0 ;  /* 0x00008000000079c5 */ /* 0x000fe40000010000 */
[----:B------:R-:W-:-:S06]  /*15e20*/  WARPGROUP.ARRIVE ;  /* 0x00000000000079c5 */ /* 0x000fcc0000000000 */
        /* <DEDUP_REMOVED lines=9> */
[----:B------:R-:W-:Y:S01]  /*15ec0*/  FADD R24, R13, R72 ;  /* 0x000000480d187221 */ /* 0x000fe20000000000 */
[----:B------:R-:W-:Y:S01]  /*15ed0*/  FADD R26, R15, R74 ;  /* 0x0000004a0f1a7221 */ /* 0x000fe20000000000 */
[----:B------:R-:W-:Y:S02]  /*15ee0*/  F2FP.BF16.F32.PACK_AB R25, R197, R74 ;  /* 0x0000004ac519723e */ /* 0x000fe400000010ff */
[----:B------:R-:W-:Y:S01]  /*15ef0*/  FADD R13, R24, R73 ;  /* 0x00000049180d7221 */ /* 0x000fe20000000000 */
[----:B------:R-:W-:Y:S01]  /*15f00*/  FADD R15, R26, R197 ;  /* 0x000000c51a0f7221 */ /* 0x000fe20000000000 */
[----:B------:R-:W-:-:S02]  /*15f10*/  F2FP.BF16.F32.PACK_AB R24, R73, R72 ;  /* 0x000000484918723e */ /* 0x000fc400000010ff */
[----:B------:R-:W-:Y:S01]  /*15f20*/  FADD R26, R13, R76 ;  /* 0x0000004c0d1a7221 */ /* 0x000fe20000000000 */
[----:B------:R-:W-:Y:S01]  /*15f30*/  F2FP.BF16.F32.PACK_AB R27, R79, R78 ;  /* 0x0000004e4f1b723e */ /* 0x000fe200000010ff */
[----:B------:R-:W-:Y:S02]  /*15f40*/  FADD R28, R15, R78 ;  /* 0x0000004e0f1c7221 */ /* 0x000fe40000000000 */
[----:B------:R-:W-:Y:S01]  /*15f50*/  FADD R13, R26, R77 ;  /* 0x0000004d1a0d7221 */ /* 0x000fe20000000000 */
[----:B------:R-:W-:Y:S01]  /*15f60*/  F2FP.BF16.F32.PACK_AB R26, R77, R76 ;  /* 0x0000004c4d1a723e */ /* 0x000fe200000010ff */
[----:B------:R-:W-:Y:S01]  /*15f70*/  FADD R15, R28, R79 ;  /* 0x0000004f1c0f7221 */ /* 0x000fe20000000000 */
[----:B------:R-:W-:Y:S02]  /*15f80*/  VIADD R28, R52, 0x100 ;  /* 0x00000100341c7836 */ /* 0x000fe40000000000 */
[----:B------:R-:W-:-:S03]  /*15f90*/  WARPGROUP.ARRIVE ;  /* 0x00000000000079c5 */ /* 0x000fc60000000000 */
[----:B------:R-:W-:Y:S01]  /*15fa0*/  R2UR UR30, R28 ;  /* 0x000000001c1e72ca */ /* 0x000fe200000e0000 */
[----:B------:R-:W-:Y:S02]  /*15fb0*/  FADD R28, R15, R82 ;  /* 0x000000520f1c7221 */ /* 0x000fe40000000000 */
[----:B------:R-:W-:Y:S02]  /*15fc0*/  HGMMA.64x16x16.F32.BF16 R184, R24, gdesc[UR44].tnspB, R184, gsb0 ;  /* 0x4020002c18b87df0 */ /* 0x000fe400080018b8 */
[----:B------:R-:W-:-:S04]  /*15fd0*/  FADD R15, R28, R83 ;  /* 0x000000531c0f7221 */ /* 0x000fc80000000000 */
[----:B------:R-:W-:-:S04]  /*15fe0*/  FADD R28, R15, R86 ;  /* 0x000000560f1c7221 */ /* 0x000fc80000000000 */
[----:B------:R-:W-:Y:S01]  /*15ff0*/  FADD R15, R28, R87 ;  /* 0x000000571c0f7221 */ /* 0x000fe20000000000 */
[----:B------:R-:W-:Y:S01]  /*16000*/  VIADD R28, R52, 0x700 ;  /* 0x00000700341c7836 */ /* 0x000fe20000000000 */
        /* <DEDUP_REMOVED lines=13> */
[----:B------:R-:W-:Y:S01]  /*160e0*/  FADD R26, R13, R80 ;  /* 0x000000500d1a7221 */ /* 0x000fe20000000000 */
[----:B------:R-:W-:Y:S01]  /*160f0*/  VIADD R24, R52, 0x500 ;  /* 0x0000050034187836 */ /* 0x000fe20000000000 */
[----:B------:R-:W-:Y:S02]  /*16100*/  MOV R25, 0xc0000010 ;  /* 0xc000001000197802 */ /* 0x000fe40000000f00 */
[----:B------:R-:W-:Y:S01]  /*16110*/  FADD R13, R26, R81 ;  /* 0x000000511a0d7221 */ /* 0x000fe20000000000 */
[----:B------:R-:W-:-:S02]  /*16120*/  F2FP.BF16.F32.PACK_AB R27, R87, R86 ;  /* 0x00000056571b723e */ /* 0x000fc400000010ff */
[----:B------:R-:W-:Y:S01]  /*16130*/  R2UR UR6, R24 ;  /* 0x00000000180672ca */ /* 0x000fe200000e0000 */
[----:B------:R-:W-:Y:S01]  /*16140*/  FADD R26, R13, R84 ;  /* 0x000000540d1a7221 */ /* 0x000fe20000000000 */
[----:B------:R-:W-:Y:S02]  /*16150*/  R2UR UR7, R25 ;  /* 0x00000000190772ca */ /* 0x000fe400000e0000 */
[----:B------:R-:W-:Y:S01]  /*16160*/  F2FP.BF16.F32.PACK_AB R24, R81, R80 ;  /* 0x000000505118723e */ /* 0x000fe200000010ff */
[----:B------:R-:W-:Y:S01]  /*16170*/  FADD R13, R26, R85 ;  /* 0x000000551a0d7221 */ /* 0x000fe20000000000 */
[----:B------:R-:W-:Y:S02]  /*16180*/  F2FP.BF16.F32.PACK_AB R26, R85, R84 ;  /* 0x00000054551a723e */ /* 0x000fe400000010ff */
[----:B------:R-:W-:-:S04]  /*16190*/  F2FP.BF16.F32.PACK_AB R25, R83, R82 ;  /* 0x000000525319723e */ /* 0x000fc800000010ff */
[----:B------:R-:W-:-:S06]  /*161a0*/  WARPGROUP.ARRIVE ;  /* 0x00000000000079c5 */ /* 0x000fcc0000000000 */
[----:B------:R-:W-:Y:S01]  /*161b0*/  HGMMA.64x16x16.F32.BF16 R184, R24, gdesc[UR8].tnspB, R184, gsb0 ;  /* 0x4020000818b87df0 */ /* 0x000fe200080018b8 */
[----:B------:R-:W-:Y:S02]  /*161c0*/  R2UR UR10, R28 ;  /* 0x000000001c0a72ca */ /* 0x000fe400000e0000 */
[----:B------:R-:W-:Y:S01]  /*161d0*/  R2UR UR11, R29 ;  /* 0x000000001d0b72ca */ /* 0x000fe200000e0000 */
[----:B------:R-:W-:Y:S01]  /*161e0*/  IMAD.MOV.U32 R29, RZ, RZ, -0x3ffffff0 ;  /* 0xc0000010ff1d7424 */ /* 0x000fe200078e00ff */
[----:B------:R-:W-:Y:S02]  /*161f0*/  WARPGROUP.DEPBAR.LE gsb0, 0x0 ;  /* 0x00008000000079c5 */ /* 0x000fe40000010000 */
[----:B------:R-:W-:-:S06]  /*16200*/  WARPGROUP.ARRIVE ;  /* 0x00000000000079c5 */ /* 0x000fcc0000000000 */
[----:B------:R-:W-:Y:S01]  /*16210*/  HGMMA.64x16x16.F32.BF16 R176, R24, gdesc[UR12].tnspB, R176, gsb0 ;  /* 0x4020000c18b07df0 */ /* 0x000fe200080018b0 */
[----:B------:R-:W-:Y:S01]  /*16220*/  R2UR UR14, R30 ;  /* 0x000000001e0e72ca */ /* 0x000fe200000e0000 */
[----:B------:R-:W-:Y:S01]  /*16230*/  VIADD R30, R52, 0x720 ;  /* 0x00000720341e7836 */ /* 0x000fe20000000000 */
[----:B------:R-:W-:Y:S02]  /*16240*/  R2UR UR15, R31 ;  /* 0x000000001f0f72ca */ /* 0x000fe400000e0000 */
[----:B------:R-:W-:Y:S01]  /*16250*/  MOV R31, 0xc0000010 ;  /* 0xc0000010001f7802 */ /* 0x000fe20000000f00 */
        /* <DEDUP_REMOVED lines=10> */
[C---:B------:R-:W-:Y:S01]  /*16300*/  VIADD R24, R52.reuse, 0x120 ;  /* 0x0000012034187836 */ /* 0x040fe20000000000 */
[----:B------:R-:W-:Y:S01]  /*16310*/  IADD3 R26, R52, 0x320, RZ ;  /* 0x00000320341a7810 */ /* 0x000fe20007ffe0ff */
[----:B------:R-:W-:Y:S02]  /*16320*/  IMAD.MOV.U32 R25, RZ, RZ, -0x3ffffff0 ;  /* 0xc0000010ff197424 */ /* 0x000fe400078e00ff */
[----:B------:R-:W-:Y:S01]  /*16330*/  IMAD.MOV.U32 R27, RZ, RZ, -0x3ffffff0 ;  /* 0xc0000010ff1b7424 */ /* 0x000fe200078e00ff */
[----:B------:R-:W-:Y:S01]  /*16340*/  R2UR UR18, R24 ;  /* 0x00000000181272ca */ /* 0x000fe200000e0000 */
[----:B------:R-:W-:Y:S01]  /*16350*/  FADD R24, R13, R88 ;  /* 0x000000580d187221 */ /* 0x000fe20000000000 */
[----:B------:R-:W-:Y:S01]  /*16360*/  R2UR UR22, R26 ;  /* 0x000000001a1672ca */ /* 0x000fe200000e0000 */
[----:B------:R-:W-:Y:S01]  /*16370*/  FADD R26, R15, R90 ;  /* 0x0000005a0f1a7221 */ /* 0x000fe20000000000 */
[----:B------:R-:W-:Y:S01]  /*16380*/  R2UR UR19, R25 ;  /* 0x00000000191372ca */ /* 0x000fe200000e0000 */
[----:B------:R-:W-:Y:S01]  /*16390*/  FADD R13, R24, R89 ;  /* 0x00000059180d7221 */ /* 0x000fe20000000000 */
[----:B------:R-:W-:Y:S01]  /*163a0*/  R2UR UR23, R27 ;  /* 0x000000001b1772ca */ /* 0x000fe200000e0000 */
[----:B------:R-:W-:Y:S01]  /*163b0*/  FADD R15, R26, R91 ;  /* 0x0000005b1a0f7221 */ /* 0x000fe20000000000 */
[----:B------:R-:W-:Y:S01]  /*163c0*/  F2FP.BF16.F32.PACK_AB R24, R89, R88 ;  /* 0x000000585918723e */ /* 0x000fe200000010ff */
[----:B------:R-:W-:Y:S01]  /*163d0*/  FADD R26, R13, R92 ;  /* 0x0000005c0d1a7221 */ /* 0x000fe20000000000 */
[----:B------:R-:W-:Y:S01]  /*163e0*/  F2FP.BF16.F32.PACK_AB R25, R91, R90 ;  /* 0x0000005a5b19723e */ /* 0x000fe200000010ff */
[----:B------:R-:W-:Y:S01]  /*163f0*/  FADD R28, R15, R94 ;  /* 0x0000005e0f1c7221 */ /* 0x000fe20000000000 */
[----:B------:R-:W-:Y:S01]  /*16400*/  F2FP.BF16.F32.PACK_AB R27, R95, R94 ;  /* 0x0000005e5f1b723e */ /* 0x000fe200000010ff */
[----:B------:R-:W-:Y:S01]  /*16410*/  FADD R13, R26, R93 ;  /* 0x0000005d1a0d7221 */ /* 0x000fe20000000000 */
[----:B------:R-:W-:Y:S01]  /*16420*/  F2FP.BF16.F32.PACK_AB R26, R93, R92 ;  /* 0x0000005c5d1a723e */ /* 0x000fe200000010ff */
[----:B------:R-:W-:Y:S01]  /*16430*/  FADD R15, R28, R95 ;  /* 0x0000005f1c0f7221 */ /* 0x000fe20000000000 */
[----:B------:R-:W-:-:S02]  /*16440*/  IADD3 R28, R52, 0x520, RZ ;  /* 0x00000520341c7810 */ /* 0x000fc40007ffe0ff */
        /* <DEDUP_REMOVED lines=8> */
[----:B------:R-:W-:Y:S01]  /*164d0*/  R2UR UR6, R28 ;  /* 0x000000001c0672ca */ /* 0x000fe200000e0000 */
[----:B------:R-:W-:Y:S01]  /*164e0*/  FADD R28, R15, R98 ;  /* 0x000000620f1c7221 */ /* 0x000fe20000000000 */
[----:B------:R-:W-:Y:S01]  /*164f0*/  R2UR UR7, R29 ;  /* 0x000000001d0772ca */ /* 0x000fe200000e0000 */
[----:B------:R-:W-:Y:S02]  /*16500*/  IMAD.MOV.U32 R29, RZ, RZ, -0x3ffffff0 ;  /* 0xc0000010ff1d7424 */ /* 0x000fe400078e00ff */
[----:B------:R-:W-:Y:S01]  /*16510*/  FADD R15, R28, R99 ;  /* 0x000000631c0f7221 */ /* 0x000fe20000000000 */
[----:B------:R-:W-:Y:S01]  /*16520*/  IADD3 R28, R52, 0x140, RZ ;  /* 0x00000140341c7810 */ /* 0x000fe20007ffe0ff */
[----:B------:R-:W-:Y:S02]  /*16530*/  WARPGROUP.DEPBAR.LE gsb0, 0x0 ;  /* 0x00008000000079c5 */ /* 0x000fe40000010000 */
[----:B------:R-:W-:-:S06]  /*16540*/  WARPGROUP.ARRIVE ;  /* 0x00000000000079c5 */ /* 0x000fcc0000000000 */
[----:B------:R-:W-:Y:S01]  /*16550*/  HGMMA.64x16x16.F32.BF16 R160, R24, gdesc[UR8].tnspB, R160, gsb0 ;  /* 0x4020000818a07df0 */ /* 0x000fe200080018a0 */
[----:B------:R-:W-:Y:S01]  /*16560*/  R2UR UR10, R30 ;  /* 0x000000001e0a72ca */ /* 0x000fe200000e0000 */
[----:B------:R-:W-:Y:S01]  /*16570*/  FADD R30, R15, R102 ;  /* 0x000000660f1e7221 */ /* 0x000fe20000000000 */
[----:B------:R-:W-:Y:S01]  /*16580*/  R2UR UR11, R31 ;  /* 0x000000001f0b72ca */ /* 0x000fe200000e0000 */
[----:B------:R-:W1:Y:S02]  /*16590*/  MUFU.EX2 R15, R122 ;  /* 0x0000007a000f7308 */ /* 0x000e640000000800 */
[----:B------:R-:W-:-:S04]  /*165a0*/  FADD R30, R30, R103 ;  /* 0x000000671e1e7221 */ /* 0x000fc80000000000 */
[----:B------:R-:W-:Y:S02]  /*165b0*/  FADD R30, R30, R33 ;  /* 0x000000211e1e7221 */ /* 0x000fe40000000000 */
[----:B------:R-:W2:Y:S02]  /*165c0*/  MUFU.EX2 R31, R126 ;  /* 0x0000007e001f7308 */ /* 0x000ea40000000800 */
[----:B------:R-:W-:-:S04]  /*165d0*/  FADD R30, R30, R107 ;  /* 0x0000006b1e1e7221 */ /* 0x000fc80000000000 */
[----:B------:R-:W-:Y:S01]  /*165e0*/  FADD R30, R30, R35 ;  /* 0x000000231e1e7221 */ /* 0x000fe20000000000 */
[----:B-1----:R-:W-:Y:S01]  /*165f0*/  @!P5 FMUL R15, R15, R15 ;  /* 0x0000000f0f0fd220 */ /* 0x002fe20000400000 */
[----:B------:R-:W-:Y:S02]  /*16600*/  FSETP.GEU.AND P5, PT, R128, -126, PT ;  /* 0xc2fc00008000780b */ /* 0x000fe40003fae000 */
[----:B------:R-:W-:-:S04]  /*16610*/  FADD R30, R30, R111 ;  /* 0x0000006f1e1e7221 */ /* 0x000fc80000000000 */
[----:B------:R-:W-:Y:S01]  /*16620*/  FADD R30, R30, R37 ;  /* 0x000000251e1e7221 */ /* 0x000fe20000000000 */
[----:B--2---:R-:W-:Y:S01]  /*16630*/  @!P3 FMUL R31, R31, R31 ;  /* 0x0000001f1f1fb220 */ /* 0x004fe20000400000 */
[----:B------:R-:W-:Y:S02]  /*16640*/  FSETP.GEU.AND P3, PT, R132, -126, PT ;  /* 0xc2fc00008400780b */ /* 0x000fe40003f6e000 */
[----:B------:R-:W-:-:S03]  /*16650*/  FADD R30, R30, R115 ;  /* 0x000000731e1e7221 */ /* 0x000fc60000000000 */
[----:B------:R-:W-:Y:S01]  /*16660*/  @!P5 FMUL R128, R128, 0.5 ;  /* 0x3f0000008080d820 */ /* 0x000fe20000400000 */
[----:B------:R-:W-:-:S04]  /*16670*/  FADD R30, R30, R39 ;  /* 0x000000271e1e7221 */ /* 0x000fc80000000000 */
[----:B------:R-:W-:Y:S01]  /*16680*/  FADD R30, R30, R119 ;  /* 0x000000771e1e7221 */ /* 0x000fe20000000000 */
[----:B------:R-:W1:Y:S01]  /*16690*/  MUFU.EX2 R128, R128 ;  /* 0x0000008000807308 */ /* 0x000e620000000800 */
[----:B------:R-:W-:Y:S02]  /*166a0*/  WARPGROUP.DEPBAR.LE gsb0, 0x0 ;  /* 0x00008000000079c5 */ /* 0x000fe40000010000 */
[----:B------:R-:W-:Y:S01]  /*166b0*/  WARPGROUP.ARRIVE ;  /* 0x00000000000079c5 */ /* 0x000fe20000000000 */
[----:B------:R-:W-:Y:S01]  /*166c0*/  @!P3 FMUL R132, R132, 0.5 ;  /* 0x3f0000008484b820 */ /* 0x000fe20000400000 */
[----:B------:R-:W-:-:S04]  /*166d0*/  FADD R30, R30, R15 ;  /* 0x0000000f1e1e7221 */ /* 0x000fc80000000000 */
[----:B------:R-:W-:Y:S01]  /*166e0*/  HGMMA.64x16x16.F32.BF16 R152, R24, gdesc[UR12].tnspB, R152, gsb0 ;  /* 0x4020000c18987df0 */ /* 0x000fe20008001898 */
[----:B------:R-:W2:Y:S01]  /*166f0*/  MUFU.EX2 R132, R132 ;  /* 0x0000008400847308 */ /* 0x000ea20000000800 */
[----:B------:R-:W-:-:S04]  /*16700*/  FADD R30, R30, R123 ;  /* 0x0000007b1e1e7221 */ /* 0x000fc80000000000 */
[----:B------:R-:W-:Y:S01]  /*16710*/  FADD R30, R30, R31 ;  /* 0x0000001f1e1e7221 */ /* 0x000fe20000000000 */
[----:B-1----:R-:W-:Y:S01]  /*16720*/  @!P5 FMUL R128, R128, R128 ;  /* 0x000000808080d220 */ /* 0x002fe20000400000 */
[----:B------:R-:W-:Y:S02]  /*16730*/  FSETP.GEU.AND P5, PT, R130, -126, PT ;  /* 0xc2fc00008200780b */ /* 0x000fe40003fae000 */
[----:B------:R-:W-:Y:S01]  /*16740*/  FADD R30, R30, R127 ;  /* 0x0000007f1e1e7221 */ /* 0x000fe20000000000 */
[----:B--2---:R-:W-:Y:S01]  /*16750*/  @!P3 FMUL R132, R132, R132 ;  /* 0x000000848484b220 */ /* 0x004fe20000400000 */
[----:B------:R-:W-:-:S09]  /*16760*/  FSETP.GEU.AND P3, PT, R134, -126, PT ;  /* 0xc2fc00008600780b */ /* 0x000fd20003f6e000 */
[----:B------:R-:W-:-:S04]  /*16770*/  @!P5 FMUL R130, R130, 0.5 ;  /* 0x3f0000008282d820 */ /* 0x000fc80000400000 */
[----:B------:R-:W-:Y:S01]  /*16780*/  @!P3 FMUL R134, R134, 0.5 ;  /* 0x3f0000008686b820 */ /* 0x000fe20000400000 */
[----:B------:R-:W-:Y:S02]  /*16790*/  WARPGROUP.DEPBAR.LE gsb0, 0x0 ;  /* 0x00008000000079c5 */ /* 0x000fe40000010000 */
[----:B------:R-:W-:Y:S01]  /*167a0*/  FADD R26, R13, R96 ;  /* 0x000000600d1a7221 */ /* 0x000fe20000000000 */
[----:B------:R-:W-:Y:S01]  /*167b0*/  VIADD R24, R52, 0x920 ;  /* 0x0000092034187836 */ /* 0x000fe20000000000 */
[----:B------:R-:W-:Y:S01]  /*167c0*/  F2FP.BF16.F32.PACK_AB R27, R103, R102 ;  /* 0x00000066671b723e */ /* 0x000fe200000010ff */
[----:B------:R-:W-:Y:S02]  /*167d0*/  IMAD.MOV.U32 R25, RZ, RZ, -0x3ffffff0 ;  /* 0xc0000010ff197424 */ /* 0x000fe400078e00ff */
[----:B------:R-:W-:Y:S01]  /*167e0*/  FADD R13, R26, R97 ;  /* 0x000000611a0d7221 */ /* 0x000fe20000000000 */
[----:B------:R-:W-:-:S03]  /*167f0*/  R2UR UR14, R24 ;  /* 0x00000000180e72ca */ /* 0x000fc600000e0000 */
[----:B------:R-:W-:Y:S01]  /*16800*/  FADD R26, R13, R100 ;  /* 0x000000640d1a7221 */ /* 0x000fe20000000000 */
[----:B------:R-:W-:Y:S02]  /*16810*/  R2UR UR15, R25 ;  /* 0x00000000190f72ca */ /* 0x000fe400000e0000 */
[----:B------:R-:W-:Y:S01]  /*16820*/  F2FP.BF16.F32.PACK_AB R24, R97, R96 ;  /* 0x000000606118723e */ /* 0x000fe200000010ff */
[----:B------:R-:W-:Y:S01]  /*16830*/  FADD R13, R26, R101 ;  /* 0x000000651a0d7221 */ /* 0x000fe20000000000 */
[----:B------:R-:W-:Y:S02]  /*16840*/  F2FP.BF16.F32.PACK_AB R26, R101, R100 ;  /* 0x00000064651a723e */ /* 0x000fe400000010ff */
[----:B------:R-:W-:-:S04]  /*16850*/  F2FP.BF16.F32.PACK_AB R25, R99, R98 ;  /* 0x000000626319723e */ /* 0x000fc800000010ff */
        /* <DEDUP_REMOVED lines=23> */
[----:B------:R-:W-:-:S02]  /*169d0*/  R2UR UR10, R24 ;  /* 0x00000000180a72ca */ /* 0x000fc400000e0000 */
[----:B------:R-:W-:Y:S02]  /*169e0*/  IADD3 R24, R52, 0x740, RZ ;  /* 0x0000074034187810 */ /* 0x000fe40007ffe0ff */
[----:B------:R-:W-:Y:S01]  /*169f0*/  R2UR UR11, R25 ;  /* 0x00000000190b72ca */ /* 0x000fe200000e0000 */
[----:B------:R-:W-:Y:S01]  /*16a00*/  IMAD.MOV.U32 R25, RZ, RZ, -0x3ffffff0 ;  /* 0xc0000010ff197424 */ /* 0x000fe200078e00ff */
[----:B------:R-:W-:Y:S01]  /*16a10*/  R2UR UR14, R26 ;  /* 0x000000001a0e72ca */ /* 0x000fe200000e0000 */
[----:B------:R-:W-:Y:S01]  /*16a20*/  VIADD R26, R52, 0x940 ;  /* 0x00000940341a7836 */ /* 0x000fe20000000000 */
[----:B------:R-:W-:Y:S02]  /*16a30*/  R2UR UR15, R27 ;  /* 0x000000001b0f72ca */ /* 0x000fe400000e0000 */
[----:B------:R-:W-:Y:S01]  /*16a40*/  R2UR UR18, R24 ;  /* 0x00000000181272ca */ /* 0x000fe200000e0000 */
[----:B------:R-:W-:Y:S01]  /*16a50*/  FADD R24, R13, R104 ;  /* 0x000000680d187221 */ /* 0x000fe20000000000 */
[----:B------:R-:W-:-:S02]  /*16a60*/  MOV R27, 0xc0000010 ;  /* 0xc0000010001b7802 */ /* 0x000fc40000000f00 */
[----:B------:R-:W-:Y:S01]  /*16a70*/  R2UR UR19, R25 ;  /* 0x00000000191372ca */ /* 0x000fe200000e0000 */
[----:B------:R-:W-:Y:S01]  /*16a80*/  FADD R13, R24, R105 ;  /* 0x00000069180d7221 */ /* 0x000fe20000000000 */
[----:B------:R-:W-:Y:S02]  /*16a90*/  R2UR UR22, R26 ;  /* 0x000000001a1672ca */ /* 0x000fe400000e0000 */
[----:B------:R-:W-:Y:S01]  /*16aa0*/  R2UR UR23, R27 ;  /* 0x000000001b1772ca */ /* 0x000fe200000e0000 */
[----:B------:R-:W-:Y:S01]  /*16ab0*/  FADD R13, R13, R108 ;  /* 0x0000006c0d0d7221 */ /* 0x000fe20000000000 */
[----:B------:R-:W-:Y:S02]  /*16ac0*/  F2FP.BF16.F32.PACK_AB R24, R105, R104 ;  /* 0x000000686918723e */ /* 0x000fe400000010ff */
[----:B------:R-:W-:Y:S01]  /*16ad0*/  F2FP.BF16.F32.PACK_AB R25, R107, R33 ;  /* 0x000000216b19723e */ /* 0x000fe200000010ff */
[----:B------:R-:W-:Y:S01]  /*16ae0*/  FADD R13, R13, R109 ;  /* 0x0000006d0d0d7221 */ /* 0x000fe20000000000 */
[----:B------:R-:W-:Y:S01]  /*16af0*/  F2FP.BF16.F32.PACK_AB R26, R109, R108 ;  /* 0x0000006c6d1a723e */ /* 0x000fe200000010ff */
[----:B------:R-:W1:Y:S01]  /*16b00*/  MUFU.EX2 R33, R130 ;  /* 0x0000008200217308 */ /* 0x000e620000000800 */
[----:B------:R-:W-:Y:S01]  /*16b10*/  F2FP.BF16.F32.PACK_AB R27, R111, R35 ;  /* 0x000000236f1b723e */ /* 0x000fe200000010ff */
[----:B------:R-:W-:-:S03]  /*16b20*/  FADD R13, R13, R112 ;  /* 0x000000700d0d7221 */ /* 0x000fc60000000000 */
[----:B------:R-:W-:Y:S01]  /*16b30*/  WARPGROUP.ARRIVE ;  /* 0x00000000000079c5 */ /* 0x000fe20000000000 */
[----:B------:R-:W-:Y:S02]  /*16b40*/  FADD R13, R13, R113 ;  /* 0x000000710d0d7221 */ /* 0x000fe40000000000 */
[----:B------:R-:W2:Y:S03]  /*16b50*/  MUFU.EX2 R35, R134 ;  /* 0x0000008600237308 */ /* 0x000ea60000000800 */
[----:B------:R-:W-:Y:S01]  /*16b60*/  HGMMA.64x16x16.F32.BF16 R184, R24, gdesc[UR4].tnspB, R184, gsb0 ;  /* 0x4020000418b87df0 */ /* 0x000fe200080018b8 */
[----:B-1----:R-:W-:Y:S01]  /*16b70*/  @!P5 FMUL R33, R33, R33 ;  /* 0x000000212121d220 */ /* 0x002fe20000400000 */
[----:B------:R-:W-:-:S03]  /*16b80*/  FSETP.GEU.AND P5, PT, R136, -126, PT ;  /* 0xc2fc00008800780b */ /* 0x000fc60003fae000 */
[----:B------:R-:W-:Y:S01]  /*16b90*/  FADD R30, R30, R33 ;  /* 0x000000211e1e7221 */ /* 0x000fe20000000000 */
[----:B--2---:R-:W-:Y:S01]  /*16ba0*/  @!P3 FMUL R35, R35, R35 ;  /* 0x000000232323b220 */ /* 0x004fe20000400000 */
[----:B------:R-:W-:Y:S02]  /*16bb0*/  FSETP.GEU.AND P3, PT, R140, -126, PT ;  /* 0xc2fc00008c00780b */ /* 0x000fe40003f6e000 */
[----:B------:R-:W-:-:S06]  /*16bc0*/  FADD R30, R30, R131 ;  /* 0x000000831e1e7221 */ /* 0x000fcc0000000000 */
[----:B------:R-:W-:Y:S01]  /*16bd0*/  @!P5 FMUL R136, R136, 0.5 ;  /* 0x3f0000008888d820 */ /* 0x000fe20000400000 */
[----:B------:R-:W-:-:S04]  /*16be0*/  FADD R30, R30, R35 ;  /* 0x000000231e1e7221 */ /* 0x000fc80000000000 */
[----:B------:R-:W-:Y:S01]  /*16bf0*/  FADD R30, R30, R135 ;  /* 0x000000871e1e7221 */ /* 0x000fe20000000000 */
[----:B------:R-:W1:Y:S01]  /*16c00*/  MUFU.EX2 R136, R136 ;  /* 0x0000008800887308 */ /* 0x000e620000000800 */
[----:B------:R-:W-:-:S07]  /*16c10*/  @!P3 FMUL R140, R140, 0.5 ;  /* 0x3f0000008c8cb820 */ /* 0x000fce0000400000 */
[----:B------:R-:W2:Y:S01]  /*16c20*/  MUFU.EX2 R140, R140 ;  /* 0x0000008c008c7308 */ /* 0x000ea20000000800 */
[----:B------:R-:W-:Y:S02]  /*16c30*/  WARPGROUP.DEPBAR.LE gsb0, 0x0 ;  /* 0x00008000000079c5 */ /* 0x000fe40000010000 */
[----:B------:R-:W-:Y:S01]  /*16c40*/  WARPGROUP.ARRIVE ;  /* 0x00000000000079c5 */ /* 0x000fe20000000000 */
[----:B-1----:R-:W-:Y:S01]  /*16c50*/  @!P5 FMUL R136, R136, R136 ;  /* 0x000000888888d220 */ /* 0x002fe20000400000 */
[----:B------:R-:W-:-:S04]  /*16c60*/  FSETP.GEU.AND P5, PT, R138, -126, PT ;  /* 0xc2fc00008a00780b */ /* 0x000fc80003fae000 */
[----:B------:R-:W-:Y:S01]  /*16c70*/  HGMMA.64x16x16.F32.BF16 R176, R24, gdesc[UR8].tnspB, R176, gsb0 ;  /* 0x4020000818b07df0 */ /* 0x000fe200080018b0 */
[----:B--2---:R-:W-:Y:S01]  /*16c80*/  @!P3 FMUL R140, R140, R140 ;  /* 0x0000008c8c8cb220 */ /* 0x004fe20000400000 */
[----:B------:R-:W-:-:S07]  /*16c90*/  FSETP.GEU.AND P3, PT, R142, -126, PT ;  /* 0xc2fc00008e00780b */ /* 0x000fce0003f6e000 */
[----:B------:R-:W-:-:S06]  /*16ca0*/  @!P5 FMUL R138, R138, 0.5 ;  /* 0x3f0000008a8ad820 */ /* 0x000fcc0000400000 */
[----:B------:R-:W-:Y:S01]  /*16cb0*/  @!P3 FMUL R142, R142, 0.5 ;  /* 0x3f0000008e8eb820 */ /* 0x000fe20000400000 */
        /* <DEDUP_REMOVED lines=11> */
[----:B------:R-:W-:Y:S01]  /*16d70*/  MOV R25, 0xc0000010 ;  /* 0xc000001000197802 */ /* 0x000fe20000000f00 */
[----:B------:R-:W-:Y:S02]  /*16d80*/  VIADD R26, R52, 0x360 ;  /* 0x00000360341a7836 */ /* 0x000fe40000000000 */
[----:B------:R-:W-:Y:S01]  /*16d90*/  IMAD.MOV.U32 R27, RZ, RZ, -0x3ffffff0 ;  /* 0xc0000010ff1b7424 */ /* 0x000fe200078e00ff */
[----:B------:R-:W-:Y:S01]  /*16da0*/  R2UR UR6, R24 ;  /* 0x00000000180672ca */ /* 0x000fe200000e0000 */
[----:B------:R-:W-:Y:S01]  /*16db0*/  VIADD R24, R52, 0x560 ;  /* 0x0000056034187836 */ /* 0x000fe20000000000 */
[----:B------:R-:W-:Y:S01]  /*16dc0*/  R2UR UR7, R25 ;  /* 0x00000000190772ca */ /* 0x000fe200000e0000 */
[----:B------:R-:W-:Y:S01]  /*16dd0*/  IMAD.MOV.U32 R25, RZ, RZ, -0x3ffffff0 ;  /* 0xc0000010ff197424 */ /* 0x000fe200078e00ff */
[----:B------:R-:W-:-:S02]  /*16de0*/  R2UR UR10, R26 ;  /* 0x000000001a0a72ca */ /* 0x000fc400000e0000 */
[----:B------:R-:W-:Y:S01]  /*16df0*/  R2UR UR14, R24 ;  /* 0x00000000180e72ca */ /* 0x000fe200000e0000 */
[C---:B------:R-:W-:Y:S01]  /*16e00*/  VIADD R24, R52.reuse, 0x960 ;  /* 0x0000096034187836 */ /* 0x040fe20000000000 */
[----:B------:R-:W-:Y:S01]  /*16e10*/  R2UR UR15, R25 ;  /* 0x00000000190f72ca */ /* 0x000fe200000e0000 */
[----:B------:R-:W-:Y:S01]  /*16e20*/  IMAD.MOV.U32 R25, RZ, RZ, -0x3ffffff0 ;  /* 0xc0000010ff197424 */ /* 0x000fe200078e00ff */
[----:B------:R-:W-:Y:S02]  /*16e30*/  R2UR UR11, R27 ;  /* 0x000000001b0b72ca */ /* 0x000fe400000e0000 */
[----:B------:R-:W-:Y:S02]  /*16e40*/  IADD3 R26, R52, 0x760, RZ ;  /* 0x00000760341a7810 */ /* 0x000fe40007ffe0ff */
[----:B------:R-:W-:Y:S02]  /*16e50*/  MOV R27, 0xc0000010 ;  /* 0xc0000010001b7802 */ /* 0x000fe40000000f00 */
[----:B------:R-:W-:-:S02]  /*16e60*/  R2UR UR18, R26 ;  /* 0x000000001a1272ca */ /* 0x000fc400000e0000 */
[----:B------:R-:W-:Y:S02]  /*16e70*/  R2UR UR19, R27 ;  /* 0x000000001b1372ca */ /* 0x000fe400000e0000 */
[----:B------:R-:W-:Y:S02]  /*16e80*/  R2UR UR22, R24 ;  /* 0x00000000181672ca */ /* 0x000fe400000e0000 */
[----:B------:R-:W-:Y:S02]  /*16e90*/  R2UR UR23, R25 ;  /* 0x00000000191772ca */ /* 0x000fe400000e0000 */
        /* <DEDUP_REMOVED lines=9> */
[----:B------:R-:W2:Y:S02]  /*16f30*/  MUFU.EX2 R37, R142 ;  /* 0x0000008e00257308 */ /* 0x000ea40000000800 */
[----:B------:R-:W-:Y:S01]  /*16f40*/  FADD R117, R117, R121 ;  /* 0x0000007975757221 */ /* 0x000fe20000000000 */
[----:B------:R-:W-:Y:S03]  /*16f50*/  HGMMA.64x16x16.F32.BF16 R184, R24, gdesc[UR4].tnspB, R184, gsb0 ;  /* 0x4020000418b87df0 */ /* 0x000fe600080018b8 */
[----:B------:R-:W-:Y:S01]  /*16f60*/  FADD R117, R117, R124 ;  /* 0x0000007c75757221 */ /* 0x000fe20000000000 */
[----:B-1----:R-:W-:Y:S01]  /*16f70*/  @!P5 FMUL R13, R13, R13 ;  /* 0x0000000d0d0dd220 */ /* 0x002fe20000400000 */
[----:B------:R-:W-:-:S02]  /*16f80*/  FSETP.GEU.AND P5, PT, R144, -126, PT ;  /* 0xc2fc00009000780b */ /* 0x000fc40003fae000 */
[----:B------:R-:W-:Y:S01]  /*16f90*/  FADD R117, R117, R125 ;  /* 0x0000007d75757221 */ /* 0x000fe20000000000 */
[----:B------:R-:W-:-:S03]  /*16fa0*/  FADD R30, R30, R13 ;  /* 0x0000000d1e1e7221 */ /* 0x000fc60000000000 */
[----:B------:R-:W-:Y:S01]  /*16fb0*/  FADD R117, R117, R128 ;  /* 0x0000008075757221 */ /* 0x000fe20000000000 */
[----:B--2---:R-:W-:Y:S01]  /*16fc0*/  @!P3 FMUL R37, R37, R37 ;  /* 0x000000252525b220 */ /* 0x004fe20000400000 */
[----:B------:R-:W-:Y:S02]  /*16fd0*/  FSETP.GEU.AND P3, PT, R149, -126, PT ;  /* 0xc2fc00009500780b */ /* 0x000fe40003f6e000 */
[----:B------:R-:W-:Y:S01]  /*16fe0*/  FADD R117, R117, R129 ;  /* 0x0000008175757221 */ /* 0x000fe20000000000 */
[----:B------:R-:W-:Y:S02]  /*16ff0*/  FADD R30, R30, R139 ;  /* 0x0000008b1e1e7221 */ /* 0x000fe40000000000 */
[----:B------:R-:W-:Y:S01]  /*17000*/  @!P5 FMUL R144, R144, 0.5 ;  /* 0x3f0000009090d820 */ /* 0x000fe20000400000 */
[----:B------:R-:W-:Y:S01]  /*17010*/  FADD R117, R117, R132 ;  /* 0x0000008475757221 */ /* 0x000fe20000000000 */
[----:B------:R-:W-:-:S03]  /*17020*/  FADD R30, R30, R37 ;  /* 0x000000251e1e7221 */ /* 0x000fc60000000000 */
[----:B------:R-:W-:Y:S01]  /*17030*/  FADD R117, R117, R133 ;  /* 0x0000008575757221 */ /* 0x000fe20000000000 */
[----:B------:R-:W1:Y:S01]  /*17040*/  MUFU.EX2 R144, R144 ;  /* 0x0000009000907308 */ /* 0x000e620000000800 */
[----:B------:R-:W-:Y:S01]  /*17050*/  FADD R30, R30, R143 ;  /* 0x0000008f1e1e7221 */ /* 0x000fe20000000000 */
[----:B------:R-:W-:Y:S01]  /*17060*/  @!P3 FMUL R149, R149, 0.5 ;  /* 0x3f0000009595b820 */ /* 0x000fe20000400000 */
[----:B------:R-:W-:-:S04]  /*17070*/  FADD R117, R117, R136 ;  /* 0x0000008875757221 */ /* 0x000fc80000000000 */
[----:B------:R-:W-:Y:S01]  /*17080*/  FADD R117, R117, R137 ;  /* 0x0000008975757221 */ /* 0x000fe20000000000 */
[----:B------:R-:W2:Y:S03]  /*17090*/  MUFU.EX2 R149, R149 ;  /* 0x0000009500957308 */ /* 0x000ea60000000800 */
[----:B------:R-:W-:-:S04]  /*170a0*/  FADD R117, R117, R140 ;  /* 0x0000008c75757221 */ /* 0x000fc80000000000 */
[----:B------:R-:W-:Y:S01]  /*170b0*/  FADD R117, R117, R141 ;  /* 0x0000008d75757221 */ /* 0x000fe20000000000 */
[----:B------:R-:W-:Y:S02]  /*170c0*/  WARPGROUP.DEPBAR.LE gsb0, 0x0 ;  /* 0x00008000000079c5 */ /* 0x000fe40000010000 */
[----:B------:R-:W-:Y:S01]  /*170d0*/  WARPGROUP.ARRIVE ;  /* 0x00000000000079c5 */ /* 0x000fe20000000000 */
[----:B-1----:R-:W-:Y:S01]  /*170e0*/  @!P5 FMUL R144, R144, R144 ;  /* 0x000000909090d220 */ /* 0x002fe20000400000 */
[----:B------:R-:W-:-:S03]  /*170f0*/  FSETP.GEU.AND P5, PT, R146, -126, PT ;  /* 0xc2fc00009200780b */ /* 0x000fc60003fae000 */
[----:B------:R-:W-:Y:S01]  /*17100*/  FADD R117, R117, R144 ;  /* 0x0000009075757221 */ /* 0x000fe20000000000 */
[----:B------:R-:W-:Y:S01]  /*17110*/  HGMMA.64x16x16.F32.BF16 R176, R24, gdesc[UR8].tnspB, R176, gsb0 ;  /* 0x4020000818b07df0 */ /* 0x000fe200080018b0 */
[----:B--2---:R-:W-:Y:S01]  /*17120*/  @!P3 FMUL R149, R149, R149 ;  /* 0x000000959595b220 */ /* 0x004fe20000400000 */
[----:B------:R-:W-:Y:S01]  /*17130*/  FSETP.GEU.AND P3, PT, R23, -126, PT ;  /* 0xc2fc00001700780b */ /* 0x000fe20003f6e000 */
[----:B------:R-:W-:-:S04]  /*17140*/  FADD R117, R117, R145 ;  /* 0x0000009175757221 */ /* 0x000fc80000000000 */
[----:B------:R-:W-:Y:S02]  /*17150*/  FADD R117, R117, R148 ;  /* 0x0000009475757221 */ /* 0x000fe40000000000 */
[----:B------:R-:W-:-:S04]  /*17160*/  @!P5 FMUL R146, R146, 0.5 ;  /* 0x3f0000009292d820 */ /* 0x000fc80000400000 */
[----:B------:R-:W1:Y:S02]  /*17170*/  MUFU.EX2 R39, R146 ;  /* 0x0000009200277308 */ /* 0x000e640000000800 */
[----:B------:R-:W-:-:S06]  /*17180*/  @!P3 FMUL R23, R23, 0.5 ;  /* 0x3f0000001717b820 */ /* 0x000fcc0000400000 */
[----:B------:R-:W2:Y:S01]  /*17190*/  MUFU.EX2 R23, R23 ;  /* 0x0000001700177308 */ /* 0x000ea20000000800 */
[----:B-1----:R-:W-:-:S04]  /*171a0*/  @!P5 FMUL R39, R39, R39 ;  /* 0x000000272727d220 */ /* 0x002fc80000400000 */
[----:B------:R-:W-:Y:S01]  /*171b0*/  FADD R30, R30, R39 ;  /* 0x000000271e1e7221 */ /* 0x000fe20000000000 */
[----:B--2---:R-:W-:-:S03]  /*171c0*/  @!P3 FMUL R23, R23, R23 ;  /* 0x000000171717b220 */ /* 0x004fc60000400000 */
[----:B------:R-:W-:Y:S01]  /*171d0*/  FADD R30, R30, R147 ;  /* 0x000000931e1e7221 */ /* 0x000fe20000000000 */
        /* <DEDUP_REMOVED lines=10> */
[----:B------:R-:W-:Y:S01]  /*17280*/  IMAD.MOV.U32 R25, RZ, RZ, -0x3ffffff0 ;  /* 0xc0000010ff197424 */ /* 0x000fe200078e00ff */
[C---:B------:R-:W-:Y:S01]  /*17290*/  IADD3 R26, R52.reuse, 0x380, RZ ;  /* 0x00000380341a7810 */ /* 0x040fe20007ffe0ff */
[----:B------:R-:W-:Y:S01]  /*172a0*/  VIADD R24, R52, 0x180 ;  /* 0x0000018034187836 */ /* 0x000fe20000000000 */
[----:B------:R-:W-:Y:S02]  /*172b0*/  MOV R27, 0xc0000010 ;  /* 0xc0000010001b7802 */ /* 0x000fe40000000f00 */
[----:B------:R-:W-:Y:S01]  /*172c0*/  R2UR UR7, R25 ;  /* 0x00000000190772ca */ /* 0x000fe200000e0000 */
[----:B------:R-:W-:Y:S01]  /*172d0*/  IMAD.MOV.U32 R25, RZ, RZ, -0x3ffffff0 ;  /* 0xc0000010ff197424 */ /* 0x000fe200078e00ff */
[----:B------:R-:W-:Y:S01]  /*172e0*/  R2UR UR6, R24 ;  /* 0x00000000180672ca */ /* 0x000fe200000e0000 */
[----:B------:R-:W-:Y:S01]  /*172f0*/  VIADD R24, R52, 0x580 ;  /* 0x0000058034187836 */ /* 0x000fe20000000000 */
[----:B------:R-:W-:Y:S01]  /*17300*/  R2UR UR10, R26 ;  /* 0x000000001a0a72ca */ /* 0x000fe200000e0000 */
[----:B------:R-:W-:Y:S01]  /*17310*/  VIADD R26, R52, 0x780 ;  /* 0x00000780341a7836 */ /* 0x000fe20000000000 */
[----:B------:R-:W-:Y:S01]  /*17320*/  R2UR UR11, R27 ;  /* 0x000000001b0b72ca */ /* 0x000fe200000e0000 */
[----:B------:R-:W-:Y:S01]  /*17330*/  IMAD.MOV.U32 R27, RZ, RZ, -0x3ffffff0 ;  /* 0xc0000010ff1b7424 */ /* 0x000fe200078e00ff */
[----:B------:R-:W-:Y:S01]  /*17340*/  R2UR UR15, R25 ;  /* 0x00000000190f72ca */ /* 0x000fe200000e0000 */
[----:B------:R-:W-:Y:S01]  /*17350*/  IMAD.MOV.U32 R25, RZ, RZ, -0x3ffffff0 ;  /* 0xc0000010ff197424 */ /* 0x000fe200078e00ff */
[----:B------:R-:W-:-:S02]  /*17360*/  R2UR UR14, R24 ;  /* 0x00000000180e72ca */ /* 0x000fc400000e0000 */
[----:B------:R-:W-:Y:S02]  /*17370*/  IADD3 R24, R52, 0x980, RZ ;  /* 0x0000098034187810 */ /* 0x000fe40007ffe0ff */
[----:B------:R-:W-:Y:S02]  /*17380*/  R2UR UR18, R26 ;  /* 0x000000001a1272ca */ /* 0x000fe400000e0000 */
[----:B------:R-:W-:Y:S02]  /*17390*/  R2UR UR19, R27 ;  /* 0x000000001b1372ca */ /* 0x000fe400000e0000 */
[----:B------:R-:W-:Y:S02]  /*173a0*/  R2UR UR22, R24 ;  /* 0x00000000181672ca */ /* 0x000fe400000e0000 */
[----:B------:R-:W-:Y:S02]  /*173b0*/  R2UR UR23, R25 ;  /* 0x00000000191772ca */ /* 0x000fe400000e0000 */
[----:B------:R-:W-:-:S02]  /*173c0*/  F2FP.BF16.F32.PACK_AB R24, R121, R120 ;  /* 0x000000787918723e */ /* 0x000fc400000010ff */
[----:B------:R-:W-:Y:S02]  /*173d0*/  F2FP.BF16.F32.PACK_AB R26, R125, R124 ;  /* 0x0000007c7d1a723e */ /* 0x000fe400000010ff */
[----:B------:R-:W-:Y:S02]  /*173e0*/  F2FP.BF16.F32.PACK_AB R25, R123, R15 ;  /* 0x0000000f7b19723e */ /* 0x000fe400000010ff */
[----:B------:R-:W-:Y:S01]  /*173f0*/  F2FP.BF16.F32.PACK_AB R27, R127, R31 ;  /* 0x0000001f7f1b723e */ /* 0x000fe200000010ff */
[----:B------:R-:W1:Y:S03]  /*17400*/  MUFU.EX2 R15, R150 ;  /* 0x00000096000f7308 */ /* 0x000e660000000800 */
[----:B------:R-:W-:-:S06]  /*17410*/  WARPGROUP.ARRIVE ;  /* 0x00000000000079c5 */ /* 0x000fcc0000000000 */
[----:B------:R-:W-:Y:S01]  /*17420*/  HGMMA.64x16x16.F32.BF16 R184, R24, gdesc[UR4].tnspB, R184, gsb0 ;  /* 0x4020000418b87df0 */ /* 0x000fe200080018b8 */
[----:B-1----:R-:W-:-:S04]  /*17430*/  @!P4 FMUL R15, R15, R15 ;  /* 0x0000000f0f0fc220 */ /* 0x002fc80000400000 */
        /* <DEDUP_REMOVED lines=14> */
[C---:B------:R-:W-:Y:S01]  /*17520*/  IADD3 R24, R52.reuse, 0x1a0, RZ ;  /* 0x000001a034187810 */ /* 0x040fe20007ffe0ff */
[----:B------:R-:W-:Y:S02]  /*17530*/  IMAD.MOV.U32 R25, RZ, RZ, -0x3ffffff0 ;  /* 0xc0000010ff197424 */ /* 0x000fe400078e00ff */
[----:B------:R-:W-:Y:S01]  /*17540*/  VIADD R26, R52, 0x3a0 ;  /* 0x000003a0341a7836 */ /* 0x000fe20000000000 */
[----:B------:R-:W-:Y:S01]  /*17550*/  R2UR UR6, R24 ;  /* 0x00000000180672ca */ /* 0x000fe200000e0000 */
[----:B------:R-:W-:Y:S01]  /*17560*/  IMAD.MOV.U32 R27, RZ, RZ, -0x3ffffff0 ;  /* 0xc0000010ff1b7424 */ /* 0x000fe200078e00ff */
[----:B------:R-:W-:-:S02]  /*17570*/  R2UR UR7, R25 ;  /* 0x00000000190772ca */ /* 0x000fc400000e0000 */
[----:B------:R-:W-:Y:S02]  /*17580*/  IADD3 R24, R52, 0x5a0, RZ ;  /* 0x000005a034187810 */ /* 0x000fe40007ffe0ff */
[----:B------:R-:W-:Y:S02]  /*17590*/  MOV R25, 0xc0000010 ;  /* 0xc000001000197802 */ /* 0x000fe40000000f00 */
[----:B------:R-:W-:Y:S01]  /*175a0*/  R2UR UR10, R26 ;  /* 0x000000001a0a72ca */ /* 0x000fe200000e0000 */
[----:B------:R-:W-:Y:S01]  /*175b0*/  VIADD R26, R52, 0x7a0 ;  /* 0x000007a0341a7836 */ /* 0x000fe20000000000 */
[----:B------:R-:W-:Y:S01]  /*175c0*/  R2UR UR11, R27 ;  /* 0x000000001b0b72ca */ /* 0x000fe200000e0000 */
[----:B------:R-:W-:Y:S01]  /*175d0*/  IMAD.MOV.U32 R27, RZ, RZ, -0x3ffffff0 ;  /* 0xc0000010ff1b7424 */ /* 0x000fe200078e00ff */
[----:B------:R-:W-:Y:S01]  /*175e0*/  R2UR UR14, R24 ;  /* 0x00000000180e72ca */ /* 0x000fe200000e0000 */
[----:B------:R-:W-:Y:S01]  /*175f0*/  VIADD R24, R52, 0x9a0 ;  /* 0x000009a034187836 */ /* 0x000fe20000000000 */
[----:B------:R-:W-:-:S02]  /*17600*/  R2UR UR15, R25 ;  /* 0x00000000190f72ca */ /* 0x000fc400000e0000 */
[----:B------:R-:W-:Y:S02]  /*17610*/  MOV R25, 0xc0000010 ;  /* 0xc000001000197802 */ /* 0x000fe40000000f00 */
[----:B------:R-:W-:Y:S02]  /*17620*/  R2UR UR18, R26 ;  /* 0x000000001a1272ca */ /* 0x000fe400000e0000 */
[----:B------:R-:W-:Y:S02]  /*17630*/  R2UR UR19, R27 ;  /* 0x000000001b1372ca */ /* 0x000fe400000e0000 */
[----:B------:R-:W-:Y:S02]  /*17640*/  R2UR UR22, R24 ;  /* 0x00000000181672ca */ /* 0x000fe400000e0000 */
[----:B------:R-:W-:Y:S02]  /*17650*/  R2UR UR23, R25 ;  /* 0x00000000191772ca */ /* 0x000fe400000e0000 */
[----:B------:R-:W-:-:S02]  /*17660*/  F2FP.BF16.F32.PACK_AB R24, R129, R128 ;  /* 0x000000808118723e */ /* 0x000fc400000010ff */
[----:B------:R-:W-:Y:S02]  /*17670*/  F2FP.BF16.F32.PACK_AB R26, R133, R132 ;  /* 0x00000084851a723e */ /* 0x000fe400000010ff */
        /* <DEDUP_REMOVED lines=19> */
[C---:B------:R-:W-:Y:S01]  /*177b0*/  IADD3 R28, R52.reuse, 0x7e0, RZ ;  /* 0x000007e0341c7810 */ /* 0x040fe20007ffe0ff */
[----:B------:R-:W-:Y:S02]  /*177c0*/  WARPGROUP.DEPBAR.LE gsb0, 0x0 ;  /* 0x00008000000079c5 */ /* 0x000fe40000010000 */
[C---:B------:R-:W-:Y:S01]  /*177d0*/  VIADD R24, R52.reuse, 0x1c0 ;  /* 0x000001c034187836 */ /* 0x040fe20000000000 */
[----:B------:R-:W-:Y:S01]  /*177e0*/  MOV R25, 0xc0000010 ;  /* 0xc000001000197802 */ /* 0x000fe20000000f00 */
[----:B------:R-:W-:-:S02]  /*177f0*/  VIADD R26, R52, 0x3c0 ;  /* 0x000003c0341a7836 */ /* 0x000fc40000000000 */
[----:B------:R-:W-:Y:S01]  /*17800*/  IMAD.MOV.U32 R27, RZ, RZ, -0x3ffffff0 ;  /* 0xc0000010ff1b7424 */ /* 0x000fe200078e00ff */
[----:B------:R-:W-:Y:S01]  /*17810*/  R2UR UR6, R24 ;  /* 0x00000000180672ca */ /* 0x000fe200000e0000 */
[----:B------:R-:W-:Y:S01]  /*17820*/  VIADD R24, R52, 0x5c0 ;  /* 0x000005c034187836 */ /* 0x000fe20000000000 */
[----:B------:R-:W-:Y:S01]  /*17830*/  R2UR UR7, R25 ;  /* 0x00000000190772ca */ /* 0x000fe200000e0000 */
[----:B------:R-:W-:Y:S01]  /*17840*/  IMAD.MOV.U32 R25, RZ, RZ, -0x3ffffff0 ;  /* 0xc0000010ff197424 */ /* 0x000fe200078e00ff */
[----:B------:R-:W-:Y:S02]  /*17850*/  R2UR UR10, R26 ;  /* 0x000000001a0a72ca */ /* 0x000fe400000e0000 */
[----:B------:R-:W-:Y:S02]  /*17860*/  R2UR UR11, R27 ;  /* 0x000000001b0b72ca */ /* 0x000fe400000e0000 */
[----:B------:R-:W-:Y:S02]  /*17870*/  IADD3 R26, R52, 0x7c0, RZ ;  /* 0x000007c0341a7810 */ /* 0x000fe40007ffe0ff */
[----:B------:R-:W-:-:S02]  /*17880*/  MOV R27, 0xc0000010 ;  /* 0xc0000010001b7802 */ /* 0x000fc40000000f00 */
[----:B------:R-:W-:Y:S02]  /*17890*/  R2UR UR14, R24 ;  /* 0x00000000180e72ca */ /* 0x000fe400000e0000 */
[----:B------:R-:W-:Y:S02]  /*178a0*/  R2UR UR15, R25 ;  /* 0x00000000190f72ca */ /* 0x000fe400000e0000 */
[----:B------:R-:W-:Y:S02]  /*178b0*/  R2UR UR18, R26 ;  /* 0x000000001a1272ca */ /* 0x000fe400000e0000 */
[----:B------:R-:W-:Y:S02]  /*178c0*/  R2UR UR19, R27 ;  /* 0x000000001b1372ca */ /* 0x000fe400000e0000 */
[----:B------:R-:W-:Y:S02]  /*178d0*/  F2FP.BF16.F32.PACK_AB R24, R137, R136 ;  /* 0x000000888918723e */ /* 0x000fe400000010ff */
[----:B------:R-:W-:-:S02]  /*178e0*/  F2FP.BF16.F32.PACK_AB R26, R141, R140 ;  /* 0x0000008c8d1a723e */ /* 0x000fc400000010ff */
[----:B------:R-:W-:Y:S01]  /*178f0*/  F2FP.BF16.F32.PACK_AB R25, R139, R13 ;  /* 0x0000000d8b19723e */ /* 0x000fe200000010ff */
[----:B------:R-:W-:Y:S01]  /*17900*/  FADD R13, R30, R23 ;  /* 0x000000171e0d7221 */ /* 0x000fe20000000000 */
        /* <DEDUP_REMOVED lines=14> */
[----:B------:R-:W-:Y:S02]  /*179f0*/  WARPGROUP.DEPBAR.LE gsb0, 0x0 ;  /* 0x00008000000079c5 */ /* 0x000fe40000010000 */
[----:B------:R-:W-:-:S06]  /*17a00*/  WARPGROUP.ARRIVE ;  /* 0x00000000000079c5 */ /* 0x000fcc0000000000 */
[----:B------:R-:W-:Y:S01]  /*17a10*/  HGMMA.64x16x16.F32.BF16 R152, R24, gdesc[UR20].tnspB, R152, gsb0 ;  /* 0x4020001418987df0 */ /* 0x000fe20008001898 */
[----:B------:R-:W-:Y:S02]  /*17a20*/  R2UR UR23, R53 ;  /* 0x00000000351772ca */ /* 0x000fe400000e0000 */
[----:B------:R-:W-:Y:S02]  /*17a30*/  WARPGROUP.DEPBAR.LE gsb0, 0x0 ;  /* 0x00008000000079c5 */ /* 0x000fe40000010000 */
[C---:B------:R-:W-:Y:S01]  /*17a40*/  VIADD R24, R52.reuse, 0x1e0 ;  /* 0x000001e034187836 */ /* 0x040fe20000000000 */
[----:B------:R-:W-:Y:S01]  /*17a50*/  IADD3 R26, R52, 0x3e0, RZ ;  /* 0x000003e0341a7810 */ /* 0x000fe20007ffe0ff */
[----:B------:R-:W-:Y:S02]  /*17a60*/  IMAD.MOV.U32 R25, RZ, RZ, -0x3ffffff0 ;  /* 0xc0000010ff197424 */ /* 0x000fe400078e00ff */
[----:B------:R-:W-:Y:S01]  /*17a70*/  IMAD.MOV.U32 R27, RZ, RZ, -0x3ffffff0 ;  /* 0xc0000010ff1b7424 */ /* 0x000fe200078e00ff */
[----:B------:R-:W-:Y:S01]  /*17a80*/  R2UR UR6, R24 ;  /* 0x00000000180672ca */ /* 0x000fe200000e0000 */
[C---:B------:R-:W-:Y:S01]  /*17a90*/  VIADD R24, R52.reuse, 0x5e0 ;  /* 0x000005e034187836 */ /* 0x040fe20000000000 */
[----:B------:R-:W-:Y:S01]  /*17aa0*/  R2UR UR7, R25 ;  /* 0x00000000190772ca */ /* 0x000fe200000e0000 */
[----:B------:R-:W-:Y:S01]  /*17ab0*/  VIADD R52, R52, 0x9e0 ;  /* 0x000009e034347836 */ /* 0x000fe20000000000 */
[----:B------:R-:W-:-:S02]  /*17ac0*/  MOV R25, 0xc0000010 ;  /* 0xc000001000197802 */ /* 0x000fc40000000f00 */
[----:B------:R-:W-:Y:S02]  /*17ad0*/  R2UR UR10, R26 ;  /* 0x000000001a0a72ca */ /* 0x000fe400000e0000 */
[----:B------:R-:W-:Y:S02]  /*17ae0*/  R2UR UR11, R27 ;  /* 0x000000001b0b72ca */ /* 0x000fe400000e0000 */
[----:B------:R-:W-:Y:S02]  /*17af0*/  R2UR UR14, R24 ;  /* 0x00000000180e72ca */ /* 0x000fe400000e0000 */
[----:B------:R-:W-:Y:S02]  /*17b00*/  R2UR UR15, R25 ;  /* 0x00000000190f72ca */ /* 0x000fe400000e0000 */
[----:B------:R-:W-:Y:S02]  /*17b10*/  F2FP.BF16.F32.PACK_AB R24, R145, R144 ;  /* 0x000000909118723e */ /* 0x000fe400000010ff */
[----:B------:R-:W-:-:S02]  /*17b20*/  F2FP.BF16.F32.PACK_AB R26, R149, R148 ;  /* 0x00000094951a723e */ /* 0x000fc400000010ff */
[----:B------:R-:W-:Y:S02]  /*17b30*/  F2FP.BF16.F32.PACK_AB R25, R147, R39 ;  /* 0x000000279319723e */ /* 0x000fe400000010ff */
[----:B------:R-:W-:Y:S01]  /*17b40*/  F2FP.BF16.F32.PACK_AB R27, R23, R15 ;  /* 0x0000000f171b723e */ /* 0x000fe200000010ff */
[----:B------:R-:W-:Y:S01]  /*17b50*/  FADD R15, R117, R149 ;  /* 0x00000095750f7221 */ /* 0x000fe20000000000 */
[----:B------:R-:W-:Y:S02]  /*17b60*/  R2UR UR22, R52 ;  /* 0x00000000341672ca */ /* 0x000fe400000e0000 */
        /* <DEDUP_REMOVED lines=15> */
[----:B------:R-:W-:-:S04]  /*17c60*/  SEL R25, R7, RZ, P2 ;  /* 0x000000ff07197207 */ /* 0x000fc80001000000 */
[----:B------:R-:W-:-:S04]  /*17c70*/  LEA R7, R25, R14, 0x3 ;  /* 0x0000000e19077211 */ /* 0x000fc800078e18ff */
[----:B------:R-:W-:-:S04]  /*17c80*/  PRMT R7, RZ, 0x654, R7 ;  /* 0x00000654ff077816 */ /* 0x000fc80000000007 */
[----:B------:R1:W-:Y:S01]  /*17c90*/  SYNCS.ARRIVE.TRANS64.RED.A1T0 RZ, [R7+URZ], RZ ;  /* 0x000000ff07ff79a7 */ /* 0x0003e2000810043f */
[----:B------:R-:W-:Y:S05]  /*17ca0*/  @P1 BRA `(.L_x_46) ;  /* 0x00000004000c1947 */ /* 0x000fea0003800000 */
[----:B------:R-:W-:Y:S01]  /*17cb0*/  ISETP.LT.OR P1, PT, R8, 0x1, !P0 ;  /* 0x000000010800780c */ /* 0x000fe20004721670 */
[----:B------:R-:W-:-:S12]  /*17cc0*/  BSSY B0, `(.L_x_47) ;  /* 0x0000040000007945 */ /* 0x000fd80003800000 */
[----:B------:R-:W-:Y:S05]  /*17cd0*/  @P1 BRA `(.L_x_48) ;  /* 0x0000000000f81947 */ /* 0x000fea0003800000 */
[----:B------:R-:W-:Y:S01]  /*17ce0*/  ISETP.NE.AND P2, PT, R0, RZ, PT ;  /* 0x000000ff0000720c */ /* 0x000fe20003f45270 */
[----:B-1----:R-:W-:Y:S01]  /*17cf0*/  IMAD R7, R5, 0x8, R2 ;  /* 0x0000000805077824 */ /* 0x002fe200078e0202 */
[----:B------:R-:W-:-:S11]  /*17d00*/  SHF.L.U32 R24, R6, 0x1f, RZ ;  /* 0x0000001f06187819 */ /* 0x000fd600000006ff */
.L_x_49:
        /* <DEDUP_REMOVED lines=10> */
.L_x_50:
        /* <DEDUP_REMOVED lines=49> */
.L_x_48:
[----:B------:R-:W-:Y:S05]  /*180c0*/  BSYNC B0 ;  /* 0x0000000000007941 */ /* 0x000fea0003800000 */
.L_x_47:
[----:B------:R-:W-:-:S07]  /*180d0*/  VIADD R8, R8, 0xffffffff ;  /* 0xffffffff08087836 */ /* 0x000fce0000000000 */
.L_x_46:
[----:B------:R-:W-:Y:S01]  /*180e0*/  ISETP.GT.AND P3, PT, R193, 0x1, PT ;  /* 0x00000001c100780c */ /* 0x000fe20003f64270 */
[----:B-1----:R-:W-:Y:S01]  /*180f0*/  VIADD R7, R25, 0x1 ;  /* 0x0000000119077836 */ /* 0x002fe20000000000 */
[----:B------:R-:W-:Y:S01]  /*18100*/  IADD3 R17, R17, 0x1, RZ ;  /* 0x0000000111117810 */ /* 0x000fe20007ffe0ff */
[----:B------:R-:W-:Y:S01]  /*18110*/  VIADD R193, R193, 0xffffffff ;  /* 0xffffffffc1c17836 */ /* 0x000fe20000000000 */
[----:B------:R-:W-:Y:S01]  /*18120*/  IADD3 R12, R12, 0x100, RZ ;  /* 0x000001000c0c7810 */ /* 0x000fe20007ffe0ff */
[----:B------:R-:W-:Y:S01]  /*18130*/  IMAD.MOV.U32 R192, RZ, RZ, R194 ;  /* 0x000000ffffc07224 */ /* 0x000fe200078e00c2 */
[----:B------:R-:W-:Y:S02]  /*18140*/  ISETP.NE.AND P1, PT, R17, 0x4, PT ;  /* 0x000000041100780c */ /* 0x000fe40003f25270 */
[----:B------:R-:W-:Y:S02]  /*18150*/  ISETP.NE.AND P2, PT, R7, 0x4, PT ;  /* 0x000000040700780c */ /* 0x000fe40003f45270 */
[----:B------:R-:W-:-:S02]  /*18160*/  SEL R23, RZ, 0x1, P1 ;  /* 0x00000001ff177807 */ /* 0x000fc40000800000 */
[----:B------:R-:W-:Y:S02]  /*18170*/  SEL R17, R17, RZ, P1 ;  /* 0x000000ff11117207 */ /* 0x000fe40000800000 */
[----:B------:R-:W-:Y:S01]  /*18180*/  LOP3.LUT R4, R4, R23, RZ, 0x3c, !PT ;  /* 0x0000001704047212 */ /* 0x000fe200078e3cff */
[----:B------:R-:W-:Y:S01]  /*18190*/  IMAD.MOV.U32 R23, RZ, RZ, R195 ;  /* 0x000000ffff177224 */ /* 0x000fe200078e00c3 */
[----:B------:R-:W-:Y:S01]  /*181a0*/  SEL R7, R7, RZ, P2 ;  /* 0x000000ff07077207 */ /* 0x000fe20001000000 */
[----:B------:R-:W-:Y:S06]  /*181b0*/  @P3 BRA `(.L_x_51) ;  /* 0xffffff7800783947 */ /* 0x000fec000383ffff */
.L_x_37:
[----:B------:R-:W-:Y:S05]  /*181c0*/  WARPSYNC.ALL ;  /* 0x0000000000007948 */ /* 0x000fea0003800000 */
[----:B------:R-:W3:Y:S01]  /*181d0*/  SHFL.BFLY PT, R0, R15, 0x1, 0x1f ;  /* 0x0c201f000f007f89 */ /* 0x000ee200000e0000 */
[----:B------:R-:W-:Y:S01]  /*181e0*/  BSSY B0, `(.L_x_52) ;  /* 0x0000023000007945 */ /* 0x000fe20003800000 */
[----:B------:R-:W-:Y:S01]  /*181f0*/  MOV R7, 0x7f800000 ;  /* 0x7f80000000077802 */ /* 0x000fe20000000f00 */
[----:B------:R-:W-:Y:S01]  /*18200*/  IMAD.MOV.U32 R8, RZ, RZ, 0x3f800000 ;  /* 0x3f800000ff087424 */ /* 0x000fe200078e00ff */
[----:B------:R-:W4:Y:S01]  /*18210*/  SHFL.BFLY PT, R4, R13, 0x1, 0x1f ;  /* 0x0c201f000d047f89 */ /* 0x000f2200000e0000 */
[----:B------:R-:W-:Y:S01]  /*18220*/  MOV R9, 0x7f800000 ;  /* 0x7f80000000097802 */ /* 0x000fe20000000f00 */
[----:B---3--:R-:W-:Y:S01]  /*18230*/  FADD R0, R0, R15 ;  /* 0x0000000f00007221 */ /* 0x008fe20000000000 */
[----:B----4-:R-:W-:-:S04]  /*18240*/  FADD R14, R4, R13 ;  /* 0x0000000d040e7221 */ /* 0x010fc80000000000 */
[----:B------:R-:W3:Y:S01]  /*18250*/  SHFL.BFLY PT, R3, R0, 0x2, 0x1f ;  /* 0x0c401f0000037f89 */ /* 0x000ee200000e0000 */
[----:B------:R-:W-:-:S03]  /*18260*/  IMAD.MOV.U32 R4, RZ, RZ, 0x3f800000 ;  /* 0x3f800000ff047424 */ /* 0x000fc600078e00ff */
[----:B------:R-:W4:Y:S01]  /*18270*/  SHFL.BFLY PT, R17, R14, 0x2, 0x1f ;  /* 0x0c401f000e117f89 */ /* 0x000f2200000e0000 */
[C---:B---3--:R-:W-:Y:S01]  /*18280*/  FSETP.NE.AND P0, PT, R0.reuse, -R3, PT ;  /* 0x800000030000720b */ /* 0x048fe20003f05000 */
[----:B------:R-:W-:Y:S01]  /*18290*/  FADD R3, R0, R3 ;  /* 0x0000000300037221 */ /* 0x000fe20000000000 */
[----:B----4-:R-:W-:-:S11]  /*182a0*/  FADD R6, R14, R17 ;  /* 0x000000110e067221 */ /* 0x010fd60000000000 */
[----:B------:R-:W-:Y:S05]  /*182b0*/  @!P0 BRA `(.L_x_53) ;  /* 0x0000000000548947 */ /* 0x000fea0003800000 */
[----:B------:R-:W-:Y:S01]  /*182c0*/  VIADD R0, R3, 0x1800000 ;  /* 0x0180000003007836 */ /* 0x000fe20000000000 */
[----:B------:R-:W-:Y:S04]  /*182d0*/  BSSY B1, `(.L_x_54) ;  /* 0x000000c000017945 */ /* 0x000fe80003800000 */
[----:B------:R-:W-:-:S04]  /*182e0*/  LOP3.LUT R0, R0, 0x7f800000, RZ, 0xc0, !PT ;  /* 0x7f80000000007812 */ /* 0x000fc800078ec0ff */
[----:B------:R-:W-:-:S13]  /*182f0*/  ISETP.GT.U32.AND P0, PT, R0, 0x1ffffff, PT ;  /* 0x01ffffff0000780c */ /* 0x000fda0003f04070 */
[----:B------:R-:W-:Y:S05]  /*18300*/  @P0 BRA `(.L_x_55) ;  /* 0x0000000000100947 */ /* 0x000fea0003800000 */
[----:B------:R-:W-:-:S07]  /*18310*/  MOV R12, 0x18330 ;  /* 0x00018330000c7802 */ /* 0x000fce0000000f00 */
[----:B-12---:R-:W-:Y:S05]  /*18320*/  CALL.REL.NOINC `($__internal_0_$__cuda_sm20_rcp_rn_f32_slowpath) ;  /* 0x00000014009c7944 */ /* 0x006fea0003c00000 */
[----:B------:R-:W-:Y:S01]  /*18330*/  IMAD.MOV.U32 R4, RZ, RZ, R0 ;  /* 0x000000ffff047224 */ /* 0x000fe200078e0000 */
[----:B------:R-:W-:Y:S06]  /*18340*/  BRA `(.L_x_56) ;  /* 0x0000000000107947 */ /* 0x000fec0003800000 */
.L_x_55:
[----:B------:R-:W3:Y:S02]  /*18350*/  MUFU.RCP R4, R3 ;  /* 0x0000000300047308 */ /* 0x000ee40000001000 */
[----:B---3--:R-:W-:-:S04]  /*18360*/  FFMA R0, R3, R4, -1 ;  /* 0xbf80000003007423 */ /* 0x008fc80000000004 */
[----:B------:R-:W-:-:S04]  /*18370*/  FADD.FTZ R5, -R0, -RZ ;  /* 0x800000ff00057221 */ /* 0x000fc80000010100 */
[----:B------:R-:W-:-:S07]  /*18380*/  FFMA R4, R4, R5, R4 ;  /* 0x0000000504047223 */ /* 0x000fce0000000004 */
.L_x_56:
[----:B------:R-:W-:Y:S05]  /*18390*/  BSYNC B1 ;  /* 0x0000000000017941 */ /* 0x000fea0003800000 */
.L_x_54:
[----:B------:R-:W-:Y:S01]  /*183a0*/  FSETP.GEU.AND P0, PT, |R3|, 1.175494350822287508e-38, PT ;  /* 0x008000000300780b */ /* 0x000fe20003f0e200 */
[----:B------:R-:W-:-:S12]  /*183b0*/  ULDC UR6, c[0x0][0x600] ;  /* 0x0001800000067ab9 */ /* 0x000fd80000000800 */
[----:B------:R-:W-:-:S04]  /*183c0*/  @!P0 FMUL R3, R3, 16777216 ;  /* 0x4b80000003038820 */ /* 0x000fc80000400000 */
[----:B------:R-:W3:Y:S02]  /*183d0*/  MUFU.LG2 R0, R3 ;  /* 0x0000000300007308 */ /* 0x000ee40000000c00 */
[----:B---3--:R-:W-:-:S04]  /*183e0*/  @!P0 FADD R0, R0, -24 ;  /* 0xc1c0000000008421 */ /* 0x008fc80000000000 */
[----:B------:R-:W-:-:S04]  /*183f0*/  FMUL R9, R0, 0.69314718246459960938 ;  /* 0x3f31721800097820 */ /* 0x000fc80000400000 */
[----:B------:R-:W-:-:S07]  /*18400*/  FFMA R9, R194, UR6, R9 ;  /* 0x00000006c2097c23 */ /* 0x000fce0008000009 */
.L_x_53:
[----:B------:R-:W-:Y:S05]  /*18410*/  BSYNC B0 ;  /* 0x0000000000007941 */ /* 0x000fea0003800000 */
.L_x_52:
[----:B------:R-:W-:Y:S01]  /*18420*/  FSETP.NE.AND P0, PT, R14, -R17, PT ;  /* 0x800000110e00720b */ /* 0x000fe20003f05000 */
[----:B------:R-:W-:Y:S01]  /*18430*/  ULDC UR4, c[0x0][0x608] ;  /* 0x0001820000047ab9 */ /* 0x000fe20000000800 */
[----:B------:R-:W-:Y:S01]  /*18440*/  BSSY B0, `(.L_x_57) ;  /* 0x000002d000007945 */ /* 0x000fe20003800000 */
[----:B------:R-:W-:-:S04]  /*18450*/  FMUL R4, R4, UR4 ;  /* 0x0000000404047c20 */ /* 0x000fc80008400000 */
[-C--:B------:R-:W-:Y:S01]  /*18460*/  FMUL R184, R184, R4.reuse ;  /* 0x00000004b8b87220 */ /* 0x080fe20000400000 */
[-C--:B-12---:R-:W-:Y:S01]  /*18470*/  FMUL R22, R185, R4.reuse ;  /* 0x00000004b9167220 */ /* 0x086fe20000400000 */
        /* <DEDUP_REMOVED lines=18> */
[----:B------:R-:W-:Y:S06]  /*185a0*/  @!P0 BRA `(.L_x_58) ;  /* 0x0000000000588947 */ /* 0x000fec0003800000 */
[----:B------:R-:W-:Y:S01]  /*185b0*/  IADD3 R0, R6, 0x1800000, RZ ;  /* 0x0180000006007810 */ /* 0x000fe20007ffe0ff */
[----:B------:R-:W-:Y:S03]  /*185c0*/  BSSY B1, `(.L_x_59) ;  /* 0x000000d000017945 */ /* 0x000fe60003800000 */
[----:B------:R-:W-:-:S04]  /*185d0*/  LOP3.LUT R0, R0, 0x7f800000, RZ, 0xc0, !PT ;  /* 0x7f80000000007812 */ /* 0x000fc800078ec0ff */
[----:B------:R-:W-:-:S13]  /*185e0*/  ISETP.GT.U32.AND P0, PT, R0, 0x1ffffff, PT ;  /* 0x01ffffff0000780c */ /* 0x000fda0003f04070 */
[----:B------:R-:W-:Y:S05]  /*185f0*/  @P0 BRA `(.L_x_60) ;  /* 0x0000000000140947 */ /* 0x000fea0003800000 */
[----:B------:R-:W-:Y:S01]  /*18600*/  IMAD.MOV.U32 R3, RZ, RZ, R6 ;  /* 0x000000ffff037224 */ /* 0x000fe200078e0006 */
[----:B------:R-:W-:-:S07]  /*18610*/  MOV R12, 0x18630 ;  /* 0x00018630000c7802 */ /* 0x000fce0000000f00 */
[----:B------:R-:W-:Y:S05]  /*18620*/  CALL.REL.NOINC `($__internal_0_$__cuda_sm20_rcp_rn_f32_slowpath) ;  /* 0x0000001000dc7944 */ /* 0x000fea0003c00000 */
[----:B------:R-:W-:Y:S01]  /*18630*/  IMAD.MOV.U32 R8, RZ, RZ, R0 ;  /* 0x000000ffff087224 */ /* 0x000fe200078e0000 */
[----:B------:R-:W-:Y:S06]  /*18640*/  BRA `(.L_x_61) ;  /* 0x0000000000107947 */ /* 0x000fec0003800000 */
.L_x_60:
[----:B------:R-:W1:Y:S02]  /*18650*/  MUFU.RCP R3, R6 ;  /* 0x0000000600037308 */ /* 0x000e640000001000 */
[----:B-1----:R-:W-:-:S04]  /*18660*/  FFMA R0, R6, R3, -1 ;  /* 0xbf80000006007423 */ /* 0x002fc80000000003 */
[----:B------:R-:W-:-:S04]  /*18670*/  FADD.FTZ R0, -R0, -RZ ;  /* 0x800000ff00007221 */ /* 0x000fc80000010100 */
[----:B------:R-:W-:-:S07]  /*18680*/  FFMA R8, R3, R0, R3 ;  /* 0x0000000003087223 */ /* 0x000fce0000000003 */
.L_x_61:
[----:B------:R-:W-:Y:S05]  /*18690*/  BSYNC B1 ;  /* 0x0000000000017941 */ /* 0x000fea0003800000 */
.L_x_59:
[----:B------:R-:W-:Y:S01]  /*186a0*/  FSETP.GEU.AND P0, PT, |R6|, 1.175494350822287508e-38, PT ;  /* 0x008000000600780b */ /* 0x000fe20003f0e200 */
[----:B------:R-:W-:-:S12]  /*186b0*/  ULDC UR4, c[0x0][0x600] ;  /* 0x0001800000047ab9 */ /* 0x000fd80000000800 */
[----:B------:R-:W-:-:S04]  /*186c0*/  @!P0 FMUL R6, R6, 16777216 ;  /* 0x4b80000006068820 */ /* 0x000fc80000400000 */
[----:B------:R-:W1:Y:S02]  /*186d0*/  MUFU.LG2 R0, R6 ;  /* 0x0000000600007308 */ /* 0x000e640000000c00 */
[----:B-1----:R-:W-:-:S04]  /*186e0*/  @!P0 FADD R0, R0, -24 ;  /* 0xc1c0000000008421 */ /* 0x002fc80000000000 */
[----:B------:R-:W-:-:S04]  /*186f0*/  FMUL R0, R0, 0.69314718246459960938 ;  /* 0x3f31721800007820 */ /* 0x000fc80000400000 */
[----:B------:R-:W-:-:S07]  /*18700*/  FFMA R7, R195, UR4, R0 ;  /* 0x00000004c3077c23 */ /* 0x000fce0008000000 */
.L_x_58:
[----:B------:R-:W-:Y:S05]  /*18710*/  BSYNC B0 ;  /* 0x0000000000007941 */ /* 0x000fea0003800000 */
.L_x_57:
[C---:B------:R-:W-:Y:S01]  /*18720*/  LOP3.LUT P0, R19, R16.reuse, 0x3, RZ, 0xc0, !PT ;  /* 0x0000000310137812 */ /* 0x040fe2000780c0ff */
[----:B------:R-:W-:Y:S01]  /*18730*/  ULDC UR4, c[0x0][0x608] ;  /* 0x0001820000047ab9 */ /* 0x000fe20000000800 */
[----:B------:R-:W-:Y:S01]  /*18740*/  LOP3.LUT R17, R16, 0x7f, RZ, 0xc0, !PT ;  /* 0x0000007f10117812 */ /* 0x000fe200078ec0ff */
[----:B------:R-:W-:Y:S01]  /*18750*/  FMUL R8, R8, UR4 ;  /* 0x0000000408087c20 */ /* 0x000fe20008400000 */
[----:B------:R-:W-:Y:S01]  /*18760*/  ULDC.64 UR6, c[0x0][0x208] ;  /* 0x0000820000067ab9 */ /* 0x000fe20000000a00 */
[----:B------:R-:W-:Y:S01]  /*18770*/  BSSY B0, `(.L_x_62) ;  /* 0x000001e000007945 */ /* 0x000fe20003800000 */
[----:B------:R-:W-:Y:S01]  /*18780*/  SHF.R.U32.HI R18, RZ, 0x5, R17 ;  /* 0x00000005ff127819 */ /* 0x000fe20000011611 */
        /* <DEDUP_REMOVED lines=8> */
[----:B------:R-:W-:Y:S06]  /*18810*/  @P0 BRA `(.L_x_63) ;  /* 0x00000000004c0947 */ /* 0x000fec0003800000 */
[----:B------:R-:W-:Y:S01]  /*18820*/  SHF.R.U32.HI R0, RZ, 0x2, R16 ;  /* 0x00000002ff007819 */ /* 0x000fe20000011610 */
[----:B------:R-:W-:Y:S01]  /*18830*/  ULDC.64 UR4, c[0x0][0x688] ;  /* 0x0001a20000047ab9 */ /* 0x000fe20000000a00 */
[----:B------:R-:W-:Y:S01]  /*18840*/  SHF.L.U32 R3, R18, 0x4, RZ ;  /* 0x0000000412037819 */ /* 0x000fe200000006ff */
[----:B------:R-:W-:Y:S01]  /*18850*/  UIMAD UR4, UR52, UR4, UR43 ;  /* 0x00000004340472a4 */ /* 0x000fe2000f8e022b */
[----:B------:R-:W-:-:S03]  /*18860*/  LOP3.LUT R0, R0, 0x7, RZ, 0xc0, !PT ;  /* 0x0000000700007812 */ /* 0x000fc600078ec0ff */
[----:B------:R-:W-:Y:S01]  /*18870*/  UIMAD UR4, UR53, UR5, UR4 ;  /* 0x00000005350472a4 */ /* 0x000fe2000f8e0204 */
[----:B------:R-:W-:Y:S02]  /*18880*/  LOP3.LUT R0, R3, 0xfffffff0, R0, 0xe2, !PT ;  /* 0xfffffff003007812 */ /* 0x000fe400078ee200 */
[----:B------:R-:W-:Y:S02]  /*18890*/  ULDC UR5, c[0x0][0x288] ;  /* 0x0000a20000057ab9 */ /* 0x000fe40000000800 */
[C---:B------:R-:W-:Y:S02]  /*188a0*/  LOP3.LUT R3, R0.reuse, UR43, RZ, 0xfc, !PT ;  /* 0x0000002b00037c12 */ /* 0x040fe4000f8efcff */
[----:B------:R-:W-:Y:S02]  /*188b0*/  IADD3 R0, P2, R0, UR4, RZ ;  /* 0x0000000400007c10 */ /* 0x000fe4000ff5e0ff */
[C---:B------:R-:W-:Y:S01]  /*188c0*/  ISETP.GE.U32.AND P0, PT, R3.reuse, UR5, PT ;  /* 0x0000000503007c0c */ /* 0x040fe2000bf06070 */
[----:B------:R-:W-:-:S02]  /*188d0*/  VIADD R4, R3, 0x8 ;  /* 0x0000000803047836 */ /* 0x000fc40000000000 */
[----:B------:R-:W-:-:S03]  /*188e0*/  IMAD.X R3, RZ, RZ, RZ, P2 ;  /* 0x000000ffff037224 */ /* 0x000fc600010e06ff */
[----:B------:R-:W-:Y:S01]  /*188f0*/  ISETP.GE.U32.AND P1, PT, R4, UR5, PT ;  /* 0x0000000504007c0c */ /* 0x000fe2000bf26070 */
[----:B------:R-:W-:Y:S02]  /*18900*/  ULDC.64 UR4, c[0x0][0x680] ;  /* 0x0001a00000047ab9 */ /* 0x000fe40000000a00 */
[----:B------:R-:W-:-:S04]  /*18910*/  LEA R4, P2, R0, UR4, 0x2 ;  /* 0x0000000400047c11 */ /* 0x000fc8000f8410ff */
[----:B------:R-:W-:-:S05]  /*18920*/  LEA.HI.X R5, R0, UR5, R3, 0x2, P2 ;  /* 0x0000000500057c11 */ /* 0x000fca00090f1403 */
[----:B------:R1:W-:Y:S04]  /*18930*/  @!P0 STG.E desc[UR6][R4.64], R9 ;  /* 0x0000000904008986 */ /* 0x0003e8000c101906 */
[----:B------:R1:W-:Y:S02]  /*18940*/  @!P1 STG.E desc[UR6][R4.64+0x20], R7 ;  /* 0x0000200704009986 */ /* 0x0003e4000c101906 */
.L_x_63:
[----:B------:R-:W-:Y:S05]  /*18950*/  BSYNC B0 ;  /* 0x0000000000007941 */ /* 0x000fea0003800000 */
.L_x_62:
[----:B------:R-:W-:Y:S01]  /*18960*/  ULDC.64 UR4, c[0x0][0x730] ;  /* 0x0001cc0000047ab9 */ /* 0x000fe20000000a00 */
[-C--:B------:R-:W-:Y:S01]  /*18970*/  FMUL R170, R170, R8.reuse ;  /* 0x00000008aaaa7220 */ /* 0x080fe20000400000 */
[----:B------:R-:W-:Y:S01]  /*18980*/  ISETP.NE.U32.AND P0, PT, RZ, UR4, PT ;  /* 0x00000004ff007c0c */ /* 0x000fe2000bf05070 */
[-C--:B------:R-:W-:Y:S01]  /*18990*/  FMUL R50, R171, R8.reuse ;  /* 0x00000008ab327220 */ /* 0x080fe20000400000 */
[-C--:B------:R-:W-:Y:S01]  /*189a0*/  FMUL R174, R174, R8.reuse ;  /* 0x00000008aeae7220 */ /* 0x080fe20000400000 */
[-C--:B------:R-:W-:Y:S01]  /*189b0*/  FMUL R52, R175, R8.reuse ;  /* 0x00000008af347220 */ /* 0x080fe20000400000 */
[----:B------:R-:W-:Y:S01]  /*189c0*/  ISETP.NE.AND.EX P0, PT, RZ, UR5, PT, P0 ;  /* 0x00000005ff007c0c */ /* 0x000fe2000bf05300 */
[-C--:B------:R-:W-:Y:S01]  /*189d0*/  FMUL R162, R162, R8.reuse ;  /* 0x00000008a2a27220 */ /* 0x080fe20000400000 */
[-C--:B------:R-:W-:Y:S01]  /*189e0*/  FMUL R54, R163, R8.reuse ;  /* 0x00000008a3367220 */ /* 0x080fe20000400000 */
[-C--:B------:R-:W-:Y:S01]  /*189f0*/  FMUL R166, R166, R8.reuse ;  /* 0x00000008a6a67220 */ /* 0x080fe20000400000 */
[-C--:B------:R-:W-:Y:S01]  /*18a00*/  FMUL R56, R167, R8.reuse ;  /* 0x00000008a7387220 */ /* 0x080fe20000400000 */
[-C--:B------:R-:W-:Y:S01]  /*18a10*/  FMUL R154, R154, R8.reuse ;  /* 0x000000089a9a7220 */ /* 0x080fe20000400000 */
[-C--:B------:R-:W-:Y:S01]  /*18a20*/  FMUL R58, R155, R8.reuse ;  /* 0x000000089b3a7220 */ /* 0x080fe20000400000 */
[-C--:B------:R-:W-:Y:S01]  /*18a30*/  FMUL R158, R158, R8.reuse ;  /* 0x000000089e9e7220 */ /* 0x080fe20000400000 */
[----:B------:R-:W-:-:S05]  /*18a40*/  FMUL R60, R159, R8 ;  /* 0x000000089f3c7220 */ /* 0x000fca0000400000 */
[----:B------:R-:W-:Y:S05]  /*18a50*/  @P0 BRA `(.L_x_64) ;  /* 0x0000000000200947 */ /* 0x000fea0003800000 */
[----:B------:R-:W-:Y:S02]  /*18a60*/  ULDC.64 UR4, c[0x0][0x728] ;  /* 0x0001ca0000047ab9 */ /* 0x000fe40000000a00 */
[----:B------:R-:W-:-:S04]  /*18a70*/  ISETP.NE.U32.AND P0, PT, RZ, UR4, PT ;  /* 0x00000004ff007c0c */ /* 0x000fc8000bf05070 */
[----:B------:R-:W-:-:S13]  /*18a80*/  ISETP.NE.AND.EX P0, PT, RZ, UR5, PT, P0 ;  /* 0x00000005ff007c0c */ /* 0x000fda000bf05300 */
[----:B------:R-:W-:Y:S05]  /*18a90*/  @!P0 BRA `(.L_x_65) ;  /* 0x00000000000c8947 */ /* 0x000fea0003800000 */
[----:B-1----:R-:W1:Y:S02]  /*18aa0*/  LDC.64 R4, c[0x0][0x728] ;  /* 0x0001ca00ff047b82 */ /* 0x002e640000000a00 */
[----:B-1----:R3:W5:Y:S01]  /*18ab0*/  LDG.E R4, desc[UR6][R4.64] ;  /* 0x0000000604047981 */ /* 0x002762000c1e1900 */
[----:B------:R-:W-:Y:S05]  /*18ac0*/  BRA `(.L_x_64) ;  /* 0x0000000000047947 */ /* 0x000fea0003800000 */
.L_x_65:
[----:B-1----:R-:W2:Y:S02]  /*18ad0*/  LDC R4, c[0x0][0x720] ;  /* 0x0001c800ff047b82 */ /* 0x002ea40000000800 */
.L_x_64:
[----:B------:R-:W-:Y:S02]  /*18ae0*/  MOV R0, RZ ;  /* 0x000000ff00007202 */ /* 0x000fe40000000f00 */
[----:B--2--5:R-:W-:Y:S02]  /*18af0*/  MOV R43, R4 ;  /* 0x00000004002b7202 */ /* 0x024fe40000000f00 */
[----:B------:R-:W-:-:S13]  /*18b00*/  LOP3.LUT P0, RZ, R0, 0x9f, RZ, 0xc0, !PT ;  /* 0x0000009f00ff7812 */ /* 0x000fda000780c0ff */
[----:B------:R-:W-:Y:S05]  /*18b10*/  @!P0 BRA `(.L_x_66) ;  /* 0x0000000000408947 */ /* 0x000fea0003800000 */
[----:B------:R-:W-:Y:S01]  /*18b20*/  MOV R0, 0x0 ;  /* 0x0000000000007802 */ /* 0x000fe20000000f00 */
[----:B------:R-:W-:Y:S01]  /*18b30*/  ULDC.64 UR4, c[0x4][0x70] ;  /* 0x01001c0000047ab9 */ /* 0x000fe20000000a00 */
[----:B------:R-:W-:Y:S01]  /*18b40*/  ULDC.64 UR6, c[0x4][0x8] ;  /* 0x0100020000067ab9 */ /* 0x000fe20000000a00 */
[----:B-1----:R-:W-:Y:S01]  /*18b50*/  IMAD.U32 R4, RZ, RZ, UR4 ;  /* 0x00000004ff047e24 */ /* 0x002fe2000f8e00ff */
[----:B------:R1:W2:Y:S01]  /*18b60*/  LDC.64 R14, c[0x4][R0] ;  /* 0x01000000000e7b82 */ /* 0x0002a20000000a00 */
[----:B---3--:R-:W-:Y:S01]  /*18b70*/  IMAD.U32 R5, RZ, RZ, UR5 ;  /* 0x00000005ff057e24 */ /* 0x008fe2000f8e00ff */
[----:B------:R-:W-:Y:S01]  /*18b80*/  ULDC.64 UR4, c[0x4][0x78] ;  /* 0x01001e0000047ab9 */ /* 0x000fe20000000a00 */
[----:B------:R-:W-:Y:S01]  /*18b90*/  IMAD.U32 R10, RZ, RZ, UR6 ;  /* 0x00000006ff0a7e24 */ /* 0x000fe2000f8e00ff */
[----:B------:R-:W-:Y:S01]  /*18ba0*/  MOV R6, UR4 ;  /* 0x0000000400067c02 */ /* 0x000fe20008000f00 */
[----:B------:R-:W-:Y:S01]  /*18bb0*/  IMAD.U32 R7, RZ, RZ, UR5 ;  /* 0x00000005ff077e24 */ /* 0x000fe2000f8e00ff */
[----:B------:R-:W-:Y:S01]  /*18bc0*/  MOV R11, UR7 ;  /* 0x00000007000b7c02 */ /* 0x000fe20008000f00 */
[----:B------:R-:W-:Y:S01]  /*18bd0*/  IMAD.MOV.U32 R8, RZ, RZ, 0x70 ;  /* 0x00000070ff087424 */ /* 0x000fe200078e00ff */
[----:B------:R-:W-:Y:S01]  /*18be0*/  MOV R13, RZ ;  /* 0x000000ff000d7202 */ /* 0x000fe20000000f00 */
[----:B-1----:R-:W-:-:S07]  /*18bf0*/  IMAD.MOV.U32 R12, RZ, RZ, 0x1 ;  /* 0x00000001ff0c7424 */ /* 0x002fce00078e00ff */
[----:B------:R-:W-:-:S07]  /*18c00*/  LEPC R20, `(.L_x_66) ;  /* 0x000000001014794e */ /* 0x000fce0000000000 */
[----:B--2---:R-:W-:Y:S05]  /*18c10*/  CALL.ABS.NOINC R14 ;  /* 0x000000000e007343 */ /* 0x004fea0003c00000 */
.L_x_66:
        /* <DEDUP_REMOVED lines=9> */
[----:B------:R-:W-:Y:S01]  /*18cb0*/  MOV R6, UR6 ;  /* 0x0000000600067c02 */ /* 0x000fe20008000f00 */
[----:B------:R-:W-:Y:S01]  /*18cc0*/  IMAD.U32 R7, RZ, RZ, UR7 ;  /* 0x00000007ff077e24 */ /* 0x000fe2000f8e00ff */
[----:B------:R-:W-:Y:S01]  /*18cd0*/  MOV R11, UR5 ;  /* 0x00000005000b7c02 */ /* 0x000fe20008000f00 */
[----:B------:R-:W-:Y:S01]  /*18ce0*/  IMAD.U32 R10, RZ, RZ, UR4 ;  /* 0x00000004ff0a7e24 */ /* 0x000fe2000f8e00ff */
[----:B------:R-:W-:Y:S01]  /*18cf0*/  MOV R13, RZ ;  /* 0x000000ff000d7202 */ /* 0x000fe20000000f00 */
[----:B------:R-:W-:-:S02]  /*18d00*/  IMAD.MOV.U32 R8, RZ, RZ, 0x70 ;  /* 0x00000070ff087424 */ /* 0x000fc400078e00ff */
[----:B-1----:R-:W-:-:S07]  /*18d10*/  IMAD.MOV.U32 R12, RZ, RZ, 0x1 ;  /* 0x00000001ff0c7424 */ /* 0x002fce00078e00ff */
[----:B------:R-:W-:-:S07]  /*18d20*/  LEPC R20, `(.L_x_67) ;  /* 0x000000001014794e */ /* 0x000fce0000000000 */
[----:B--2---:R-:W-:Y:S05]  /*18d30*/  CALL.ABS.NOINC R14 ;  /* 0x000000000e007343 */ /* 0x004fea0003c00000 */
.L_x_67:
[----:B------:R-:W-:Y:S01]  /*18d40*/  ULDC.64 UR4, c[0x0][0x730] ;  /* 0x0001cc0000047ab9 */ /* 0x000fe20000000a00 */
[----:B------:R-:W-:Y:S01]  /*18d50*/  IMAD.SHL.U32 R0, R16, 0x10, RZ ;  /* 0x0000001010007824 */ /* 0x000fe200078e00ff */
[----:B------:R-:W-:Y:S01]  /*18d60*/  ISETP.NE.U32.AND P0, PT, RZ, UR4, PT ;  /* 0x00000004ff007c0c */ /* 0x000fe2000bf05070 */
[----:B------:R-:W-:Y:S01]  /*18d70*/  IMAD R19, R18, 0x10, R19 ;  /* 0x0000001012137824 */ /* 0x000fe200078e0213 */
[----:B------:R-:W-:Y:S02]  /*18d80*/  SHF.R.U32.HI R3, RZ, 0x1, R16 ;  /* 0x00000001ff037819 */ /* 0x000fe40000011610 */
[----:B------:R-:W-:Y:S02]  /*18d90*/  ISETP.NE.AND.EX P0, PT, RZ, UR5, PT, P0 ;  /* 0x00000005ff007c0c */ /* 0x000fe4000bf05300 */
[----:B-1----:R-:W-:Y:S02]  /*18da0*/  LOP3.LUT R4, R0, 0x40, RZ, 0xc0, !PT ;  /* 0x0000004000047812 */ /* 0x002fe400078ec0ff */
[----:B------:R-:W-:-:S02]  /*18db0*/  IADD3 R17, R17, 0x1f, RZ ;  /* 0x0000001f11117810 */ /* 0x000fc40007ffe0ff */
[----:B------:R-:W-:Y:S02]  /*18dc0*/  LOP3.LUT R0, R0, 0x80, RZ, 0xc0, !PT ;  /* 0x0000008000007812 */ /* 0x000fe400078ec0ff */
[----:B------:R-:W-:Y:S02]  /*18dd0*/  LOP3.LUT R3, R4, 0x8, R3, 0xf8, !PT ;  /* 0x0000000804037812 */ /* 0x000fe400078ef803 */
[----:B------:R-:W-:Y:S01]  /*18de0*/  SHF.L.U32 R16, R16, 0x1, RZ ;  /* 0x0000000110107819 */ /* 0x000fe200000006ff */
[----:B------:R-:W-:Y:S02]  /*18df0*/  IMAD.U32 R0, R19, 0x10, R0 ;  /* 0x0000001013007824 */ /* 0x000fe400078e0000 */
[----:B------:R-:W1:Y:S01]  /*18e00*/  @P0 LDC R43, c[0x0][0x720] ;  /* 0x0001c800ff2b0b82 */ /* 0x000e620000000800 */
[----:B------:R-:W-:Y:S02]  /*18e10*/  ISETP.GT.U32.AND P0, PT, R17, 0x3e, PT ;  /* 0x0000003e1100780c */ /* 0x000fe40003f04070 */
[----:B------:R-:W-:-:S05]  /*18e20*/  LOP3.LUT R3, R3, 0x8, R16, 0x78, !PT ;  /* 0x0000000803037812 */ /* 0x000fca00078e7810 */
[----:B------:R-:W-:Y:S02]  /*18e30*/  IMAD.IADD R11, R0, 0x1, R3 ;  /* 0x00000001000b7824 */ /* 0x000fe400078e0203 */
[-C--:B-1----:R-:W-:Y:S01]  /*18e40*/  FMUL R0, R184, R43.reuse ;  /* 0x0000002bb8007220 */ /* 0x082fe20000400000 */
[-C--:B------:R-:W-:Y:S01]  /*18e50*/  FMUL R3, R22, R43.reuse ;  /* 0x0000002b16037220 */ /* 0x080fe20000400000 */
[-C--:B------:R-:W-:Y:S01]  /*18e60*/  FMUL R4, R186, R43.reuse ;  /* 0x0000002bba047220 */ /* 0x080fe20000400000 */
[-C--:B---3--:R-:W-:Y:S01]  /*18e70*/  FMUL R5, R42, R43.reuse ;  /* 0x0000002b2a057220 */ /* 0x088fe20000400000 */
        /* <DEDUP_REMOVED lines=36> */
[----:B------:R-:W-:-:S02]  /*190c0*/  F2FP.BF16.F32.PACK_AB R44, R3, R0 ;  /* 0x00000000032c723e */ /* 0x000fc400000010ff */
[----:B------:R-:W-:Y:S02]  /*190d0*/  F2FP.BF16.F32.PACK_AB R45, R5, R4 ;  /* 0x00000004052d723e */ /* 0x000fe400000010ff */
[----:B------:R-:W-:Y:S02]  /*190e0*/  F2FP.BF16.F32.PACK_AB R46, R7, R6 ;  /* 0x00000006072e723e */ /* 0x000fe400000010ff */
[----:B------:R-:W-:Y:S01]  /*190f0*/  F2FP.BF16.F32.PACK_AB R47, R9, R8 ;  /* 0x00000008092f723e */ /* 0x000fe200000010ff */
[----:B------:R-:W-:Y:S06]  /*19100*/  @P0 BRA `(.L_x_68) ;  /* 0x0000000000040947 */ /* 0x000fec0003800000 */
[----:B------:R-:W-:-:S04]  /*19110*/  DEPBAR.LE SB0, 0x1 ;  /* 0x000080400000791a */ /* 0x000fc80000000000 */
.L_x_68:
[----:B------:R-:W-:Y:S05]  /*19120*/  WARPSYNC.ALL ;  /* 0x0000000000007948 */ /* 0x000fea0003800000 */
[----:B------:R-:W-:Y:S01]  /*19130*/  BAR.SYNC.DEFER_BLOCKING 0x1, 0x80 ;  /* 0x0042000000007b1d */ /* 0x000fe20000010000 */
[----:B------:R-:W-:Y:S02]  /*19140*/  LEA R11, R11, R2, 0x1 ;  /* 0x000000020b0b7211 */ /* 0x000fe400078e08ff */
[----:B------:R-:W-:Y:S02]  /*19150*/  F2FP.BF16.F32.PACK_AB R4, R10, R13 ;  /* 0x0000000d0a04723e */ /* 0x000fe400000010ff */
[----:B------:R-:W-:Y:S01]  /*19160*/  F2FP.BF16.F32.PACK_AB R5, R12, R15 ;  /* 0x0000000f0c05723e */ /* 0x000fe200000010ff */
[----:B------:R-:W-:Y:S01]  /*19170*/  BSSY B0, `(.L_x_69) ;  /* 0x0000017000007945 */ /* 0x000fe20003800000 */
[----:B------:R-:W-:-:S02]  /*19180*/  F2FP.BF16.F32.PACK_AB R6, R14, R17 ;  /* 0x000000110e06723e */ /* 0x000fc400000010ff */
[----:B------:R-:W-:Y:S01]  /*19190*/  F2FP.BF16.F32.PACK_AB R7, R16, R19 ;  /* 0x000000131007723e */ /* 0x000fe200000010ff */
[----:B------:R1:W-:Y:S01]  /*191a0*/  STSM.16.M88.4 [R11], R44 ;  /* 0x0000002c0b007844 */ /* 0x0003e20000000200 */
[----:B------:R-:W-:Y:S01]  /*191b0*/  @!PT LDS RZ, [RZ] ;  /* 0x00000000fffff984 */ /* 0x000fe20000000800 */
[----:B------:R-:W-:Y:S01]  /*191c0*/  @!PT LDS RZ, [RZ] ;  /* 0x00000000fffff984 */ /* 0x000fe20000000800 */
[----:B------:R-:W-:Y:S01]  /*191d0*/  @!PT LDS RZ, [RZ] ;  /* 0x00000000fffff984 */ /* 0x000fe20000000800 */
[----:B------:R-:W-:Y:S01]  /*191e0*/  @!PT LDS RZ, [RZ] ;  /* 0x00000000fffff984 */ /* 0x000fe20000000800 */
[----:B------:R2:W-:Y:S06]  /*191f0*/  MEMBAR.ALL.CTA ;  /* 0x0000000000007992 */ /* 0x0005ec0000008000 */
[----:B--2---:R-:W2:Y:S02]  /*19200*/  FENCE.VIEW.ASYNC.S ;  /* 0x00000000000073c6 */ /* 0x004ea40000000000 */
[----:B--2---:R-:W-:Y:S06]  /*19210*/  BAR.SYNC.DEFER_BLOCKING 0x1, 0x80 ;  /* 0x0042000000007b1d */ /* 0x004fec0000010000 */
[----:B------:R-:W-:Y:S05]  /*19220*/  @P0 BRA `(.L_x_70) ;  /* 0x00000000002c0947 */ /* 0x000fea0003800000 */
[----:B------:R-:W-:Y:S01]  /*19230*/  ULDC.64 UR4, c[0x0][0x198] ;  /* 0x0000660000047ab9 */ /* 0x000fe20000000a00 */
[----:B------:R-:W-:Y:S01]  /*19240*/  R2UR UR8, R2 ;  /* 0x00000000020872ca */ /* 0x000fe200000e0000 */
[----:B------:R-:W-:Y:S01]  /*19250*/  UIADD3 UR4, UP0, UR4, 0x670, URZ ;  /* 0x0000067004047890 */ /* 0x000fe2000ff1e03f */
[----:B------:R-:W-:Y:S01]  /*19260*/  UMOV UR9, URZ ;  /* 0x0000003f00097c82 */ /* 0x000fe20008000000 */
[----:B------:R-:W-:Y:S02]  /*19270*/  UMOV UR10, UR43 ;  /* 0x0000002b000a7c82 */ /* 0x000fe40008000000 */
[----:B------:R-:W-:Y:S01]  /*19280*/  UIADD3.X UR5, URZ, UR5, URZ, UP0, !UPT ;  /* 0x000000053f057290 */ /* 0x000fe200087fe43f */
[----:B------:R-:W-:Y:S01]  /*19290*/  UMOV UR11, UR52 ;  /* 0x00000034000b7c82 */ /* 0x000fe20008000000 */
[----:B------:R-:W-:-:S07]  /*192a0*/  UMOV UR12, UR53 ;  /* 0x00000035000c7c82 */ /* 0x000fce0008000000 */
[----:B------:R2:W-:Y:S01]  /*192b0*/  UTMASTG.4D [UR8], [UR4] ;  /* 0x00000008040073b5 */ /* 0x0005e20008018000 */
[----:B------:R0:W-:Y:S01]  /*192c0*/  UTMACMDFLUSH ;  /* 0x00000000000079b7 */ /* 0x0001e20000000000 */
[----:B--2---:R-:W-:-:S04]  /*192d0*/  DEPBAR.LE SB0, 0x1 ;  /* 0x000080400000791a */ /* 0x004fc80000000000 */
.L_x_70:
[----:B------:R-:W-:Y:S05]  /*192e0*/  BSYNC B0 ;  /* 0x0000000000007941 */ /* 0x000fea0003800000 */
.L_x_69:
[----:B------:R-:W-:Y:S01]  /*192f0*/  BAR.SYNC.DEFER_BLOCKING 0x1, 0x80 ;  /* 0x0042000000007b1d */ /* 0x000fe20000010000 */
[----:B------:R-:W-:Y:S02]  /*19300*/  F2FP.BF16.F32.PACK_AB R12, R18, R21 ;  /* 0x00000015120c723e */ /* 0x000fe400000010ff */
[----:B------:R-:W-:Y:S02]  /*19310*/  F2FP.BF16.F32.PACK_AB R13, R20, R23 ;  /* 0x00000017140d723e */ /* 0x000fe400000010ff */
[----:B------:R-:W-:Y:S01]  /*19320*/  F2FP.BF16.F32.PACK_AB R14, R22, R25 ;  /* 0x00000019160e723e */ /* 0x000fe200000010ff */
[----:B------:R-:W-:Y:S01]  /*19330*/  BSSY B0, `(.L_x_71) ;  /* 0x0000017000007945 */ /* 0x000fe20003800000 */
[----:B------:R-:W-:Y:S01]  /*19340*/  F2FP.BF16.F32.PACK_AB R15, R24, R27 ;  /* 0x0000001b180f723e */ /* 0x000fe200000010ff */
[----:B------:R2:W-:Y:S01]  /*19350*/  STSM.16.M88.4 [R11+0x800], R4 ;  /* 0x000800040b007844 */ /* 0x0005e20000000200 */
[----:B------:R-:W-:Y:S01]  /*19360*/  @!PT LDS RZ, [RZ] ;  /* 0x00000000fffff984 */ /* 0x000fe20000000800 */
[----:B------:R-:W-:Y:S01]  /*19370*/  @!PT LDS RZ, [RZ] ;  /* 0x00000000fffff984 */ /* 0x000fe20000000800 */
[----:B------:R-:W-:Y:S01]  /*19380*/  @!PT LDS RZ, [RZ] ;  /* 0x00000000fffff984 */ /* 0x000fe20000000800 */
[----:B------:R-:W-:Y:S01]  /*19390*/  @!PT LDS RZ, [RZ] ;  /* 0x00000000fffff984 */ /* 0x000fe20000000800 */
[----:B------:R3:W-:Y:S06]  /*193a0*/  MEMBAR.ALL.CTA ;  /* 0x0000000000007992 */ /* 0x0007ec0000008000 */
[----:B---3--:R-:W3:Y:S02]  /*193b0*/  FENCE.VIEW.ASYNC.S ;  /* 0x00000000000073c6 */ /* 0x008ee40000000000 */
[----:B---3--:R-:W-:Y:S06]  /*193c0*/  BAR.SYNC.DEFER_BLOCKING 0x1, 0x80 ;  /* 0x0042000000007b1d */ /* 0x008fec0000010000 */
[----:B------:R-:W-:Y:S05]  /*193d0*/  @P0 BRA `(.L_x_72) ;  /* 0x0000000000300947 */ /* 0x000fea0003800000 */
[----:B------:R-:W-:Y:S01]  /*193e0*/  R2UR UR8, R2 ;  /* 0x00000000020872ca */ /* 0x000fe200000e0000 */
[----:B------:R-:W-:Y:S01]  /*193f0*/  ULDC.64 UR4, c[0x0][0x198] ;  /* 0x0000660000047ab9 */ /* 0x000fe20000000a00 */
[----:B------:R-:W-:Y:S01]  /*19400*/  UMOV UR9, 0x10 ;  /* 0x0000001000097882 */ /* 0x000fe20000000000 */
[----:B------:R-:W-:Y:S01]  /*19410*/  UIADD3 UR4, UP0, UR4, 0x670, URZ ;  /* 0x0000067004047890 */ /* 0x000fe2000ff1e03f */
[----:B------:R-:W-:Y:S01]  /*19420*/  UMOV UR10, UR43 ;  /* 0x0000002b000a7c82 */ /* 0x000fe20008000000 */
[----:B------:R-:W-:Y:S02]  /*19430*/  UMOV UR11, UR52 ;  /* 0x00000034000b7c82 */ /* 0x000fe40008000000 */
[----:B------:R-:W-:Y:S01]  /*19440*/  UIADD3.X UR5, URZ, UR5, URZ, UP0, !UPT ;  /* 0x000000053f057290 */ /* 0x000fe200087fe43f */
[----:B------:R-:W-:-:S05]  /*19450*/  UMOV UR12, UR53 ;  /* 0x00000035000c7c82 */ /* 0x000fca0008000000 */
[----:B------:R-:W-:-:S09]  /*19460*/  UIADD3 UR8, UR8, 0x800, URZ ;  /* 0x0000080008087890 */ /* 0x000fd2000fffe03f */
[----:B------:R3:W-:Y:S01]  /*19470*/  UTMASTG.4D [UR8], [UR4] ;  /* 0x00000008040073b5 */ /* 0x0007e20008018000 */
[----:B------:R0:W-:Y:S01]  /*19480*/  UTMACMDFLUSH ;  /* 0x00000000000079b7 */ /* 0x0001e20000000000 */
[----:B---3--:R-:W-:-:S04]  /*19490*/  DEPBAR.LE SB0, 0x1 ;  /* 0x000080400000791a */ /* 0x008fc80000000000 */
.L_x_72:
[----:B------:R-:W-:Y:S05]  /*194a0*/  BSYNC B0 ;  /* 0x0000000000007941 */ /* 0x000fea0003800000 */
.L_x_71:
[----:B------:R-:W-:Y:S01]  /*194b0*/  BAR.SYNC.DEFER_BLOCKING 0x1, 0x80 ;  /* 0x0042000000007b1d */ /* 0x000fe20000010000 */
[----:B--2---:R-:W-:Y:S02]  /*194c0*/  F2FP.BF16.F32.PACK_AB R4, R26, R29 ;  /* 0x0000001d1a04723e */ /* 0x004fe400000010ff */
[----:B------:R-:W-:Y:S02]  /*194d0*/  F2FP.BF16.F32.PACK_AB R5, R28, R31 ;  /* 0x0000001f1c05723e */ /* 0x000fe400000010ff */
[----:B------:R-:W-:Y:S01]  /*194e0*/  F2FP.BF16.F32.PACK_AB R6, R30, R33 ;  /* 0x000000211e06723e */ /* 0x000fe200000010ff */
[----:B------:R-:W-:Y:S01]  /*194f0*/  BSSY B0, `(.L_x_73) ;  /* 0x0000016000007945 */ /* 0x000fe20003800000 */
[----:B------:R-:W-:Y:S01]  /*19500*/  F2FP.BF16.F32.PACK_AB R7, R32, R35 ;  /* 0x000000232007723e */ /* 0x000fe200000010ff */
[----:B------:R2:W-:Y:S01]  /*19510*/  STSM.16.M88.4 [R11], R12 ;  /* 0x0000000c0b007844 */ /* 0x0005e20000000200 */
        /* <DEDUP_REMOVED lines=8> */
[----:B------:R-:W-:Y:S01]  /*195a0*/  ULDC.64 UR4, c[0x0][0x198] ;  /* 0x0000660000047ab9 */ /* 0x000fe20000000a00 */
[----:B------:R-:W-:Y:S01]  /*195b0*/  R2UR UR8, R2 ;  /* 0x00000000020872ca */ /* 0x000fe200000e0000 */
[----:B------:R-:W-:Y:S01]  /*195c0*/  UIADD3 UR4, UP0, UR4, 0x670, URZ ;  /* 0x0000067004047890 */ /* 0x000fe2000ff1e03f */
[----:B------:R-:W-:Y:S01]  /*195d0*/  UMOV UR9, 0x20 ;  /* 0x0000002000097882 */ /* 0x000fe20000000000 */
[----:B------:R-:W-:Y:S02]  /*195e0*/  UMOV UR10, UR43 ;  /* 0x0000002b000a7c82 */ /* 0x000fe40008000000 */
[----:B------:R-:W-:Y:S01]  /*195f0*/  UIADD3.X UR5, URZ, UR5, URZ, UP0, !UPT ;  /* 0x000000053f057290 */ /* 0x000fe200087fe43f */
[----:B------:R-:W-:Y:S01]  /*19600*/  UMOV UR11, UR52 ;  /* 0x00000034000b7c82 */ /* 0x000fe20008000000 */
[----:B------:R-:W-:-:S07]  /*19610*/  UMOV UR12, UR53 ;  /* 0x00000035000c7c82 */ /* 0x000fce0008000000 */
[----:B------:R3:W-:Y:S01]  /*19620*/  UTMASTG.4D [UR8], [UR4] ;  /* 0x00000008040073b5 */ /* 0x0007e20008018000 */
[----:B------:R0:W-:Y:S01]  /*19630*/  UTMACMDFLUSH ;  /* 0x00000000000079b7 */ /* 0x0001e20000000000 */
[----:B---3--:R-:W-:-:S04]  /*19640*/  DEPBAR.LE SB0, 0x1 ;  /* 0x000080400000791a */ /* 0x008fc80000000000 */
.L_x_74:
[----:B------:R-:W-:Y:S05]  /*19650*/  BSYNC B0 ;  /* 0x0000000000007941 */ /* 0x000fea0003800000 */
.L_x_73:
[----:B------:R-:W-:Y:S01]  /*19660*/  BAR.SYNC.DEFER_BLOCKING 0x1, 0x80 ;  /* 0x0042000000007b1d */ /* 0x000fe20000010000 */
[----:B--2---:R-:W-:Y:S02]  /*19670*/  F2FP.BF16.F32.PACK_AB R12, R34, R37 ;  /* 0x00000025220c723e */ /* 0x004fe400000010ff */
        /* <DEDUP_REMOVED lines=25> */
.L_x_76:
[----:B------:R-:W-:Y:S05]  /*19810*/  BSYNC B0 ;  /* 0x0000000000007941 */ /* 0x000fea0003800000 */
.L_x_75:
[----:B------:R-:W-:Y:S06]  /*19820*/  BAR.SYNC.DEFER_BLOCKING 0x1, 0x80 ;  /* 0x0042000000007b1d */ /* 0x000fec0000010000 */
[----:B------:R-:W-:Y:S01]  /*19830*/  BSSY B0, `(.L_x_77) ;  /* 0x0000014000007945 */ /* 0x000fe20003800000 */
[----:B------:R3:W-:Y:S01]  /*19840*/  STSM.16.M88.4 [R11], R12 ;  /* 0x0000000c0b007844 */ /* 0x0007e20000000200 */
[----:B------:R-:W-:Y:S01]  /*19850*/  @!PT LDS RZ, [RZ] ;  /* 0x00000000fffff984 */ /* 0x000fe20000000800 */
[----:B------:R-:W-:Y:S01]  /*19860*/  @!PT LDS RZ, [RZ] ;  /* 0x00000000fffff984 */ /* 0x000fe20000000800 */
[----:B------:R-:W-:Y:S01]  /*19870*/  @!PT LDS RZ, [RZ] ;  /* 0x00000000fffff984 */ /* 0x000fe20000000800 */
[----:B------:R-:W-:Y:S01]  /*19880*/  @!PT LDS RZ, [RZ] ;  /* 0x00000000fffff984 */ /* 0x000fe20000000800 */
[----:B------:R4:W-:Y:S06]  /*19890*/  MEMBAR.ALL.CTA ;  /* 0x0000000000007992 */ /* 0x0009ec0000008000 */
[----:B----4-:R-:W4:Y:S02]  /*198a0*/  FENCE.VIEW.ASYNC.S ;  /* 0x00000000000073c6 */ /* 0x010f240000000000 */
[----:B----4-:R-:W-:Y:S06]  /*198b0*/  BAR.SYNC.DEFER_BLOCKING 0x1, 0x80 ;  /* 0x0042000000007b1d */ /* 0x010fec0000010000 */
        /* <DEDUP_REMOVED lines=9> */
[----:B------:R4:W-:Y:S02]  /*19950*/  UTMASTG.4D [UR8], [UR4] ;  /* 0x00000008040073b5 */ /* 0x0009e40008018000 */
[----:B----4-:R0:W-:Y:S02]  /*19960*/  UTMACMDFLUSH ;  /* 0x00000000000079b7 */ /* 0x0101e40000000000 */
.L_x_78:
[----:B------:R-:W-:Y:S05]  /*19970*/  BSYNC B0 ;  /* 0x0000000000007941 */ /* 0x000fea0003800000 */
.L_x_77:
[----:B------:R-:W-:-:S04]  /*19980*/  DEPBAR.LE SB0, 0x0 ;  /* 0x000080000000791a */ /* 0x000fc80000000000 */
[----:B------:R-:W-:Y:S05]  /*19990*/  EXIT ;  /* 0x000000000000794d */ /* 0x000fea0003800000 */
        .weak           $__internal_0_$__cuda_sm20_rcp_rn_f32_slowpath
        .type           $__internal_0_$__cuda_sm20_rcp_rn_f32_slowpath,@function
        .size           $__internal_0_$__cuda_sm20_rcp_rn_f32_slowpath,(.L_x_84 - $__internal_0_$__cuda_sm20_rcp_rn_f32_slowpath)
$__internal_0_$__cuda_sm20_rcp_rn_f32_slowpath:
[----:B------:R-:W-:Y:S01]  /*199a0*/  IMAD.SHL.U32 R0, R3, 0x2, RZ ;  /* 0x0000000203007824 */ /* 0x000fe200078e00ff */
[----:B------:R-:W-:Y:S04]  /*199b0*/  BSSY B2, `(.L_x_79) ;  /* 0x0000030000027945 */ /* 0x000fe80003800000 */
[----:B------:R-:W-:-:S04]  /*199c0*/  SHF.R.U32.HI R13, RZ, 0x18, R0 ;  /* 0x00000018ff0d7819 */ /* 0x000fc80000011600 */
[----:B------:R-:W-:-:S13]  /*199d0*/  ISETP.NE.U32.AND P0, PT, R13, RZ, PT ;  /* 0x000000ff0d00720c */ /* 0x000fda0003f05070 */
[----:B------:R-:W-:Y:S05]  /*199e0*/  @P0 BRA `(.L_x_80) ;  /* 0x0000000000280947 */ /* 0x000fea0003800000 */
[----:B------:R-:W-:-:S04]  /*199f0*/  SHF.L.U32 R0, R3, 0x1, RZ ;  /* 0x0000000103007819 */ /* 0x000fc800000006ff */
[----:B------:R-:W-:-:S13]  /*19a00*/  ISETP.NE.AND P0, PT, R0, RZ, PT ;  /* 0x000000ff0000720c */ /* 0x000fda0003f05270 */
[----:B------:R-:W-:Y:S01]  /*19a10*/  @P0 FFMA R5, R3, 1.84467440737095516160e+19, RZ ;  /* 0x5f80000003050823 */ /* 0x000fe200000000ff */
[----:B------:R-:W-:Y:S08]  /*19a20*/  @!P0 MUFU.RCP R4, R3 ;  /* 0x0000000300048308 */ /* 0x000ff00000001000 */
[----:B------:R-:W1:Y:S02]  /*19a30*/  @P0 MUFU.RCP R0, R5 ;  /* 0x0000000500000308 */ /* 0x000e640000001000 */
[----:B-1----:R-:W-:-:S04]  /*19a40*/  @P0 FFMA R10, R5, R0, -1 ;  /* 0xbf800000050a0423 */ /* 0x002fc80000000000 */
[----:B------:R-:W-:-:S04]  /*19a50*/  @P0 FADD.FTZ R11, -R10, -RZ ;  /* 0x800000ff0a0b0221 */ /* 0x000fc80000010100 */
[----:B------:R-:W-:-:S04]  /*19a60*/  @P0 FFMA R0, R0, R11, R0 ;  /* 0x0000000b00000223 */ /* 0x000fc80000000000 */
[----:B------:R-:W-:Y:S01]  /*19a70*/  @P0 FFMA R4, R0, 1.84467440737095516160e+19, RZ ;  /* 0x5f80000000040823 */ /* 0x000fe200000000ff */
[----:B------:R-:W-:Y:S06]  /*19a80*/  BRA `(.L_x_81) ;  /* 0x0000000000887947 */ /* 0x000fec0003800000 */
.L_x_80:
[----:B------:R-:W-:-:S05]  /*19a90*/  VIADD R42, R13, 0xffffff03 ;  /* 0xffffff030d2a7836 */ /* 0x000fca0000000000 */
[----:B------:R-:W-:-:S13]  /*19aa0*/  ISETP.GT.U32.AND P0, PT, R42, 0x1, PT ;  /* 0x000000012a00780c */ /* 0x000fda0003f04070 */
[----:B------:R-:W-:Y:S05]  /*19ab0*/  @P0 BRA `(.L_x_82) ;  /* 0x0000000000780947 */ /* 0x000fea0003800000 */
[----:B------:R-:W-:Y:S02]  /*19ac0*/  LOP3.LUT R0, R3, 0x7fffff, RZ, 0xc0, !PT ;  /* 0x007fffff03007812 */ /* 0x000fe400078ec0ff */
[----:B------:R-:W-:Y:S02]  /*19ad0*/  MOV R11, 0x3 ;  /* 0x00000003000b7802 */ /* 0x000fe40000000f00 */
[----:B------:R-:W-:Y:S02]  /*19ae0*/  LOP3.LUT R0, R0, 0x3f800000, RZ, 0xfc, !PT ;  /* 0x3f80000000007812 */ /* 0x000fe400078efcff */
[----:B------:R-:W-:Y:S02]  /*19af0*/  SHF.L.U32 R11, R11, R42, RZ ;  /* 0x0000002a0b0b7219 */ /* 0x000fe400000006ff */
[----:B------:R-:W1:Y:S02]  /*19b00*/  MUFU.RCP R5, R0 ;  /* 0x0000000000057308 */ /* 0x000e640000001000 */
[----:B-1----:R-:W-:-:S04]  /*19b10*/  FFMA R4, R0, R5, -1 ;  /* 0xbf80000000047423 */ /* 0x002fc80000000005 */
[----:B------:R-:W-:-:S04]  /*19b20*/  FADD.FTZ R4, -R4, -RZ ;  /* 0x800000ff04047221 */ /* 0x000fc80000010100 */
[CCC-:B------:R-:W-:Y:S01]  /*19b30*/  FFMA.RM R10, R5.reuse, R4.reuse, R5.reuse ;  /* 0x00000004050a7223 */ /* 0x1c0fe20000004005 */
[----:B------:R-:W-:-:S04]  /*19b40*/  FFMA.RP R5, R5, R4, R5 ;  /* 0x0000000405057223 */ /* 0x000fc80000008005 */
[C---:B------:R-:W-:Y:S02]  /*19b50*/  LOP3.LUT R4, R10.reuse, 0x7fffff, RZ, 0xc0, !PT ;  /* 0x007fffff0a047812 */ /* 0x040fe400078ec0ff */
[----:B------:R-:W-:Y:S02]  /*19b60*/  FSETP.NEU.FTZ.AND P0, PT, R10, R5, PT ;  /* 0x000000050a00720b */ /* 0x000fe40003f1d000 */
[----:B------:R-:W-:Y:S02]  /*19b70*/  LOP3.LUT R4, R4, 0x800000, RZ, 0xfc, !PT ;  /* 0x0080000004047812 */ /* 0x000fe400078efcff */
[----:B------:R-:W-:Y:S02]  /*19b80*/  SEL R5, RZ, 0xffffffff, !P0 ;  /* 0xffffffffff057807 */ /* 0x000fe40004000000 */
[----:B------:R-:W-:-:S03]  /*19b90*/  LOP3.LUT R11, R11, R4, RZ, 0xc0, !PT ;  /* 0x000000040b0b7212 */ /* 0x000fc600078ec0ff */
[----:B------:R-:W-:Y:S01]  /*19ba0*/  IMAD.MOV R5, RZ, RZ, -R5 ;  /* 0x000000ffff057224 */ /* 0x000fe200078e0a05 */
[----:B------:R-:W-:-:S04]  /*19bb0*/  SHF.R.U32.HI R11, RZ, R42, R11 ;  /* 0x0000002aff0b7219 */ /* 0x000fc8000001160b */
[--C-:B------:R-:W-:Y:S01]  /*19bc0*/  LOP3.LUT P1, RZ, R5, R42, R4.reuse, 0xf8, !PT ;  /* 0x0000002a05ff7212 */ /* 0x100fe2000782f804 */
[----:B------:R-:W-:Y:S01]  /*19bd0*/  VIADD R5, R13, 0xffffff04 ;  /* 0xffffff040d057836 */ /* 0x000fe20000000000 */
[C---:B------:R-:W-:Y:S02]  /*19be0*/  LOP3.LUT P0, RZ, R11.reuse, 0x1, RZ, 0xc0, !PT ;  /* 0x000000010bff7812 */ /* 0x040fe4000780c0ff */
[----:B------:R-:W-:Y:S02]  /*19bf0*/  LOP3.LUT P2, RZ, R11, 0x2, RZ, 0xc0, !PT ;  /* 0x000000020bff7812 */ /* 0x000fe4000784c0ff */
[----:B------:R-:W-:Y:S02]  /*19c00*/  SHF.R.U32.HI R4, RZ, R5, R4 ;  /* 0x00000005ff047219 */ /* 0x000fe40000011604 */
[----:B------:R-:W-:Y:S02]  /*19c10*/  PLOP3.LUT P0, PT, P0, P1, P2, 0xe0, 0x0 ;  /* 0x000000000000781c */ /* 0x000fe40000703c20 */
[----:B------:R-:W-:-:S02]  /*19c20*/  LOP3.LUT P1, RZ, R3, 0x7fffff, RZ, 0xc0, !PT ;  /* 0x007fffff03ff7812 */ /* 0x000fc4000782c0ff */
[----:B------:R-:W-:-:S04]  /*19c30*/  SEL R0, RZ, 0x1, !P0 ;  /* 0x00000001ff007807 */ /* 0x000fc80004000000 */
[----:B------:R-:W-:-:S04]  /*19c40*/  IADD3 R0, -R0, RZ, RZ ;  /* 0x000000ff00007210 */ /* 0x000fc80007ffe1ff */
[----:B------:R-:W-:-:S13]  /*19c50*/  ISETP.GE.AND P0, PT, R0, RZ, PT ;  /* 0x000000ff0000720c */ /* 0x000fda0003f06270 */
[----:B------:R-:W-:-:S05]  /*19c60*/  @!P0 IADD3 R4, R4, 0x1, RZ ;  /* 0x0000000104048810 */ /* 0x000fca0007ffe0ff */
[----:B------:R-:W-:-:S05]  /*19c70*/  @!P1 IMAD.SHL.U32 R4, R4, 0x2, RZ ;  /* 0x0000000204049824 */ /* 0x000fca00078e00ff */
[----:B------:R-:W-:Y:S01]  /*19c80*/  LOP3.LUT R4, R4, 0x80000000, R3, 0xf8, !PT ;  /* 0x8000000004047812 */ /* 0x000fe200078ef803 */
[----:B------:R-:W-:Y:S06]  /*19c90*/  BRA `(.L_x_81) ;  /* 0x0000000000047947 */ /* 0x000fec0003800000 */
.L_x_82:
[----:B------:R1:W2:Y:S02]  /*19ca0*/  MUFU.RCP R4, R3 ;  /* 0x0000000300047308 */ /* 0x0002a40000001000 */
.L_x_81:
[----:B------:R-:W-:Y:S05]  /*19cb0*/  BSYNC B2 ;  /* 0x0000000000027941 */ /* 0x000fea0003800000 */
.L_x_79:
[----:B--2---:R-:W-:Y:S01]  /*19cc0*/  MOV R0, R4 ;  /* 0x0000000400007202 */ /* 0x004fe20000000f00 */
[----:B------:R-:W-:Y:S01]  /*19cd0*/  IMAD.MOV.U32 R4, RZ, RZ, R12 ;  /* 0x000000ffff047224 */ /* 0x000fe200078e000c */
[----:B------:R-:W-:-:S04]  /*19ce0*/  MOV R5, 0x0 ;  /* 0x0000000000057802 */ /* 0x000fc80000000f00 */
[----:B-1----:R-:W-:Y:S05]  /*19cf0*/  RET.REL.NODEC R4 `(_ZN7cutlass13device_kernelINS_4fmha6kernel13FmhaKernelTmaINS1_10collective15FmhaMainloopTmaINS_10bfloat16_tEfN4cute5tupleIJNS7_1CILi64EEENS9_ILi256EEENS9_ILi80EEEEEENS4_12CausalFusionEJEEENS4_15FmhaFwdEpilogueIS6_fNS8_IJSA_SC_SB_EEEEEJEEEEEvNT_6ParamsE) ;  /* 0xfffffe6004c07950 */ /* 0x002fea0003c3ffff */
.L_x_83:
[----:B------:R-:W-:-:S00]  /*19d00*/  BRA `(.L_x_83) ;  /* 0xfffffffc00fc7947 */ /* 0x000fc0000383ffff */
[----:B------:R-:W-:-:S00]  /*19d10*/  NOP ;  /* 0x0000000000007918 */ /* 0x000fc00000000000 */
        /* <DEDUP_REMOVED lines=14> */
.L_x_84:


//--------------------- .nv.global.init           --------------------------
	.section	.nv.global.init,"aw",@progbits
.nv.global.init:
	.type		$str$23,@object
	.size		$str$23,($str$24 - $str$23)
$str$23:
        /*0000*/ 	.byte	0x28, 0x61, 0x64, 0x64, 0x72, 0x65, 0x73, 0x73, 0x20, 0x26, 0x20, 0x6d, 0x61, 0x73, 0x6b, 0x29
        /*0010*/ 	.byte	0x20, 0x3d, 0x3d, 0x20, 0x30, 0x00
	.type		$str$24,@object
	.size		$str$24,(__unnamed_1 - $str$24)
$str$24:
        /*0016*/ 	.byte	0x2f, 0x74, 0x6d, 0x70, 0x2f, 0x63, 0x75, 0x74, 0x6c, 0x61, 0x73, 0x73, 0x5f, 0x73, 0x77, 0x65
        /*0026*/ 	.byte	0x65, 0x70, 0x5f, 0x73, 0x72, 0x63, 0x2f, 0x69, 0x6e, 0x63, 0x6c, 0x75, 0x64, 0x65, 0x2f, 0x63
        /*0036*/ 	.byte	0x75, 0x74, 0x65, 0x2f, 0x70, 0x6f, 0x69, 0x6e, 0x74, 0x65, 0x72, 0x5f, 0x66, 0x6c, 0x61, 0x67
        /*0046*/ 	.byte	0x67, 0x65, 0x64, 0x2e, 0x68, 0x70, 0x70, 0x00
	.type		__unnamed_1,@object
	.size		__unnamed_1,(__unnamed_2 - __unnamed_1)
__unnamed_1:
        /*004e*/ 	.byte	0x61, 0x75, 0x74, 0x6f, 0x20, 0x63, 0x75, 0x74, 0x65, 0x3a, 0x3a, 0x61, 0x73, 0x5f, 0x70, 0x6f
        /* <DEDUP_REMOVED lines=27> */
        /*020e*/ 	.byte	0x31, 0x30, 0x32, 0x34, 0x3e, 0x3e, 0x3e, 0x3e, 0x3e, 0x5d, 0x00
	.type		__unnamed_2,@object
	.size		__unnamed_2,(.L_1 - __unnamed_2)
__unnamed_2:
        /* <DEDUP_REMOVED lines=29> */
.L_1:


//--------------------- .nv.shared._ZN7cutlass13device_kernelINS_4fmha6kernel13FmhaKernelTmaINS1_10collective15FmhaMainloopTmaINS_10bfloat16_tEfN4cute5tupleIJNS7_1CILi64EEENS9_ILi256EEENS9_ILi80EEEEEENS4_12CausalFusionEJEEENS4_15FmhaFwdEpilogueIS6_fNS8_IJSA_SC_SB_EEEEEJEEEEEvNT_6ParamsE --------------------------
	.section	.nv.shared._ZN7cutlass13device_kernelINS_4fmha6kernel13FmhaKernelTmaINS1_10collective15FmhaMainloopTmaINS_10bfloat16_tEfN4cute5tupleIJNS7_1CILi64EEENS9_ILi256EEENS9_ILi80EEEEEENS4_12CausalFusionEJEEENS4_15FmhaFwdEpilogueIS6_fNS8_IJSA_SC_SB_EEEEEJEEEEEvNT_6ParamsE,"aw",@nobits
	.sectionflags	@""
	.align	16
	.zero		1024


//--------------------- .nv.shared.reserved.0     --------------------------
	.section	.nv.shared.reserved.0,"aw",@nobits
	.weak		__nv_reservedSMEM_offset_0_alias
	.size		__nv_reservedSMEM_offset_0_alias, 0, 0
	.other		__nv_reservedSMEM_offset_0_alias,@"STO_CUDA_RESERVED_SHARED STV_DEFAULT"
__nv_reservedSMEM_offset_0_alias:
	.zero		0


//--------------------- .nv.global                --------------------------
	.section	.nv.global,"aw",@nobits
.nv.global:
	.type		_ZN39_INTERNAL_35746cb4_4_k_cu_727aac82_29464cute1_E,@object
	.size		_ZN39_INTERNAL_35746cb4_4_k_cu_727aac82_29464cute1_E,(_ZN39_INTERNAL_35746cb4_4_k_cu_727aac82_29464cuda3std3__45__cpo6cbeginE - _ZN39_INTERNAL_35746cb4_4_k_cu_727aac82_29464cute1_E)
_ZN39_INTERNAL_35746cb4_4_k_cu_727aac82_29464cute1_E:
	.zero		1
	.type		_ZN39_INTERNAL_35746cb4_4_k_cu_727aac82_29464cuda3std3__45__cpo6cbeginE,@object
	.size		_ZN39_INTERNAL_35746cb4_4_k_cu_727aac82_29464cuda3std3__45__cpo6cbeginE,(_ZN39_INTERNAL_35746cb4_4_k_cu_727aac82_29464cuda3std3__48in_placeE - _ZN39_INTERNAL_35746cb4_4_k_cu_727aac82_29464cuda3std3__45__cpo6cbeginE)
_ZN39_INTERNAL_35746cb4_4_k_cu_727aac82_29464cuda3std3__45__cpo6cbeginE:
	.zero		1
	.type		_ZN39_INTERNAL_35746cb4_4_k_cu_727aac82_29464cuda3std3__48in_placeE,@object
	.size		_ZN39_INTERNAL_35746cb4_4_k_cu_727aac82_29464cuda3std3__48in_placeE,(_ZN39_INTERNAL_35746cb4_4_k_cu_727aac82_29464cuda3std6ranges3__45__cpo9iter_moveE - _ZN39_INTERNAL_35746cb4_4_k_cu_727aac82_29464cuda3std3__48in_placeE)
_ZN39_INTERNAL_35746cb4_4_k_cu_727aac82_29464cuda3std3__48in_placeE:
	.zero		1
	.type		_ZN39_INTERNAL_35746cb4_4_k_cu_727aac82_29464cuda3std6ranges3__45__cpo9iter_moveE,@object
	.size		_ZN39_INTERNAL_35746cb4_4_k_cu_727aac82_29464cuda3std6ranges3__45__cpo9iter_moveE,(_ZN39_INTERNAL_35746cb4_4_k_cu_727aac82_29464cuda3std3__45__cpo5beginE - _ZN39_INTERNAL_35746cb4_4_k_cu_727aac82_29464cuda3std6ranges3__45__cpo9iter_moveE)
_ZN39_INTERNAL_35746cb4_4_k_cu_727aac82_29464cuda3std6ranges3__45__cpo9iter_moveE:
	.zero		1
	.type		_ZN39_INTERNAL_35746cb4_4_k_cu_727aac82_29464cuda3std3__45__cpo5beginE,@object
	.size		_ZN39_INTERNAL_35746cb4_4_k_cu_727aac82_29464cuda3std3__45__cpo5beginE,(_ZN39_INTERNAL_35746cb4_4_k_cu_727aac82_29464cuda3std3__441_GLOBAL__N__35746cb4_4_k_cu_727aac82_29466ignoreE - _ZN39_INTERNAL_35746cb4_4_k_cu_727aac82_29464cuda3std3__45__cpo5beginE)
_ZN39_INTERNAL_35746cb4_4_k_cu_727aac82_29464cuda3std3__45__cpo5beginE:
	.zero		1
	.type		_ZN39_INTERNAL_35746cb4_4_k_cu_727aac82_29464cuda3std3__441_GLOBAL__N__35746cb4_4_k_cu_727aac82_29466ignoreE,@object
	.size		_ZN39_INTERNAL_35746cb4_4_k_cu_727aac82_29464cuda3std3__441_GLOBAL__N__35746cb4_4_k_cu_727aac82_29466ignoreE,(_ZN39_INTERNAL_35746cb4_4_k_cu_727aac82_29464cute7productE - _ZN39_INTERNAL_35746cb4_4_k_cu_727aac82_29464cuda3std3__441_GLOBAL__N__35746cb4_4_k_cu_727aac82_29466ignoreE)
_ZN39_INTERNAL_35746cb4_4_k_cu_727aac82_29464cuda3std3__441_GLOBAL__N__35746cb4_4_k_cu_727aac82_29466ignoreE:
	.zero		1
	.type		_ZN39_INTERNAL_35746cb4_4_k_cu_727aac82_29464cute7productE,@object
	.size		_ZN39_INTERNAL_35746cb4_4_k_cu_727aac82_29464cute7productE,(_ZN39_INTERNAL_35746cb4_4_k_cu_727aac82_29464cuda3std3__45__cpo3endE - _ZN39_INTERNAL_35746cb4_4_k_cu_727aac82_29464cute7productE)
_ZN39_INTERNAL_35746cb4_4_k_cu_727aac82_29464cute7productE:
	.zero		1
	.type		_ZN39_INTERNAL_35746cb4_4_k_cu_727aac82_29464cuda3std3__45__cpo3endE,@object
	.size		_ZN39_INTERNAL_35746cb4_4_k_cu_727aac82_29464cuda3std3__45__cpo3endE,(_ZN39_INTERNAL_35746cb4_4_k_cu_727aac82_29464cuda3std3__419piecewise_constructE - _ZN39_INTERNAL_35746cb4_4_k_cu_727aac82_29464cuda3std3__45__cpo3endE)
_ZN39_INTERNAL_35746cb4_4_k_cu_727aac82_29464cuda3std3__45__cpo3endE:
	.zero		1
	.type		_ZN39_INTERNAL_35746cb4_4_k_cu_727aac82_29464cuda3std3__419piecewise_constructE,@object
	.size		_ZN39_INTERNAL_35746cb4_4_k_cu_727aac82_29464cuda3std3__419piecewise_constructE,(_ZN39_INTERNAL_35746cb4_4_k_cu_727aac82_29464cuda3std3__45__cpo4cendE - _ZN39_INTERNAL_35746cb4_4_k_cu_727aac82_29464cuda3std3__419piecewise_constructE)
_ZN39_INTERNAL_35746cb4_4_k_cu_727aac82_29464cuda3std3__419piecewise_constructE:
	.zero		1
	.type		_ZN39_INTERNAL_35746cb4_4_k_cu_727aac82_29464cuda3std3__45__cpo4cendE,@object
	.size		_ZN39_INTERNAL_35746cb4_4_k_cu_727aac82_29464cuda3std3__45__cpo4cendE,(_ZN39_INTERNAL_35746cb4_4_k_cu_727aac82_29464cuda3std6ranges3__45__cpo4swapE - _ZN39_INTERNAL_35746cb4_4_k_cu_727aac82_29464cuda3std3__45__cpo4cendE)
_ZN39_INTERNAL_35746cb4_4_k_cu_727aac82_29464cuda3std3__45__cpo4cendE:
	.zero		1
	.type		_ZN39_INTERNAL_35746cb4_4_k_cu_727aac82_29464cuda3std6ranges3__45__cpo4swapE,@object
	.size		_ZN39_INTERNAL_35746cb4_4_k_cu_727aac82_29464cuda3std6ranges3__45__cpo4swapE,(.L_9 - _ZN39_INTERNAL_35746cb4_4_k_cu_727aac82_29464cuda3std6ranges3__45__cpo4swapE)
_ZN39_INTERNAL_35746cb4_4_k_cu_727aac82_29464cuda3std6ranges3__45__cpo4swapE:
	.zero		1
.L_9:


//--------------------- .nv.constant0._ZN7cutlass13device_kernelINS_4fmha6kernel13FmhaKernelTmaINS1_10collective15FmhaMainloopTmaINS_10bfloat16_tEfN4cute5tupleIJNS7_1CILi64EEENS9_ILi256EEENS9_ILi80EEEEEENS4_12CausalFusionEJEEENS4_15FmhaFwdEpilogueIS6_fNS8_IJSA_SC_SB_EEEEEJEEEEEvNT_6ParamsE --------------------------
	.section	.nv.constant0._ZN7cutlass13device_kernelINS_4fmha6kernel13FmhaKernelTmaINS1_10collective15FmhaMainloopTmaINS_10bfloat16_tEfN4cute5tupleIJNS7_1CILi64EEENS9_ILi256EEENS9_ILi80EEEEEENS4_12CausalFusionEJEEENS4_15FmhaFwdEpilogueIS6_fNS8_IJSA_SC_SB_EEEEEJEEEEEvNT_6ParamsE,"a",@progbits
	.sectionflags	@""
	.align	4
.nv.constant0._ZN7cutlass13device_kernelINS_4fmha6kernel13FmhaKernelTmaINS1_10collective15FmhaMainloopTmaINS_10bfloat16_tEfN4cute5tupleIJNS7_1CILi64EEENS9_ILi256EEENS9_ILi80EEEEEENS4_12CausalFusionEJEEENS4_15FmhaFwdEpilogueIS6_fNS8_IJSA_SC_SB_EEEEEJEEEEEvNT_6ParamsE:
	.zero		2688


//--------------------- SYMBOLS --------------------------

	.type		.nv.reservedSmem.offset0,@object
	.size		.nv.reservedSmem.offset0,0x4
	.type		__assertfail,@function
